// auto-generated by cutlass_sweep.gemm — config: {"arch": "sm_100", "cluster_m": 4, "cluster_n": 4, "dtype": "mxfp8_e4m3", "dtype_b": "mxfp8_e4m3", "layout": "nt", "stages": 0, "tile_k": 128, "tile_m": 256, "tile_n": 256}
#include "cutlass/cutlass.h"
#include "cutlass/gemm/collective/collective_builder.hpp"
#include "cutlass/gemm/device/gemm_universal_adapter.h"
#include "cutlass/gemm/kernel/gemm_universal.hpp"
#include "cutlass/epilogue/collective/collective_builder.hpp"

using ElemA = cutlass::mx_float8_t<cutlass::float_e4m3_t>;
using ElemB = cutlass::mx_float8_t<cutlass::float_e4m3_t>;
using ElemCD = cutlass::bfloat16_t;
using Acc  = float;
using TileShape    = cute::Shape<cute::_256, cute::_256, cute::_128>;
using ClusterShape = cute::Shape<cute::_4, cute::_4, cute::_1>;

using CollectiveEpilogue = typename cutlass::epilogue::collective::CollectiveBuilder<
    cutlass::arch::Sm100, cutlass::arch::OpClassTensorOp,
    TileShape, ClusterShape,
    cutlass::epilogue::collective::EpilogueTileAuto,
    Acc, Acc,
    ElemCD, cutlass::layout::RowMajor, 128 / cutlass::sizeof_bits<ElemCD>::value,
    ElemCD, cutlass::layout::RowMajor, 128 / cutlass::sizeof_bits<ElemCD>::value,
    cutlass::epilogue::collective::EpilogueScheduleAuto
  >::CollectiveOp;

using CollectiveMainloop = typename cutlass::gemm::collective::CollectiveBuilder<
    cutlass::arch::Sm100, cutlass::arch::OpClassBlockScaledTensorOp,
    ElemA, cutlass::layout::RowMajor, 32,
    ElemB, cutlass::layout::ColumnMajor, 32,
    Acc,
    TileShape, ClusterShape,
    cutlass::gemm::collective::StageCountAutoCarveout<static_cast<int>(sizeof(typename CollectiveEpilogue::SharedStorage))>,
    cutlass::gemm::collective::KernelScheduleAuto
  >::CollectiveOp;

using GemmKernel = cutlass::gemm::kernel::GemmUniversal<
    cute::Shape<int,int,int,int>,
    CollectiveMainloop,
    CollectiveEpilogue
>;
using Gemm = cutlass::gemm::device::GemmUniversalAdapter<GemmKernel>;

// Force the device kernel symbol into the cubin without needing a host main.
auto* _anchor = &cutlass::device_kernel<GemmKernel>;


// ===== COMPILED SASS (sm_100a) =====

	.target	sm_100a

	.elftype	@"ET_EXEC"


//--------------------- .note.nv.tkinfo           --------------------------
	.section	.note.nv.tkinfo,"",@"SHT_NOTE"
	.sectionflags	@"SHF_NOTE_NV_TKINFO"
	.tkinfo
        /*0018*/ 	.word	0x00000002
        /*0030*/ 	.string	""
        /*0030*/ 	.string	"ptxas"
        /*0030*/ 	.string	"Cuda compilation tools, release 13.0, V13.0.88"
        /*0030*/ 	.string	"Build cuda_13.0.r13.0/compiler.36424714_0"
        /*0030*/ 	.string	"-arch sm_100a -m 64 "



//--------------------- .note.nv.cuinfo           --------------------------
	.section	.note.nv.cuinfo,"",@"SHT_NOTE"
	.sectionflags	@"SHF_NOTE_NV_CUINFO"
        /*0018*/ 	.short	0x0002
        /*001a*/ 	.short	0x0064
        /*001c*/ 	.short	0x0082
	.zero		2


//--------------------- .nv.info                  --------------------------
	.section	.nv.info,"",@"SHT_CUDA_INFO"
	.align	4


	//----- nvinfo : EIATTR_REGCOUNT
	.align		4
        /*0000*/ 	.byte	0x04, 0x2f
        /*0002*/ 	.short	(.L_19 - .L_18)
	.align		4
.L_18:
        /*0004*/ 	.word	index@(_ZN7cutlass13device_kernelINS_4gemm6kernel13GemmUniversalIN4cute5tupleIJiiiiEEENS1_10collective13CollectiveMmaINS1_46MainloopSm100TmaUmmaWarpSpecializedBlockScaledILi4ELi2ELi1ENS5_IJNS4_1CILi4EEESB_NSA_ILi1EEEEEEEENS5_IJNSA_ILi256EEESF_NSA_ILi128EEEEEENS5_IJNS_12float_e4m3_tENS_13float_ue8m0_tEEEENS5_IJNS5_IJlSC_lEEENS4_6LayoutINS5_IJNS5_IJNS5_IJNSA_ILi32EEESB_EEEiEEESP_NS5_IJSC_iEEEEEENS5_IJNS5_IJNS5_IJNSA_ILi16EEESB_EEEiEEENS5_IJNS5_IJNSA_ILi0EEESC_EEENSA_ILi512EEEEEENS5_IJSV_iEEEEEEEEEEESK_S12_NS4_8TiledMMAINS4_8MMA_AtomIJNS4_27SM100_MMA_MXF8F6F4_2x1SM_SSISI_SI_fSJ_Li256ELi256ELNS4_4UMMA5MajorE0ELS17_0ELNS16_7ScaleInE0ELS18_0EEEEEENSM_INS5_IJSC_SC_SC_EEENS5_IJSV_SV_SV_EEEEENS5_IJNS4_10UnderscoreES1E_S1E_EEEEENS5_IJNS4_28SM100_TMA_2SM_LOAD_MULTICASTES1H_EEENS5_IJNS4_14ComposedLayoutINS4_7SwizzleILi3ELi4ELi3EEENS4_18smem_ptr_flag_bitsILi8EEENSM_INS5_IJNSA_ILi8EEESG_EEENS5_IJSG_SC_EEEEEEENSM_INS5_IJNS5_IJNS5_IJSO_SC_EEENS5_IJSN_SC_EEEEEESC_NS5_IJSB_SC_EEEEEENS5_IJNS5_IJNS5_IJST_SX_EEESW_EEESV_NS5_IJSC_SX_EEEEEEEEEEEvNS4_8identityES1I_NS5_IJS1S_NSM_INS5_IJNS5_IJNS5_IJSO_NSA_ILi2EEEEEES1U_EEESC_S1W_EEENS5_IJS1Z_SV_NS5_IJSC_NSA_ILi1024EEEEEEEEEEEEEEvS24_EENS_8epilogue10collective18CollectiveEpilogueINS2F_23Sm100TmaWarpSpecializedILi4ELi2ELi64ELb1ELb0EEEJNS5_IJSG_SF_SG_EEENS5_IJNSM_ISG_SC_EENSM_INSA_ILi64EEESC_EEEEENS_10bfloat16_tESL_S2P_SL_NS2F_6fusion15FusionCallbacksIS2J_NS2Q_17LinearCombinationIS2P_fS2P_fLNS_15FloatRoundStyleE2EEES2K_S2O_JEEENS4_5SM1004TMEM4LOAD26SM100_TMEM_LOAD_32dp32b64xENS4_13SM90_TMA_LOADENS1J_IS1L_NS1M_ILi16EEENSM_INS5_IJS1O_S2M_EEENS5_IJS2M_SC_EEEEEEENS4_39AutoVectorizingCopyWithAssumedAlignmentILi128EEENS4_14SM90_TMA_STOREES35_S37_S37_EEEvvEEEEvNT_6ParamsE)
        /*0008*/ 	.word	0x000000a8


	//----- nvinfo : EIATTR_FRAME_SIZE
	.align		4
.L_19:
        /*000c*/ 	.byte	0x04, 0x11
        /*000e*/ 	.short	(.L_21 - .L_20)
	.align		4
.L_20:
        /*0010*/ 	.word	index@($__internal_2_$__cuda_sm10x_tcgen05_guardrail_trap_unallocated_columns_being_dealloced)
        /*0014*/ 	.word	0x00000000


	//----- nvinfo : EIATTR_FRAME_SIZE
	.align		4
.L_21:
        /*0018*/ 	.byte	0x04, 0x11
        /*001a*/ 	.short	(.L_23 - .L_22)
	.align		4
.L_22:
        /*001c*/ 	.word	index@($__internal_1_$__cuda_sm10x_tcgen05_guardrail_trap_phase_invalid_during_alloc)
        /*0020*/ 	.word	0x00000000


	//----- nvinfo : EIATTR_FRAME_SIZE
	.align		4
.L_23:
        /*0024*/ 	.byte	0x04, 0x11
        /*0026*/ 	.short	(.L_25 - .L_24)
	.align		4
.L_24:
        /*0028*/ 	.word	index@($__internal_0_$__cuda_sm10x_tcgen05_guardrail_trap_col_being_dealloced_not_returned_by_alloc)
        /*002c*/ 	.word	0x00000000


	//----- nvinfo : EIATTR_FRAME_SIZE
	.align		4
.L_25:
        /*0030*/ 	.byte	0x04, 0x11
        /*0032*/ 	.short	(.L_27 - .L_26)
	.align		4
.L_26:
        /*0034*/ 	.word	index@(_ZN7cutlass13device_kernelINS_4gemm6kernel13GemmUniversalIN4cute5tupleIJiiiiEEENS1_10collective13CollectiveMmaINS1_46MainloopSm100TmaUmmaWarpSpecializedBlockScaledILi4ELi2ELi1ENS5_IJNS4_1CILi4EEESB_NSA_ILi1EEEEEEEENS5_IJNSA_ILi256EEESF_NSA_ILi128EEEEEENS5_IJNS_12float_e4m3_tENS_13float_ue8m0_tEEEENS5_IJNS5_IJlSC_lEEENS4_6LayoutINS5_IJNS5_IJNS5_IJNSA_ILi32EEESB_EEEiEEESP_NS5_IJSC_iEEEEEENS5_IJNS5_IJNS5_IJNSA_ILi16EEESB_EEEiEEENS5_IJNS5_IJNSA_ILi0EEESC_EEENSA_ILi512EEEEEENS5_IJSV_iEEEEEEEEEEESK_S12_NS4_8TiledMMAINS4_8MMA_AtomIJNS4_27SM100_MMA_MXF8F6F4_2x1SM_SSISI_SI_fSJ_Li256ELi256ELNS4_4UMMA5MajorE0ELS17_0ELNS16_7ScaleInE0ELS18_0EEEEEENSM_INS5_IJSC_SC_SC_EEENS5_IJSV_SV_SV_EEEEENS5_IJNS4_10UnderscoreES1E_S1E_EEEEENS5_IJNS4_28SM100_TMA_2SM_LOAD_MULTICASTES1H_EEENS5_IJNS4_14ComposedLayoutINS4_7SwizzleILi3ELi4ELi3EEENS4_18smem_ptr_flag_bitsILi8EEENSM_INS5_IJNSA_ILi8EEESG_EEENS5_IJSG_SC_EEEEEEENSM_INS5_IJNS5_IJNS5_IJSO_SC_EEENS5_IJSN_SC_EEEEEESC_NS5_IJSB_SC_EEEEEENS5_IJNS5_IJNS5_IJST_SX_EEESW_EEESV_NS5_IJSC_SX_EEEEEEEEEEEvNS4_8identityES1I_NS5_IJS1S_NSM_INS5_IJNS5_IJNS5_IJSO_NSA_ILi2EEEEEES1U_EEESC_S1W_EEENS5_IJS1Z_SV_NS5_IJSC_NSA_ILi1024EEEEEEEEEEEEEEvS24_EENS_8epilogue10collective18CollectiveEpilogueINS2F_23Sm100TmaWarpSpecializedILi4ELi2ELi64ELb1ELb0EEEJNS5_IJSG_SF_SG_EEENS5_IJNSM_ISG_SC_EENSM_INSA_ILi64EEESC_EEEEENS_10bfloat16_tESL_S2P_SL_NS2F_6fusion15FusionCallbacksIS2J_NS2Q_17LinearCombinationIS2P_fS2P_fLNS_15FloatRoundStyleE2EEES2K_S2O_JEEENS4_5SM1004TMEM4LOAD26SM100_TMEM_LOAD_32dp32b64xENS4_13SM90_TMA_LOADENS1J_IS1L_NS1M_ILi16EEENSM_INS5_IJS1O_S2M_EEENS5_IJS2M_SC_EEEEEEENS4_39AutoVectorizingCopyWithAssumedAlignmentILi128EEENS4_14SM90_TMA_STOREES35_S37_S37_EEEvvEEEEvNT_6ParamsE)
        /*0038*/ 	.word	0x00000000


	//----- nvinfo : EIATTR_MIN_STACK_SIZE
	.align		4
.L_27:
        /*003c*/ 	.byte	0x04, 0x12
        /*003e*/ 	.short	(.L_29 - .L_28)
	.align		4
.L_28:
        /*0040*/ 	.word	index@(_ZN7cutlass13device_kernelINS_4gemm6kernel13GemmUniversalIN4cute5tupleIJiiiiEEENS1_10collective13CollectiveMmaINS1_46MainloopSm100TmaUmmaWarpSpecializedBlockScaledILi4ELi2ELi1ENS5_IJNS4_1CILi4EEESB_NSA_ILi1EEEEEEEENS5_IJNSA_ILi256EEESF_NSA_ILi128EEEEEENS5_IJNS_12float_e4m3_tENS_13float_ue8m0_tEEEENS5_IJNS5_IJlSC_lEEENS4_6LayoutINS5_IJNS5_IJNS5_IJNSA_ILi32EEESB_EEEiEEESP_NS5_IJSC_iEEEEEENS5_IJNS5_IJNS5_IJNSA_ILi16EEESB_EEEiEEENS5_IJNS5_IJNSA_ILi0EEESC_EEENSA_ILi512EEEEEENS5_IJSV_iEEEEEEEEEEESK_S12_NS4_8TiledMMAINS4_8MMA_AtomIJNS4_27SM100_MMA_MXF8F6F4_2x1SM_SSISI_SI_fSJ_Li256ELi256ELNS4_4UMMA5MajorE0ELS17_0ELNS16_7ScaleInE0ELS18_0EEEEEENSM_INS5_IJSC_SC_SC_EEENS5_IJSV_SV_SV_EEEEENS5_IJNS4_10UnderscoreES1E_S1E_EEEEENS5_IJNS4_28SM100_TMA_2SM_LOAD_MULTICASTES1H_EEENS5_IJNS4_14ComposedLayoutINS4_7SwizzleILi3ELi4ELi3EEENS4_18smem_ptr_flag_bitsILi8EEENSM_INS5_IJNSA_ILi8EEESG_EEENS5_IJSG_SC_EEEEEEENSM_INS5_IJNS5_IJNS5_IJSO_SC_EEENS5_IJSN_SC_EEEEEESC_NS5_IJSB_SC_EEEEEENS5_IJNS5_IJNS5_IJST_SX_EEESW_EEESV_NS5_IJSC_SX_EEEEEEEEEEEvNS4_8identityES1I_NS5_IJS1S_NSM_INS5_IJNS5_IJNS5_IJSO_NSA_ILi2EEEEEES1U_EEESC_S1W_EEENS5_IJS1Z_SV_NS5_IJSC_NSA_ILi1024EEEEEEEEEEEEEEvS24_EENS_8epilogue10collective18CollectiveEpilogueINS2F_23Sm100TmaWarpSpecializedILi4ELi2ELi64ELb1ELb0EEEJNS5_IJSG_SF_SG_EEENS5_IJNSM_ISG_SC_EENSM_INSA_ILi64EEESC_EEEEENS_10bfloat16_tESL_S2P_SL_NS2F_6fusion15FusionCallbacksIS2J_NS2Q_17LinearCombinationIS2P_fS2P_fLNS_15FloatRoundStyleE2EEES2K_S2O_JEEENS4_5SM1004TMEM4LOAD26SM100_TMEM_LOAD_32dp32b64xENS4_13SM90_TMA_LOADENS1J_IS1L_NS1M_ILi16EEENSM_INS5_IJS1O_S2M_EEENS5_IJS2M_SC_EEEEEEENS4_39AutoVectorizingCopyWithAssumedAlignmentILi128EEENS4_14SM90_TMA_STOREES35_S37_S37_EEEvvEEEEvNT_6ParamsE)
        /*0044*/ 	.word	0x00000000
.L_29:


//--------------------- .nv.compat                --------------------------
	.section	.nv.compat,"",@"SHT_CUDA_COMPAT_INFO"
	.align	4
        /*0000*/ 	.byte	0x02, 0x09, 0x01, 0x00, 0x02, 0x02, 0x02, 0x00, 0x02, 0x05, 0x05, 0x00, 0x03, 0x07, 0x01, 0x01
        /*0010*/ 	.byte	0x02, 0x03, 0x01, 0x00, 0x02, 0x06, 0x01, 0x00, 0x04, 0x0b, 0x08, 0x00, 0x09, 0x00, 0x00, 0x00
        /*0020*/ 	.byte	0x00, 0x00, 0x00, 0x00


//--------------------- .nv.info._ZN7cutlass13device_kernelINS_4gemm6kernel13GemmUniversalIN4cute5tupleIJiiiiEEENS1_10collective13CollectiveMmaINS1_46MainloopSm100TmaUmmaWarpSpecializedBlockScaledILi4ELi2ELi1ENS5_IJNS4_1CILi4EEESB_NSA_ILi1EEEEEEEENS5_IJNSA_ILi256EEESF_NSA_ILi128EEEEEENS5_IJNS_12float_e4m3_tENS_13float_ue8m0_tEEEENS5_IJNS5_IJlSC_lEEENS4_6LayoutINS5_IJNS5_IJNS5_IJNSA_ILi32EEESB_EEEiEEESP_NS5_IJSC_iEEEEEENS5_IJNS5_IJNS5_IJNSA_ILi16EEESB_EEEiEEENS5_IJNS5_IJNSA_ILi0EEESC_EEENSA_ILi512EEEEEENS5_IJSV_iEEEEEEEEEEESK_S12_NS4_8TiledMMAINS4_8MMA_AtomIJNS4_27SM100_MMA_MXF8F6F4_2x1SM_SSISI_SI_fSJ_Li256ELi256ELNS4_4UMMA5MajorE0ELS17_0ELNS16_7ScaleInE0ELS18_0EEEEEENSM_INS5_IJSC_SC_SC_EEENS5_IJSV_SV_SV_EEEEENS5_IJNS4_10UnderscoreES1E_S1E_EEEEENS5_IJNS4_28SM100_TMA_2SM_LOAD_MULTICASTES1H_EEENS5_IJNS4_14ComposedLayoutINS4_7SwizzleILi3ELi4ELi3EEENS4_18smem_ptr_flag_bitsILi8EEENSM_INS5_IJNSA_ILi8EEESG_EEENS5_IJSG_SC_EEEEEEENSM_INS5_IJNS5_IJNS5_IJSO_SC_EEENS5_IJSN_SC_EEEEEESC_NS5_IJSB_SC_EEEEEENS5_IJNS5_IJNS5_IJST_SX_EEESW_EEESV_NS5_IJSC_SX_EEEEEEEEEEEvNS4_8identityES1I_NS5_IJS1S_NSM_INS5_IJNS5_IJNS5_IJSO_NSA_ILi2EEEEEES1U_EEESC_S1W_EEENS5_IJS1Z_SV_NS5_IJSC_NSA_ILi1024EEEEEEEEEEEEEEvS24_EENS_8epilogue10collective18CollectiveEpilogueINS2F_23Sm100TmaWarpSpecializedILi4ELi2ELi64ELb1ELb0EEEJNS5_IJSG_SF_SG_EEENS5_IJNSM_ISG_SC_EENSM_INSA_ILi64EEESC_EEEEENS_10bfloat16_tESL_S2P_SL_NS2F_6fusion15FusionCallbacksIS2J_NS2Q_17LinearCombinationIS2P_fS2P_fLNS_15FloatRoundStyleE2EEES2K_S2O_JEEENS4_5SM1004TMEM4LOAD26SM100_TMEM_LOAD_32dp32b64xENS4_13SM90_TMA_LOADENS1J_IS1L_NS1M_ILi16EEENSM_INS5_IJS1O_S2M_EEENS5_IJS2M_SC_EEEEEEENS4_39AutoVectorizingCopyWithAssumedAlignmentILi128EEENS4_14SM90_TMA_STOREES35_S37_S37_EEEvvEEEEvNT_6ParamsE --------------------------
	.section	.nv.info._ZN7cutlass13device_kernelINS_4gemm6kernel13GemmUniversalIN4cute5tupleIJiiiiEEENS1_10collective13CollectiveMmaINS1_46MainloopSm100TmaUmmaWarpSpecializedBlockScaledILi4ELi2ELi1ENS5_IJNS4_1CILi4EEESB_NSA_ILi1EEEEEEEENS5_IJNSA_ILi256EEESF_NSA_ILi128EEEEEENS5_IJNS_12float_e4m3_tENS_13float_ue8m0_tEEEENS5_IJNS5_IJlSC_lEEENS4_6LayoutINS5_IJNS5_IJNS5_IJNSA_ILi32EEESB_EEEiEEESP_NS5_IJSC_iEEEEEENS5_IJNS5_IJNS5_IJNSA_ILi16EEESB_EEEiEEENS5_IJNS5_IJNSA_ILi0EEESC_EEENSA_ILi512EEEEEENS5_IJSV_iEEEEEEEEEEESK_S12_NS4_8TiledMMAINS4_8MMA_AtomIJNS4_27SM100_MMA_MXF8F6F4_2x1SM_SSISI_SI_fSJ_Li256ELi256ELNS4_4UMMA5MajorE0ELS17_0ELNS16_7ScaleInE0ELS18_0EEEEEENSM_INS5_IJSC_SC_SC_EEENS5_IJSV_SV_SV_EEEEENS5_IJNS4_10UnderscoreES1E_S1E_EEEEENS5_IJNS4_28SM100_TMA_2SM_LOAD_MULTICASTES1H_EEENS5_IJNS4_14ComposedLayoutINS4_7SwizzleILi3ELi4ELi3EEENS4_18smem_ptr_flag_bitsILi8EEENSM_INS5_IJNSA_ILi8EEESG_EEENS5_IJSG_SC_EEEEEEENSM_INS5_IJNS5_IJNS5_IJSO_SC_EEENS5_IJSN_SC_EEEEEESC_NS5_IJSB_SC_EEEEEENS5_IJNS5_IJNS5_IJST_SX_EEESW_EEESV_NS5_IJSC_SX_EEEEEEEEEEEvNS4_8identityES1I_NS5_IJS1S_NSM_INS5_IJNS5_IJNS5_IJSO_NSA_ILi2EEEEEES1U_EEESC_S1W_EEENS5_IJS1Z_SV_NS5_IJSC_NSA_ILi1024EEEEEEEEEEEEEEvS24_EENS_8epilogue10collective18CollectiveEpilogueINS2F_23Sm100TmaWarpSpecializedILi4ELi2ELi64ELb1ELb0EEEJNS5_IJSG_SF_SG_EEENS5_IJNSM_ISG_SC_EENSM_INSA_ILi64EEESC_EEEEENS_10bfloat16_tESL_S2P_SL_NS2F_6fusion15FusionCallbacksIS2J_NS2Q_17LinearCombinationIS2P_fS2P_fLNS_15FloatRoundStyleE2EEES2K_S2O_JEEENS4_5SM1004TMEM4LOAD26SM100_TMEM_LOAD_32dp32b64xENS4_13SM90_TMA_LOADENS1J_IS1L_NS1M_ILi16EEENSM_INS5_IJS1O_S2M_EEENS5_IJS2M_SC_EEEEEEENS4_39AutoVectorizingCopyWithAssumedAlignmentILi128EEENS4_14SM90_TMA_STOREES35_S37_S37_EEEvvEEEEvNT_6ParamsE,"",@"SHT_CUDA_INFO"
	.sectionflags	@""
	.align	4


	//----- nvinfo : EIATTR_CUDA_API_VERSION
	.align		4
        /*0000*/ 	.byte	0x04, 0x37
        /*0002*/ 	.short	(.L_31 - .L_30)
.L_30:
        /*0004*/ 	.word	0x00000082


	//----- nvinfo : EIATTR_KPARAM_INFO
	.align		4
.L_31:
        /*0008*/ 	.byte	0x04, 0x17
        /*000a*/ 	.short	(.L_33 - .L_32)
.L_32:
        /*000c*/ 	.word	0x00000000
        /*0010*/ 	.short	0x0000
        /*0012*/ 	.short	0x0000
        /*0014*/ 	.byte	0x00, 0xf0, 0x01, 0x30


	//----- nvinfo : EIATTR_AT_ENTRY_FRAGMENTS
	.align		4
.L_33:
        /*0018*/ 	.byte	0x04, 0x4f
        /*001a*/ 	.short	(.L_35 - .L_34)


	//   ....[0]....
.L_34:
        /*001c*/ 	.word	0x00000007


	//----- nvinfo : EIATTR_RESERVED_SMEM_USED
	.align		4
.L_35:
        /*0020*/ 	.byte	0x01, 0x41
	.zero		2


	//----- nvinfo : EIATTR_SPARSE_MMA_MASK
	.align		4
        /*0024*/ 	.byte	0x03, 0x50
        /*0026*/ 	.short	0x0000


	//----- nvinfo : EIATTR_TCGEN05_2CTA_USED
	.align		4
        /*0028*/ 	.byte	0x01, 0x52
	.zero		2


	//----- nvinfo : EIATTR_MAXREG_COUNT
	.align		4
        /*002c*/ 	.byte	0x03, 0x1b
        /*002e*/ 	.short	0x00ff


	//----- nvinfo : EIATTR_NUM_BARRIERS
	.align		4
        /*0030*/ 	.byte	0x02, 0x4c
        /*0032*/ 	.byte	0x07
	.zero		1


	//----- nvinfo : EIATTR_EXTERNS
	.align		4
        /*0034*/ 	.byte	0x04, 0x0f
        /*0036*/ 	.short	(.L_37 - .L_36)


	//   ....[0]....
	.align		4
.L_36:
        /*0038*/ 	.word	index@(__assertfail)


	//----- nvinfo : EIATTR_MERCURY_ISA_VERSION
	.align		4
.L_37:
        /*003c*/ 	.byte	0x03, 0x5f
        /*003e*/ 	.short	0x0101


	//----- nvinfo : EIATTR_INT_WARP_WIDE_INSTR_OFFSETS
	.align		4
        /*0040*/ 	.byte	0x04, 0x31
        /*0042*/ 	.short	(.L_39 - .L_38)


	//   ....[0]....
.L_38:
        /*0044*/ 	.word	0x00000dc0


	//   ....[1]....
        /*0048*/ 	.word	0x00000e70


	//   ....[2]....
        /*004c*/ 	.word	0x00004da0


	//   ....[3]....
        /*0050*/ 	.word	0x00004dd0


	//   ....[4]....
        /*0054*/ 	.word	0x00004df0


	//   ....[5]....
        /*0058*/ 	.word	0x00005990


	//   ....[6]....
        /*005c*/ 	.word	0x00005a00


	//   ....[7]....
        /*0060*/ 	.word	0x00005b40


	//   ....[8]....
        /*0064*/ 	.word	0x00005c40


	//   ....[9]....
        /*0068*/ 	.word	0x00005cb0


	//   ....[10]....
        /*006c*/ 	.word	0x00005db0


	//   ....[11]....
        /*0070*/ 	.word	0x00005e40


	//   ....[12]....
        /*0074*/ 	.word	0x00005ef0


	//----- nvinfo : EIATTR_COOP_GROUP_MASK_REGIDS
	.align		4
.L_39:
        /*0078*/ 	.byte	0x04, 0x29
        /*007a*/ 	.short	(.L_41 - .L_40)


	//   ....[0]....
.L_40:
        /*007c*/ 	.word	0xffffffff


	//   ....[1]....
        /*0080*/ 	.word	0xffffffff


	//   ....[2]....
        /*0084*/ 	.word	0xffffffff


	//   ....[3]....
        /*0088*/ 	.word	0xffffffff


	//   ....[4]....
        /*008c*/ 	.word	0xffffffff


	//   ....[5]....
        /*0090*/ 	.word	0xffffffff


	//   ....[6]....
        /*0094*/ 	.word	0xffffffff


	//   ....[7]....
        /*0098*/ 	.word	0xffffffff


	//   ....[8]....
        /*009c*/ 	.word	0xffffffff


	//   ....[9]....
        /*00a0*/ 	.word	0xffffffff


	//   ....[10]....
        /*00a4*/ 	.word	0xffffffff


	//   ....[11]....
        /*00a8*/ 	.word	0xffffffff


	//   ....[12]....
        /*00ac*/ 	.word	0xffffffff


	//   ....[13]....
        /*00b0*/ 	.word	0xffffffff


	//----- nvinfo : EIATTR_COOP_GROUP_INSTR_OFFSETS
	.align		4
.L_41:
        /*00b4*/ 	.byte	0x04, 0x28
        /*00b6*/ 	.short	(.L_43 - .L_42)


	//   ....[0]....
.L_42:
        /*00b8*/ 	.word	0x000000a0


	//   ....[1]....
        /*00bc*/ 	.word	0x00000560


	//   ....[2]....
        /*00c0*/ 	.word	0x00000730


	//   ....[3]....
        /*00c4*/ 	.word	0x000008d0


	//   ....[4]....
        /*00c8*/ 	.word	0x000009d0


	//   ....[5]....
        /*00cc*/ 	.word	0x00000b40


	//   ....[6]....
        /*00d0*/ 	.word	0x00000c80


	//   ....[7]....
        /*00d4*/ 	.word	0x00000ee0


	//   ....[8]....
        /*00d8*/ 	.word	0x00002920


	//   ....[9]....
        /*00dc*/ 	.word	0x00003810


	//   ....[10]....
        /*00e0*/ 	.word	0x00003d00


	//   ....[11]....
        /*00e4*/ 	.word	0x00003d30


	//   ....[12]....
        /*00e8*/ 	.word	0x00004c80


	//   ....[13]....
        /*00ec*/ 	.word	0x00004eb0


	//----- nvinfo : EIATTR_VRC_CTA_INIT_COUNT
	.align		4
.L_43:
        /*00f0*/ 	.byte	0x02, 0x4a
        /*00f2*/ 	.byte	0x80
	.zero		1


	//----- nvinfo : EIATTR_SYSCALL_OFFSETS
	.align		4
        /*00f4*/ 	.byte	0x04, 0x46
        /*00f6*/ 	.short	(.L_45 - .L_44)


	//   ....[0]....
.L_44:
        /*00f8*/ 	.word	0x00006bd0


	//   ....[1]....
        /*00fc*/ 	.word	0x00006cc0


	//   ....[2]....
        /*0100*/ 	.word	0x00007670


	//   ....[3]....
        /*0104*/ 	.word	0x00008b40


	//   ....[4]....
        /*0108*/ 	.word	0x00009fa0


	//   ....[5]....
        /*010c*/ 	.word	0x0000b3e0


	//----- nvinfo : EIATTR_MBARRIER_INSTR_OFFSETS
	.align		4
.L_45:
        /*0110*/ 	.byte	0x04, 0x39
        /*0112*/ 	.short	(.L_47 - .L_46)


	//   ....[0]....
.L_46:
        /*0114*/ 	.word	0x000006a0
        /*0118*/ 	.word	0x000000ff
        /*011c*/ 	.word	0x00000000
        /*0120*/ 	.short	0x0100
        /*0122*/ 	.byte	0x04
	.zero		1


	//   ....[1]....
        /*0124*/ 	.word	0x000006b0
        /*0128*/ 	.word	0x000000ff
        /*012c*/ 	.word	0x00000020
        /*0130*/ 	.short	0x0100
        /*0132*/ 	.byte	0x04
	.zero		1


	//   ....[2]....
        /*0134*/ 	.word	0x000006c0
        /*0138*/ 	.word	0x000000ff
        /*013c*/ 	.word	0x00000008
        /*0140*/ 	.short	0x0100
        /*0142*/ 	.byte	0x04
	.zero		1


	//   ....[3]....
        /*0144*/ 	.word	0x000006d0
        /*0148*/ 	.word	0x000000ff
        /*014c*/ 	.word	0x00000028
        /*0150*/ 	.short	0x0100
        /*0152*/ 	.byte	0x04
	.zero		1


	//   ....[4]....
        /*0154*/ 	.word	0x000006e0
        /*0158*/ 	.word	0x000000ff
        /*015c*/ 	.word	0x00000010
        /*0160*/ 	.short	0x0100
        /*0162*/ 	.byte	0x04
	.zero		1


	//   ....[5]....
        /*0164*/ 	.word	0x000006f0
        /*0168*/ 	.word	0x000000ff
        /*016c*/ 	.word	0x00000030
        /*0170*/ 	.short	0x0100
        /*0172*/ 	.byte	0x04
	.zero		1


	//   ....[6]....
        /*0174*/ 	.word	0x00000700
        /*0178*/ 	.word	0x000000ff
        /*017c*/ 	.word	0x00000018
        /*0180*/ 	.short	0x0100
        /*0182*/ 	.byte	0x04
	.zero		1


	//   ....[7]....
        /*0184*/ 	.word	0x00000710
        /*0188*/ 	.word	0x000000ff
        /*018c*/ 	.word	0x00000038
        /*0190*/ 	.short	0x0100
        /*0192*/ 	.byte	0x04
	.zero		1


	//   ....[8]....
        /*0194*/ 	.word	0x00000840
        /*0198*/ 	.word	0x000000ff
        /*019c*/ 	.word	0x00000040
        /*01a0*/ 	.short	0x0100
        /*01a2*/ 	.byte	0x04
	.zero		1


	//   ....[9]....
        /*01a4*/ 	.word	0x00000850
        /*01a8*/ 	.word	0x000000ff
        /*01ac*/ 	.word	0x00000060
        /*01b0*/ 	.short	0x0100
        /*01b2*/ 	.byte	0x04
	.zero		1


	//   ....[10]....
        /*01b4*/ 	.word	0x00000860
        /*01b8*/ 	.word	0x000000ff
        /*01bc*/ 	.word	0x00000048
        /*01c0*/ 	.short	0x0100
        /*01c2*/ 	.byte	0x04
	.zero		1


	//   ....[11]....
        /*01c4*/ 	.word	0x00000870
        /*01c8*/ 	.word	0x000000ff
        /*01cc*/ 	.word	0x00000068
        /*01d0*/ 	.short	0x0100
        /*01d2*/ 	.byte	0x04
	.zero		1


	//   ....[12]....
        /*01d4*/ 	.word	0x00000880
        /*01d8*/ 	.word	0x000000ff
        /*01dc*/ 	.word	0x00000050
        /*01e0*/ 	.short	0x0100
        /*01e2*/ 	.byte	0x04
	.zero		1


	//   ....[13]....
        /*01e4*/ 	.word	0x00000890
        /*01e8*/ 	.word	0x000000ff
        /*01ec*/ 	.word	0x00000070
        /*01f0*/ 	.short	0x0100
        /*01f2*/ 	.byte	0x04
	.zero		1


	//   ....[14]....
        /*01f4*/ 	.word	0x000008a0
        /*01f8*/ 	.word	0x000000ff
        /*01fc*/ 	.word	0x00000058
        /*0200*/ 	.short	0x0100
        /*0202*/ 	.byte	0x04
	.zero		1


	//   ....[15]....
        /*0204*/ 	.word	0x000008b0
        /*0208*/ 	.word	0x000000ff
        /*020c*/ 	.word	0x00000078
        /*0210*/ 	.short	0x0100
        /*0212*/ 	.byte	0x04
	.zero		1


	//   ....[16]....
        /*0214*/ 	.word	0x000009a0
        /*0218*/ 	.word	0x000000ff
        /*021c*/ 	.word	0x00000080
        /*0220*/ 	.short	0x0100
        /*0222*/ 	.byte	0x06
	.zero		1


	//   ....[17]....
        /*0224*/ 	.word	0x000009b0
        /*0228*/ 	.word	0x000000ff
        /*022c*/ 	.word	0x00000088
        /*0230*/ 	.short	0x0100
        /*0232*/ 	.byte	0x06
	.zero		1


	//   ....[18]....
        /*0234*/ 	.word	0x00000af0
        /*0238*/ 	.word	0x000000ff
        /*023c*/ 	.word	0x00000090
        /*0240*/ 	.short	0x0100
        /*0242*/ 	.byte	0x06
	.zero		1


	//   ....[19]....
        /*0244*/ 	.word	0x00000b00
        /*0248*/ 	.word	0x000000ff
        /*024c*/ 	.word	0x000000a0
        /*0250*/ 	.short	0x0100
        /*0252*/ 	.byte	0x06
	.zero		1


	//   ....[20]....
        /*0254*/ 	.word	0x00000b10
        /*0258*/ 	.word	0x000000ff
        /*025c*/ 	.word	0x00000098
        /*0260*/ 	.short	0x0100
        /*0262*/ 	.byte	0x06
	.zero		1


	//   ....[21]....
        /*0264*/ 	.word	0x00000b20
        /*0268*/ 	.word	0x000000ff
        /*026c*/ 	.word	0x000000a8
        /*0270*/ 	.short	0x0100
        /*0272*/ 	.byte	0x06
	.zero		1


	//   ....[22]....
        /*0274*/ 	.word	0x00000c50
        /*0278*/ 	.word	0x000000ff
        /*027c*/ 	.word	0x000000b0
        /*0280*/ 	.short	0x0100
        /*0282*/ 	.byte	0x04
	.zero		1


	//   ....[23]....
        /*0284*/ 	.word	0x00000c60
        /*0288*/ 	.word	0x000000ff
        /*028c*/ 	.word	0x000000b8
        /*0290*/ 	.short	0x0100
        /*0292*/ 	.byte	0x04
	.zero		1


	//   ....[24]....
        /*0294*/ 	.word	0x00000d60
        /*0298*/ 	.word	0x000000ff
        /*029c*/ 	.word	0x000000c0
        /*02a0*/ 	.short	0x0100
        /*02a2*/ 	.byte	0x04
	.zero		1


	//   ....[25]....
        /*02a4*/ 	.word	0x00000d70
        /*02a8*/ 	.word	0x000000ff
        /*02ac*/ 	.word	0x000000d0
        /*02b0*/ 	.short	0x0100
        /*02b2*/ 	.byte	0x04
	.zero		1


	//   ....[26]....
        /*02b4*/ 	.word	0x00000d80
        /*02b8*/ 	.word	0x000000ff
        /*02bc*/ 	.word	0x000000c8
        /*02c0*/ 	.short	0x0100
        /*02c2*/ 	.byte	0x04
	.zero		1


	//   ....[27]....
        /*02c4*/ 	.word	0x00000d90
        /*02c8*/ 	.word	0x000000ff
        /*02cc*/ 	.word	0x000000d8
        /*02d0*/ 	.short	0x0100
        /*02d2*/ 	.byte	0x04
	.zero		1


	//   ....[28]....
        /*02d4*/ 	.word	0x00000e90
        /*02d8*/ 	.word	0x000000ff
        /*02dc*/ 	.word	0x000000e0
        /*02e0*/ 	.short	0x0100
        /*02e2*/ 	.byte	0x06
	.zero		1


	//   ....[29]....
        /*02e4*/ 	.word	0x00001e50
        /*02e8*/ 	.word	0x00000000
        /*02ec*/ 	.word	0x000000d0
        /*02f0*/ 	.short	0x010a
        /*02f2*/ 	.byte	0xff
	.zero		1


	//   ....[30]....
        /*02f4*/ 	.word	0x00001e80
        /*02f8*/ 	.word	0x00000000
        /*02fc*/ 	.word	0x000000c0
        /*0300*/ 	.short	0x0101
        /*0302*/ 	.byte	0xff
	.zero		1


	//   ....[31]....
        /*0304*/ 	.word	0x00001f30
        /*0308*/ 	.word	0x000000ff
        /*030c*/ 	.word	0x00000020
        /*0310*/ 	.short	0x010a
        /*0312*/ 	.byte	0x04
	.zero		1


	//   ....[32]....
        /*0314*/ 	.word	0x00002030
        /*0318*/ 	.word	0x000000ff
        /*031c*/ 	.word	0x00000020
        /*0320*/ 	.short	0x010a
        /*0322*/ 	.byte	0x05
	.zero		1


	//   ....[33]....
        /*0324*/ 	.word	0x000021a0
        /*0328*/ 	.word	0x000000ff
        /*032c*/ 	.word	0x00000020
        /*0330*/ 	.short	0x010a
        /*0332*/ 	.byte	0x06
	.zero		1


	//   ....[34]....
        /*0334*/ 	.word	0x00002470
        /*0338*/ 	.word	0x000000ff
        /*033c*/ 	.word	0x00000088
        /*0340*/ 	.short	0x0101
        /*0342*/ 	.byte	0x07
	.zero		1


	//   ....[35]....
        /*0344*/ 	.word	0x00002490
        /*0348*/ 	.word	0x000000ff
        /*034c*/ 	.word	0x00000020
        /*0350*/ 	.short	0x010a
        /*0352*/ 	.byte	0x04
	.zero		1


	//   ....[36]....
        /*0354*/ 	.word	0x00002510
        /*0358*/ 	.word	0x000000ff
        /*035c*/ 	.word	0x00000020
        /*0360*/ 	.short	0x010a
        /*0362*/ 	.byte	0x06
	.zero		1


	//   ....[37]....
        /*0364*/ 	.word	0x00002650
        /*0368*/ 	.word	0x000000ff
        /*036c*/ 	.word	0x00000020
        /*0370*/ 	.short	0x010a
        /*0372*/ 	.byte	0x04
	.zero		1


	//   ....[38]....
        /*0374*/ 	.word	0x00002950
        /*0378*/ 	.word	0x00000003
        /*037c*/ 	.word	0x00000090
        /*0380*/ 	.short	0x010a
        /*0382*/ 	.byte	0xff
	.zero		1


	//   ....[39]....
        /*0384*/ 	.word	0x00002aa0
        /*0388*/ 	.word	0x00000000
        /*038c*/ 	.word	0x00000000
        /*0390*/ 	.short	0x0101
        /*0392*/ 	.byte	0xff
	.zero		1


	//   ....[40]....
        /*0394*/ 	.word	0x00003060
        /*0398*/ 	.word	0x000000ff
        /*039c*/ 	.word	0x00000000
        /*03a0*/ 	.short	0x010a
        /*03a2*/ 	.byte	0x04
	.zero		1


	//   ....[41]....
        /*03a4*/ 	.word	0x000030f0
        /*03a8*/ 	.word	0x000000ff
        /*03ac*/ 	.word	0x00000000
        /*03b0*/ 	.short	0x010a
        /*03b2*/ 	.byte	0x05
	.zero		1


	//   ....[42]....
        /*03b4*/ 	.word	0x00003180
        /*03b8*/ 	.word	0x000000ff
        /*03bc*/ 	.word	0x00000000
        /*03c0*/ 	.short	0x010a
        /*03c2*/ 	.byte	0x05
	.zero		1


	//   ....[43]....
        /*03c4*/ 	.word	0x00003220
        /*03c8*/ 	.word	0x00000000
        /*03cc*/ 	.word	0x00000000
        /*03d0*/ 	.short	0x010a
        /*03d2*/ 	.byte	0xff
	.zero		1


	//   ....[44]....
        /*03d4*/ 	.word	0x00003360
        /*03d8*/ 	.word	0x00000002
        /*03dc*/ 	.word	0x000000c0
        /*03e0*/ 	.short	0x010a
        /*03e2*/ 	.byte	0xff
	.zero		1


	//   ....[45]....
        /*03e4*/ 	.word	0x000033d0
        /*03e8*/ 	.word	0x00000002
        /*03ec*/ 	.word	0x00000000
        /*03f0*/ 	.short	0x0101
        /*03f2*/ 	.byte	0xff
	.zero		1


	//   ....[46]....
        /*03f4*/ 	.word	0x000033f0
        /*03f8*/ 	.word	0x000000ff
        /*03fc*/ 	.word	0x000000a0
        /*0400*/ 	.short	0x010a
        /*0402*/ 	.byte	0x04
	.zero		1


	//   ....[47]....
        /*0404*/ 	.word	0x00003510
        /*0408*/ 	.word	0x00000002
        /*040c*/ 	.word	0x00000090
        /*0410*/ 	.short	0x010a
        /*0412*/ 	.byte	0xff
	.zero		1


	//   ....[48]....
        /*0414*/ 	.word	0x00003610
        /*0418*/ 	.word	0x00000002
        /*041c*/ 	.word	0x00000000
        /*0420*/ 	.short	0x0101
        /*0422*/ 	.byte	0xff
	.zero		1


	//   ....[49]....
        /*0424*/ 	.word	0x000036a0
        /*0428*/ 	.word	0x000000ff
        /*042c*/ 	.word	0x000000a0
        /*0430*/ 	.short	0x0106
        /*0432*/ 	.byte	0x04
	.zero		1


	//   ....[50]....
        /*0434*/ 	.word	0x000036c0
        /*0438*/ 	.word	0x000000ff
        /*043c*/ 	.word	0x000000a0
        /*0440*/ 	.short	0x010a
        /*0442*/ 	.byte	0x04
	.zero		1


	//   ....[51]....
        /*0444*/ 	.word	0x00003750
        /*0448*/ 	.word	0x000000ff
        /*044c*/ 	.word	0x000000a0
        /*0450*/ 	.short	0x0106
        /*0452*/ 	.byte	0x07
	.zero		1


	//   ....[52]....
        /*0454*/ 	.word	0x00003790
        /*0458*/ 	.word	0x00000000
        /*045c*/ 	.word	0x000000a0
        /*0460*/ 	.short	0x010a
        /*0462*/ 	.byte	0xff
	.zero		1


	//   ....[53]....
        /*0464*/ 	.word	0x00003a00
        /*0468*/ 	.word	0x000000ff
        /*046c*/ 	.word	0x00000008
        /*0470*/ 	.short	0x010a
        /*0472*/ 	.byte	0x05
	.zero		1


	//   ....[54]....
        /*0474*/ 	.word	0x00003a20
        /*0478*/ 	.word	0x000000ff
        /*047c*/ 	.word	0x00000008
        /*0480*/ 	.short	0x010a
        /*0482*/ 	.byte	0x05
	.zero		1


	//   ....[55]....
        /*0484*/ 	.word	0x00003bb0
        /*0488*/ 	.word	0x000000ff
        /*048c*/ 	.word	0x00000008
        /*0490*/ 	.short	0x010a
        /*0492*/ 	.byte	0x05
	.zero		1


	//   ....[56]....
        /*0494*/ 	.word	0x00003bd0
        /*0498*/ 	.word	0x000000ff
        /*049c*/ 	.word	0x00000008
        /*04a0*/ 	.short	0x010a
        /*04a2*/ 	.byte	0x05
	.zero		1


	//   ....[57]....
        /*04a4*/ 	.word	0x00003c90
        /*04a8*/ 	.word	0x000000ff
        /*04ac*/ 	.word	0x00000000
        /*04b0*/ 	.short	0x0101
        /*04b2*/ 	.byte	0x04
	.zero		1


	//   ....[58]....
        /*04b4*/ 	.word	0x00004250
        /*04b8*/ 	.word	0x00000000
        /*04bc*/ 	.word	0x00000090
        /*04c0*/ 	.short	0x010a
        /*04c2*/ 	.byte	0xff
	.zero		1


	//   ....[59]....
        /*04c4*/ 	.word	0x00004310
        /*04c8*/ 	.word	0x00000000
        /*04cc*/ 	.word	0x00000000
        /*04d0*/ 	.short	0x0101
        /*04d2*/ 	.byte	0xff
	.zero		1


	//   ....[60]....
        /*04d4*/ 	.word	0x000043f0
        /*04d8*/ 	.word	0x000000ff
        /*04dc*/ 	.word	0x00000000
        /*04e0*/ 	.short	0x010a
        /*04e2*/ 	.byte	0x05
	.zero		1


	//   ....[61]....
        /*04e4*/ 	.word	0x00004410
        /*04e8*/ 	.word	0x000000ff
        /*04ec*/ 	.word	0x00000000
        /*04f0*/ 	.short	0x010a
        /*04f2*/ 	.byte	0x05
	.zero		1


	//   ....[62]....
        /*04f4*/ 	.word	0x00004540
        /*04f8*/ 	.word	0x000000ff
        /*04fc*/ 	.word	0x00000000
        /*0500*/ 	.short	0x010a
        /*0502*/ 	.byte	0x07
	.zero		1


	//   ....[63]....
        /*0504*/ 	.word	0x00004590
        /*0508*/ 	.word	0x000000ff
        /*050c*/ 	.word	0x000000b8
        /*0510*/ 	.short	0x010a
        /*0512*/ 	.byte	0x21
	.zero		1


	//   ....[64]....
        /*0514*/ 	.word	0x000047f0
        /*0518*/ 	.word	0x000000ff
        /*051c*/ 	.word	0x00000000
        /*0520*/ 	.short	0x010a
        /*0522*/ 	.byte	0x07
	.zero		1


	//   ....[65]....
        /*0524*/ 	.word	0x00004910
        /*0528*/ 	.word	0x000000ff
        /*052c*/ 	.word	0x00000000
        /*0530*/ 	.short	0x010a
        /*0532*/ 	.byte	0x04
	.zero		1


	//   ....[66]....
        /*0534*/ 	.word	0x00004c60
        /*0538*/ 	.word	0x000000ff
        /*053c*/ 	.word	0x000000e0
        /*0540*/ 	.short	0x010a
        /*0542*/ 	.byte	0x21
	.zero		1


	//   ....[67]....
        /*0544*/ 	.word	0x00005180
        /*0548*/ 	.word	0x0000000c
        /*054c*/ 	.word	0x00000090
        /*0550*/ 	.short	0x010a
        /*0552*/ 	.byte	0xff
	.zero		1


	//   ....[68]....
        /*0554*/ 	.word	0x000052f0
        /*0558*/ 	.word	0x00000000
        /*055c*/ 	.word	0x00000000
        /*0560*/ 	.short	0x0101
        /*0562*/ 	.byte	0xff
	.zero		1


	//   ....[69]....
        /*0564*/ 	.word	0x00005780
        /*0568*/ 	.word	0x000000ff
        /*056c*/ 	.word	0x00000088
        /*0570*/ 	.short	0x010a
        /*0572*/ 	.byte	0x15
	.zero		1


	//   ....[70]....
        /*0574*/ 	.word	0x00005900
        /*0578*/ 	.word	0x000000ff
        /*057c*/ 	.word	0x00000060
        /*0580*/ 	.short	0x010a
        /*0582*/ 	.byte	0x15
	.zero		1


	//   ....[71]....
        /*0584*/ 	.word	0x00005af0
        /*0588*/ 	.word	0x000000ff
        /*058c*/ 	.word	0x00000040
        /*0590*/ 	.short	0x010b
        /*0592*/ 	.byte	0x15
	.zero		1


	//   ....[72]....
        /*0594*/ 	.word	0x00005b00
        /*0598*/ 	.word	0x000000ff
        /*059c*/ 	.word	0x00000000
        /*05a0*/ 	.short	0x0101
        /*05a2*/ 	.byte	0x2f
	.zero		1


	//   ....[73]....
        /*05a4*/ 	.word	0x00005b10
        /*05a8*/ 	.word	0x000000ff
        /*05ac*/ 	.word	0x00000068
        /*05b0*/ 	.short	0x010a
        /*05b2*/ 	.byte	0x15
	.zero		1


	//   ....[74]....
        /*05b4*/ 	.word	0x00005c60
        /*05b8*/ 	.word	0x000000ff
        /*05bc*/ 	.word	0x00000048
        /*05c0*/ 	.short	0x010b
        /*05c2*/ 	.byte	0x15
	.zero		1


	//   ....[75]....
        /*05c4*/ 	.word	0x00005c70
        /*05c8*/ 	.word	0x000000ff
        /*05cc*/ 	.word	0x00000000
        /*05d0*/ 	.short	0x0101
        /*05d2*/ 	.byte	0x2e
	.zero		1


	//   ....[76]....
        /*05d4*/ 	.word	0x00005c80
        /*05d8*/ 	.word	0x000000ff
        /*05dc*/ 	.word	0x00000070
        /*05e0*/ 	.short	0x010a
        /*05e2*/ 	.byte	0x15
	.zero		1


	//   ....[77]....
        /*05e4*/ 	.word	0x00005dd0
        /*05e8*/ 	.word	0x000000ff
        /*05ec*/ 	.word	0x00000050
        /*05f0*/ 	.short	0x010b
        /*05f2*/ 	.byte	0x15
	.zero		1


	//   ....[78]....
        /*05f4*/ 	.word	0x00005de0
        /*05f8*/ 	.word	0x000000ff
        /*05fc*/ 	.word	0x00000000
        /*0600*/ 	.short	0x0101
        /*0602*/ 	.byte	0x27
	.zero		1


	//   ....[79]....
        /*0604*/ 	.word	0x00005df0
        /*0608*/ 	.word	0x000000ff
        /*060c*/ 	.word	0x00000078
        /*0610*/ 	.short	0x010a
        /*0612*/ 	.byte	0x15
	.zero		1


	//   ....[80]....
        /*0614*/ 	.word	0x00006030
        /*0618*/ 	.word	0x000000ff
        /*061c*/ 	.word	0x00000058
        /*0620*/ 	.short	0x010b
        /*0622*/ 	.byte	0x15
	.zero		1


	//   ....[81]....
        /*0624*/ 	.word	0x00006040
        /*0628*/ 	.word	0x000000ff
        /*062c*/ 	.word	0x00000000
        /*0630*/ 	.short	0x0101
        /*0632*/ 	.byte	0x26
	.zero		1


	//   ....[82]....
        /*0634*/ 	.word	0x00006070
        /*0638*/ 	.word	0x000000ff
        /*063c*/ 	.word	0x00000060
        /*0640*/ 	.short	0x010a
        /*0642*/ 	.byte	0x15
	.zero		1


	//   ....[83]....
        /*0644*/ 	.word	0x00006090
        /*0648*/ 	.word	0x000000ff
        /*064c*/ 	.word	0x00000068
        /*0650*/ 	.short	0x010a
        /*0652*/ 	.byte	0x15
	.zero		1


	//   ....[84]....
        /*0654*/ 	.word	0x000060b0
        /*0658*/ 	.word	0x000000ff
        /*065c*/ 	.word	0x00000070
        /*0660*/ 	.short	0x010a
        /*0662*/ 	.byte	0x15
	.zero		1


	//   ....[85]....
        /*0664*/ 	.word	0x000060f0
        /*0668*/ 	.word	0x00000000
        /*066c*/ 	.word	0x00000078
        /*0670*/ 	.short	0x010a
        /*0672*/ 	.byte	0xff
	.zero		1


	//   ....[86]....
        /*0674*/ 	.word	0x00006460
        /*0678*/ 	.word	0x00000008
        /*067c*/ 	.word	0x00000090
        /*0680*/ 	.short	0x010a
        /*0682*/ 	.byte	0xff
	.zero		1


	//   ....[87]....
        /*0684*/ 	.word	0x000065e0
        /*0688*/ 	.word	0x00000000
        /*068c*/ 	.word	0x00000000
        /*0690*/ 	.short	0x0101
        /*0692*/ 	.byte	0xff
	.zero		1


	//   ....[88]....
        /*0694*/ 	.word	0x00007150
        /*0698*/ 	.word	0x000000ff
        /*069c*/ 	.word	0x00000040
        /*06a0*/ 	.short	0x010a
        /*06a2*/ 	.byte	0x2e
	.zero		1


	//   ....[89]....
        /*06a4*/ 	.word	0x000071b0
        /*06a8*/ 	.word	0x000000ff
        /*06ac*/ 	.word	0x000000b0
        /*06b0*/ 	.short	0x010a
        /*06b2*/ 	.byte	0x2e
	.zero		1


	//   ....[90]....
        /*06b4*/ 	.word	0x00007410
        /*06b8*/ 	.word	0x000000ff
        /*06bc*/ 	.word	0x00000040
        /*06c0*/ 	.short	0x010a
        /*06c2*/ 	.byte	0x2e
	.zero		1


	//   ....[91]....
        /*06c4*/ 	.word	0x00007550
        /*06c8*/ 	.word	0x000000ff
        /*06cc*/ 	.word	0x000000b0
        /*06d0*/ 	.short	0x010a
        /*06d2*/ 	.byte	0x2e
	.zero		1


	//   ....[92]....
        /*06d4*/ 	.word	0x00007710
        /*06d8*/ 	.word	0x000000ff
        /*06dc*/ 	.word	0x00000000
        /*06e0*/ 	.short	0x0101
        /*06e2*/ 	.byte	0x05
	.zero		1


	//   ....[93]....
        /*06e4*/ 	.word	0x000087b0
        /*06e8*/ 	.word	0x00000000
        /*06ec*/ 	.word	0x00000000
        /*06f0*/ 	.short	0x0101
        /*06f2*/ 	.byte	0xff
	.zero		1


	//   ....[94]....
        /*06f4*/ 	.word	0x000087c0
        /*06f8*/ 	.word	0x00000003
        /*06fc*/ 	.word	0x00000040
        /*0700*/ 	.short	0x010a
        /*0702*/ 	.byte	0xff
	.zero		1


	//   ....[95]....
        /*0704*/ 	.word	0x000088d0
        /*0708*/ 	.word	0x00000003
        /*070c*/ 	.word	0x00000040
        /*0710*/ 	.short	0x010a
        /*0712*/ 	.byte	0xff
	.zero		1


	//   ....[96]....
        /*0714*/ 	.word	0x00009c20
        /*0718*/ 	.word	0x00000000
        /*071c*/ 	.word	0x00000000
        /*0720*/ 	.short	0x0101
        /*0722*/ 	.byte	0xff
	.zero		1


	//   ....[97]....
        /*0724*/ 	.word	0x00009c60
        /*0728*/ 	.word	0x00000007
        /*072c*/ 	.word	0x00000040
        /*0730*/ 	.short	0x010a
        /*0732*/ 	.byte	0xff
	.zero		1


	//   ....[98]....
        /*0734*/ 	.word	0x00009d30
        /*0738*/ 	.word	0x00000007
        /*073c*/ 	.word	0x00000040
        /*0740*/ 	.short	0x010a
        /*0742*/ 	.byte	0xff
	.zero		1


	//   ....[99]....
        /*0744*/ 	.word	0x0000b080
        /*0748*/ 	.word	0x00000000
        /*074c*/ 	.word	0x00000000
        /*0750*/ 	.short	0x0101
        /*0752*/ 	.byte	0xff
	.zero		1


	//   ....[100]....
        /*0754*/ 	.word	0x0000b0a0
        /*0758*/ 	.word	0x00000004
        /*075c*/ 	.word	0x00000040
        /*0760*/ 	.short	0x010a
        /*0762*/ 	.byte	0xff
	.zero		1


	//   ....[101]....
        /*0764*/ 	.word	0x0000b170
        /*0768*/ 	.word	0x00000004
        /*076c*/ 	.word	0x00000040
        /*0770*/ 	.short	0x010a
        /*0772*/ 	.byte	0xff
	.zero		1


	//   ....[102]....
        /*0774*/ 	.word	0x0000c4b0
        /*0778*/ 	.word	0x00000000
        /*077c*/ 	.word	0x00000000
        /*0780*/ 	.short	0x0101
        /*0782*/ 	.byte	0xff
	.zero		1


	//   ....[103]....
        /*0784*/ 	.word	0x0000c620
        /*0788*/ 	.word	0x000000ff
        /*078c*/ 	.word	0x00000000
        /*0790*/ 	.short	0x0101
        /*0792*/ 	.byte	0x08
	.zero		1


	//   ....[104]....
        /*0794*/ 	.word	0x0000c640
        /*0798*/ 	.word	0x000000ff
        /*079c*/ 	.word	0x000000e0
        /*07a0*/ 	.short	0x0101
        /*07a2*/ 	.byte	0x2e
	.zero		1


	//   ....[105]....
        /*07a4*/ 	.word	0x0000c7b0
        /*07a8*/ 	.word	0x000000ff
        /*07ac*/ 	.word	0x00000000
        /*07b0*/ 	.short	0x0101
        /*07b2*/ 	.byte	0x06
	.zero		1


	//   ....[106]....
        /*07b4*/ 	.word	0x0000c7d0
        /*07b8*/ 	.word	0x00000000
        /*07bc*/ 	.word	0x000000d0
        /*07c0*/ 	.short	0x010a
        /*07c2*/ 	.byte	0xff
	.zero		1


	//   ....[107]....
        /*07c4*/ 	.word	0x0000c830
        /*07c8*/ 	.word	0x00000000
        /*07cc*/ 	.word	0x00000020
        /*07d0*/ 	.short	0x010a
        /*07d2*/ 	.byte	0xff
	.zero		1


	//   ....[108]....
        /*07d4*/ 	.word	0x0000c890
        /*07d8*/ 	.word	0x00000000
        /*07dc*/ 	.word	0x00000020
        /*07e0*/ 	.short	0x010a
        /*07e2*/ 	.byte	0xff
	.zero		1


	//   ....[109]....
        /*07e4*/ 	.word	0x0000c8e0
        /*07e8*/ 	.word	0x00000003
        /*07ec*/ 	.word	0x00000090
        /*07f0*/ 	.short	0x010a
        /*07f2*/ 	.byte	0xff
	.zero		1


	//   ....[110]....
        /*07f4*/ 	.word	0x0000c940
        /*07f8*/ 	.word	0x00000000
        /*07fc*/ 	.word	0x00000000
        /*0800*/ 	.short	0x010a
        /*0802*/ 	.byte	0xff
	.zero		1


	//   ....[111]....
        /*0804*/ 	.word	0x0000c9a0
        /*0808*/ 	.word	0x00000000
        /*080c*/ 	.word	0x00000000
        /*0810*/ 	.short	0x010a
        /*0812*/ 	.byte	0xff
	.zero		1


	//   ....[112]....
        /*0814*/ 	.word	0x0000ca00
        /*0818*/ 	.word	0x00000000
        /*081c*/ 	.word	0x00000000
        /*0820*/ 	.short	0x010a
        /*0822*/ 	.byte	0xff
	.zero		1


	//   ....[113]....
        /*0824*/ 	.word	0x0000ca50
        /*0828*/ 	.word	0x00000002
        /*082c*/ 	.word	0x000000c0
        /*0830*/ 	.short	0x010a
        /*0832*/ 	.byte	0xff
	.zero		1


	//   ....[114]....
        /*0834*/ 	.word	0x0000cab0
        /*0838*/ 	.word	0x00000002
        /*083c*/ 	.word	0x000000a0
        /*0840*/ 	.short	0x010a
        /*0842*/ 	.byte	0xff
	.zero		1


	//   ....[115]....
        /*0844*/ 	.word	0x0000cb00
        /*0848*/ 	.word	0x00000002
        /*084c*/ 	.word	0x00000090
        /*0850*/ 	.short	0x010a
        /*0852*/ 	.byte	0xff
	.zero		1


	//   ....[116]....
        /*0854*/ 	.word	0x0000cb60
        /*0858*/ 	.word	0x00000000
        /*085c*/ 	.word	0x000000a0
        /*0860*/ 	.short	0x010a
        /*0862*/ 	.byte	0xff
	.zero		1


	//   ....[117]....
        /*0864*/ 	.word	0x0000cbc0
        /*0868*/ 	.word	0x00000005
        /*086c*/ 	.word	0x00000008
        /*0870*/ 	.short	0x010a
        /*0872*/ 	.byte	0xff
	.zero		1


	//   ....[118]....
        /*0874*/ 	.word	0x0000cca0
        /*0878*/ 	.word	0x00000000
        /*087c*/ 	.word	0x00000008
        /*0880*/ 	.short	0x010a
        /*0882*/ 	.byte	0xff
	.zero		1


	//   ....[119]....
        /*0884*/ 	.word	0x0000ccf0
        /*0888*/ 	.word	0x00000000
        /*088c*/ 	.word	0x00000090
        /*0890*/ 	.short	0x010a
        /*0892*/ 	.byte	0xff
	.zero		1


	//   ....[120]....
        /*0894*/ 	.word	0x0000cd50
        /*0898*/ 	.word	0x00000000
        /*089c*/ 	.word	0x00000000
        /*08a0*/ 	.short	0x010a
        /*08a2*/ 	.byte	0xff
	.zero		1


	//   ....[121]....
        /*08a4*/ 	.word	0x0000cdb0
        /*08a8*/ 	.word	0x00000000
        /*08ac*/ 	.word	0x000000b8
        /*08b0*/ 	.short	0x010a
        /*08b2*/ 	.byte	0xff
	.zero		1


	//   ....[122]....
        /*08b4*/ 	.word	0x0000ce10
        /*08b8*/ 	.word	0x00000000
        /*08bc*/ 	.word	0x00000000
        /*08c0*/ 	.short	0x010a
        /*08c2*/ 	.byte	0xff
	.zero		1


	//   ....[123]....
        /*08c4*/ 	.word	0x0000ce70
        /*08c8*/ 	.word	0x00000000
        /*08cc*/ 	.word	0x000000e0
        /*08d0*/ 	.short	0x010a
        /*08d2*/ 	.byte	0xff
	.zero		1


	//   ....[124]....
        /*08d4*/ 	.word	0x0000cec0
        /*08d8*/ 	.word	0x0000000c
        /*08dc*/ 	.word	0x00000090
        /*08e0*/ 	.short	0x010a
        /*08e2*/ 	.byte	0xff
	.zero		1


	//   ....[125]....
        /*08e4*/ 	.word	0x0000cf20
        /*08e8*/ 	.word	0x00000000
        /*08ec*/ 	.word	0x00000088
        /*08f0*/ 	.short	0x010a
        /*08f2*/ 	.byte	0xff
	.zero		1


	//   ....[126]....
        /*08f4*/ 	.word	0x0000cf80
        /*08f8*/ 	.word	0x00000000
        /*08fc*/ 	.word	0x00000060
        /*0900*/ 	.short	0x010a
        /*0902*/ 	.byte	0xff
	.zero		1


	//   ....[127]....
        /*0904*/ 	.word	0x0000cfe0
        /*0908*/ 	.word	0x00000000
        /*090c*/ 	.word	0x00000068
        /*0910*/ 	.short	0x010a
        /*0912*/ 	.byte	0xff
	.zero		1


	//   ....[128]....
        /*0914*/ 	.word	0x0000d040
        /*0918*/ 	.word	0x00000000
        /*091c*/ 	.word	0x00000070
        /*0920*/ 	.short	0x010a
        /*0922*/ 	.byte	0xff
	.zero		1


	//   ....[129]....
        /*0924*/ 	.word	0x0000d0a0
        /*0928*/ 	.word	0x00000000
        /*092c*/ 	.word	0x00000078
        /*0930*/ 	.short	0x010a
        /*0932*/ 	.byte	0xff
	.zero		1


	//   ....[130]....
        /*0934*/ 	.word	0x0000d100
        /*0938*/ 	.word	0x00000000
        /*093c*/ 	.word	0x00000060
        /*0940*/ 	.short	0x010a
        /*0942*/ 	.byte	0xff
	.zero		1


	//   ....[131]....
        /*0944*/ 	.word	0x0000d160
        /*0948*/ 	.word	0x00000000
        /*094c*/ 	.word	0x00000068
        /*0950*/ 	.short	0x010a
        /*0952*/ 	.byte	0xff
	.zero		1


	//   ....[132]....
        /*0954*/ 	.word	0x0000d1c0
        /*0958*/ 	.word	0x00000000
        /*095c*/ 	.word	0x00000070
        /*0960*/ 	.short	0x010a
        /*0962*/ 	.byte	0xff
	.zero		1


	//   ....[133]....
        /*0964*/ 	.word	0x0000d210
        /*0968*/ 	.word	0x00000008
        /*096c*/ 	.word	0x00000090
        /*0970*/ 	.short	0x010a
        /*0972*/ 	.byte	0xff
	.zero		1


	//   ....[134]....
        /*0974*/ 	.word	0x0000d270
        /*0978*/ 	.word	0x00000000
        /*097c*/ 	.word	0x00000040
        /*0980*/ 	.short	0x010a
        /*0982*/ 	.byte	0xff
	.zero		1


	//   ....[135]....
        /*0984*/ 	.word	0x0000d2d0
        /*0988*/ 	.word	0x00000000
        /*098c*/ 	.word	0x000000b0
        /*0990*/ 	.short	0x010a
        /*0992*/ 	.byte	0xff
	.zero		1


	//   ....[136]....
        /*0994*/ 	.word	0x0000d320
        /*0998*/ 	.word	0x00000003
        /*099c*/ 	.word	0x00000040
        /*09a0*/ 	.short	0x010a
        /*09a2*/ 	.byte	0xff
	.zero		1


	//   ....[137]....
        /*09a4*/ 	.word	0x0000d370
        /*09a8*/ 	.word	0x00000007
        /*09ac*/ 	.word	0x00000040
        /*09b0*/ 	.short	0x010a
        /*09b2*/ 	.byte	0xff
	.zero		1


	//   ....[138]....
        /*09b4*/ 	.word	0x0000d3c0
        /*09b8*/ 	.word	0x00000004
        /*09bc*/ 	.word	0x00000040
        /*09c0*/ 	.short	0x010a
        /*09c2*/ 	.byte	0xff
	.zero		1


	//----- nvinfo : EIATTR_NUM_MBARRIERS
	.align		4
.L_47:
        /*09c4*/ 	.byte	0x03, 0x38
        /*09c6*/ 	.short	0x001d


	//----- nvinfo : EIATTR_EXIT_INSTR_OFFSETS
	.align		4
        /*09c8*/ 	.byte	0x04, 0x1c
        /*09ca*/ 	.short	(.L_49 - .L_48)


	//   ....[0]....
.L_48:
        /*09cc*/ 	.word	0x00003250


	//   ....[1]....
        /*09d0*/ 	.word	0x00003760


	//   ....[2]....
        /*09d4*/ 	.word	0x000037c0


	//   ....[3]....
        /*09d8*/ 	.word	0x00004ec0


	//   ....[4]....
        /*09dc*/ 	.word	0x00006120


	//   ....[5]....
        /*09e0*/ 	.word	0x00006160


	//   ....[6]....
        /*09e4*/ 	.word	0x0000c6a0


	//   ....[7]....
        /*09e8*/ 	.word	0x0000c710


	//   ....[8]....
        /*09ec*/ 	.word	0x0000c740


	//   ....[9]....
        /*09f0*/ 	.word	0x0000c7c0


	//----- nvinfo : EIATTR_MAX_THREADS
	.align		4
.L_49:
        /*09f4*/ 	.byte	0x04, 0x05
        /*09f6*/ 	.short	(.L_51 - .L_50)
.L_50:
        /*09f8*/ 	.word	0x00000100
        /*09fc*/ 	.word	0x00000001
        /*0a00*/ 	.word	0x00000001


	//----- nvinfo : EIATTR_CRS_STACK_SIZE
	.align		4
.L_51:
        /*0a04*/ 	.byte	0x04, 0x1e
        /*0a06*/ 	.short	(.L_53 - .L_52)
.L_52:
        /*0a08*/ 	.word	0x00000000


	//----- nvinfo : EIATTR_CBANK_PARAM_SIZE
	.align		4
.L_53:
        /*0a0c*/ 	.byte	0x03, 0x19
        /*0a0e*/ 	.short	0x0c00


	//----- nvinfo : EIATTR_PARAM_CBANK
	.align		4
        /*0a10*/ 	.byte	0x04, 0x0a
        /*0a12*/ 	.short	(.L_55 - .L_54)
	.align		4
.L_54:
        /*0a14*/ 	.word	index@(.nv.constant0._ZN7cutlass13device_kernelINS_4gemm6kernel13GemmUniversalIN4cute5tupleIJiiiiEEENS1_10collective13CollectiveMmaINS1_46MainloopSm100TmaUmmaWarpSpecializedBlockScaledILi4ELi2ELi1ENS5_IJNS4_1CILi4EEESB_NSA_ILi1EEEEEEEENS5_IJNSA_ILi256EEESF_NSA_ILi128EEEEEENS5_IJNS_12float_e4m3_tENS_13float_ue8m0_tEEEENS5_IJNS5_IJlSC_lEEENS4_6LayoutINS5_IJNS5_IJNS5_IJNSA_ILi32EEESB_EEEiEEESP_NS5_IJSC_iEEEEEENS5_IJNS5_IJNS5_IJNSA_ILi16EEESB_EEEiEEENS5_IJNS5_IJNSA_ILi0EEESC_EEENSA_ILi512EEEEEENS5_IJSV_iEEEEEEEEEEESK_S12_NS4_8TiledMMAINS4_8MMA_AtomIJNS4_27SM100_MMA_MXF8F6F4_2x1SM_SSISI_SI_fSJ_Li256ELi256ELNS4_4UMMA5MajorE0ELS17_0ELNS16_7ScaleInE0ELS18_0EEEEEENSM_INS5_IJSC_SC_SC_EEENS5_IJSV_SV_SV_EEEEENS5_IJNS4_10UnderscoreES1E_S1E_EEEEENS5_IJNS4_28SM100_TMA_2SM_LOAD_MULTICASTES1H_EEENS5_IJNS4_14ComposedLayoutINS4_7SwizzleILi3ELi4ELi3EEENS4_18smem_ptr_flag_bitsILi8EEENSM_INS5_IJNSA_ILi8EEESG_EEENS5_IJSG_SC_EEEEEEENSM_INS5_IJNS5_IJNS5_IJSO_SC_EEENS5_IJSN_SC_EEEEEESC_NS5_IJSB_SC_EEEEEENS5_IJNS5_IJNS5_IJST_SX_EEESW_EEESV_NS5_IJSC_SX_EEEEEEEEEEEvNS4_8identityES1I_NS5_IJS1S_NSM_INS5_IJNS5_IJNS5_IJSO_NSA_ILi2EEEEEES1U_EEESC_S1W_EEENS5_IJS1Z_SV_NS5_IJSC_NSA_ILi1024EEEEEEEEEEEEEEvS24_EENS_8epilogue10collective18CollectiveEpilogueINS2F_23Sm100TmaWarpSpecializedILi4ELi2ELi64ELb1ELb0EEEJNS5_IJSG_SF_SG_EEENS5_IJNSM_ISG_SC_EENSM_INSA_ILi64EEESC_EEEEENS_10bfloat16_tESL_S2P_SL_NS2F_6fusion15FusionCallbacksIS2J_NS2Q_17LinearCombinationIS2P_fS2P_fLNS_15FloatRoundStyleE2EEES2K_S2O_JEEENS4_5SM1004TMEM4LOAD26SM100_TMEM_LOAD_32dp32b64xENS4_13SM90_TMA_LOADENS1J_IS1L_NS1M_ILi16EEENSM_INS5_IJS1O_S2M_EEENS5_IJS2M_SC_EEEEEEENS4_39AutoVectorizingCopyWithAssumedAlignmentILi128EEENS4_14SM90_TMA_STOREES35_S37_S37_EEEvvEEEEvNT_6ParamsE)
        /*0a18*/ 	.short	0x0380
        /*0a1a*/ 	.short	0x0c00


	//----- nvinfo : EIATTR_SW_WAR
	.align		4
.L_55:
        /*0a1c*/ 	.byte	0x04, 0x36
        /*0a1e*/ 	.short	(.L_57 - .L_56)
.L_56:
        /*0a20*/ 	.word	0x00000008
.L_57:


//--------------------- .nv.callgraph             --------------------------
	.section	.nv.callgraph,"",@"SHT_CUDA_CALLGRAPH"
	.align	4
	.sectionentsize	8
	.align		4
        /*0000*/ 	.word	0x00000000
	.align		4
        /*0004*/ 	.word	0xffffffff
	.align		4
        /*0008*/ 	.word	index@(_ZN7cutlass13device_kernelINS_4gemm6kernel13GemmUniversalIN4cute5tupleIJiiiiEEENS1_10collective13CollectiveMmaINS1_46MainloopSm100TmaUmmaWarpSpecializedBlockScaledILi4ELi2ELi1ENS5_IJNS4_1CILi4EEESB_NSA_ILi1EEEEEEEENS5_IJNSA_ILi256EEESF_NSA_ILi128EEEEEENS5_IJNS_12float_e4m3_tENS_13float_ue8m0_tEEEENS5_IJNS5_IJlSC_lEEENS4_6LayoutINS5_IJNS5_IJNS5_IJNSA_ILi32EEESB_EEEiEEESP_NS5_IJSC_iEEEEEENS5_IJNS5_IJNS5_IJNSA_ILi16EEESB_EEEiEEENS5_IJNS5_IJNSA_ILi0EEESC_EEENSA_ILi512EEEEEENS5_IJSV_iEEEEEEEEEEESK_S12_NS4_8TiledMMAINS4_8MMA_AtomIJNS4_27SM100_MMA_MXF8F6F4_2x1SM_SSISI_SI_fSJ_Li256ELi256ELNS4_4UMMA5MajorE0ELS17_0ELNS16_7ScaleInE0ELS18_0EEEEEENSM_INS5_IJSC_SC_SC_EEENS5_IJSV_SV_SV_EEEEENS5_IJNS4_10UnderscoreES1E_S1E_EEEEENS5_IJNS4_28SM100_TMA_2SM_LOAD_MULTICASTES1H_EEENS5_IJNS4_14ComposedLayoutINS4_7SwizzleILi3ELi4ELi3EEENS4_18smem_ptr_flag_bitsILi8EEENSM_INS5_IJNSA_ILi8EEESG_EEENS5_IJSG_SC_EEEEEEENSM_INS5_IJNS5_IJNS5_IJSO_SC_EEENS5_IJSN_SC_EEEEEESC_NS5_IJSB_SC_EEEEEENS5_IJNS5_IJNS5_IJST_SX_EEESW_EEESV_NS5_IJSC_SX_EEEEEEEEEEEvNS4_8identityES1I_NS5_IJS1S_NSM_INS5_IJNS5_IJNS5_IJSO_NSA_ILi2EEEEEES1U_EEESC_S1W_EEENS5_IJS1Z_SV_NS5_IJSC_NSA_ILi1024EEEEEEEEEEEEEEvS24_EENS_8epilogue10collective18CollectiveEpilogueINS2F_23Sm100TmaWarpSpecializedILi4ELi2ELi64ELb1ELb0EEEJNS5_IJSG_SF_SG_EEENS5_IJNSM_ISG_SC_EENSM_INSA_ILi64EEESC_EEEEENS_10bfloat16_tESL_S2P_SL_NS2F_6fusion15FusionCallbacksIS2J_NS2Q_17LinearCombinationIS2P_fS2P_fLNS_15FloatRoundStyleE2EEES2K_S2O_JEEENS4_5SM1004TMEM4LOAD26SM100_TMEM_LOAD_32dp32b64xENS4_13SM90_TMA_LOADENS1J_IS1L_NS1M_ILi16EEENSM_INS5_IJS1O_S2M_EEENS5_IJS2M_SC_EEEEEEENS4_39AutoVectorizingCopyWithAssumedAlignmentILi128EEENS4_14SM90_TMA_STOREES35_S37_S37_EEEvvEEEEvNT_6ParamsE)
	.align		4
        /*000c*/ 	.word	index@(__assertfail)
	.align		4
        /*0010*/ 	.word	0x00000000
	.align		4
        /*0014*/ 	.word	0xfffffffe
	.align		4
        /*0018*/ 	.word	0x00000000
	.align		4
        /*001c*/ 	.word	0xfffffffd
	.align		4
        /*0020*/ 	.word	0x00000000
	.align		4
        /*0024*/ 	.word	0xfffffffc


//--------------------- .nv.constant4             --------------------------
	.section	.nv.constant4,"a",@progbits
	.align	8
	.align		8
.nv.constant4:
        /*0000*/ 	.dword	__assertfail
	.align		8
        /*0008*/ 	.dword	__unnamed_1
	.align		8
        /*0010*/ 	.dword	__unnamed_2
	.align		8
        /*0018*/ 	.dword	_ZN40_INTERNAL_58967766_4_k_cu_82d2e817_156214cuda3std3__45__cpo5beginE
	.align		8
        /*0020*/ 	.dword	_ZN40_INTERNAL_58967766_4_k_cu_82d2e817_156214cuda3std3__45__cpo3endE
	.align		8
        /*0028*/ 	.dword	_ZN40_INTERNAL_58967766_4_k_cu_82d2e817_156214cuda3std3__45__cpo6cbeginE
	.align		8
        /*0030*/ 	.dword	_ZN40_INTERNAL_58967766_4_k_cu_82d2e817_156214cuda3std3__45__cpo4cendE
	.align		8
        /*0038*/ 	.dword	_ZN40_INTERNAL_58967766_4_k_cu_82d2e817_156214cuda3std3__442_GLOBAL__N__58967766_4_k_cu_82d2e817_156216ignoreE
	.align		8
        /*0040*/ 	.dword	_ZN40_INTERNAL_58967766_4_k_cu_82d2e817_156214cuda3std3__419piecewise_constructE
	.align		8
        /*0048*/ 	.dword	_ZN40_INTERNAL_58967766_4_k_cu_82d2e817_156214cuda3std3__48in_placeE
	.align		8
        /*0050*/ 	.dword	_ZN40_INTERNAL_58967766_4_k_cu_82d2e817_156214cuda3std6ranges3__45__cpo4swapE
	.align		8
        /*0058*/ 	.dword	_ZN40_INTERNAL_58967766_4_k_cu_82d2e817_156214cuda3std6ranges3__45__cpo9iter_moveE
	.align		8
        /*0060*/ 	.dword	_ZN40_INTERNAL_58967766_4_k_cu_82d2e817_156214cute7productE
	.align		8
        /*0068*/ 	.dword	_ZN40_INTERNAL_58967766_4_k_cu_82d2e817_156214cute1_E
	.align		8
        /*0070*/ 	.dword	$str$25
	.align		8
        /*0078*/ 	.dword	$str$26
	.align		8
        /*0080*/ 	.dword	$str$27
	.align		8
        /*0088*/ 	.dword	$str$28


//--------------------- .text._ZN7cutlass13device_kernelINS_4gemm6kernel13GemmUniversalIN4cute5tupleIJiiiiEEENS1_10collective13CollectiveMmaINS1_46MainloopSm100TmaUmmaWarpSpecializedBlockScaledILi4ELi2ELi1ENS5_IJNS4_1CILi4EEESB_NSA_ILi1EEEEEEEENS5_IJNSA_ILi256EEESF_NSA_ILi128EEEEEENS5_IJNS_12float_e4m3_tENS_13float_ue8m0_tEEEENS5_IJNS5_IJlSC_lEEENS4_6LayoutINS5_IJNS5_IJNS5_IJNSA_ILi32EEESB_EEEiEEESP_NS5_IJSC_iEEEEEENS5_IJNS5_IJNS5_IJNSA_ILi16EEESB_EEEiEEENS5_IJNS5_IJNSA_ILi0EEESC_EEENSA_ILi512EEEEEENS5_IJSV_iEEEEEEEEEEESK_S12_NS4_8TiledMMAINS4_8MMA_AtomIJNS4_27SM100_MMA_MXF8F6F4_2x1SM_SSISI_SI_fSJ_Li256ELi256ELNS4_4UMMA5MajorE0ELS17_0ELNS16_7ScaleInE0ELS18_0EEEEEENSM_INS5_IJSC_SC_SC_EEENS5_IJSV_SV_SV_EEEEENS5_IJNS4_10UnderscoreES1E_S1E_EEEEENS5_IJNS4_28SM100_TMA_2SM_LOAD_MULTICASTES1H_EEENS5_IJNS4_14ComposedLayoutINS4_7SwizzleILi3ELi4ELi3EEENS4_18smem_ptr_flag_bitsILi8EEENSM_INS5_IJNSA_ILi8EEESG_EEENS5_IJSG_SC_EEEEEEENSM_INS5_IJNS5_IJNS5_IJSO_SC_EEENS5_IJSN_SC_EEEEEESC_NS5_IJSB_SC_EEEEEENS5_IJNS5_IJNS5_IJST_SX_EEESW_EEESV_NS5_IJSC_SX_EEEEEEEEEEEvNS4_8identityES1I_NS5_IJS1S_NSM_INS5_IJNS5_IJNS5_IJSO_NSA_ILi2EEEEEES1U_EEESC_S1W_EEENS5_IJS1Z_SV_NS5_IJSC_NSA_ILi1024EEEEEEEEEEEEEEvS24_EENS_8epilogue10collective18CollectiveEpilogueINS2F_23Sm100TmaWarpSpecializedILi4ELi2ELi64ELb1ELb0EEEJNS5_IJSG_SF_SG_EEENS5_IJNSM_ISG_SC_EENSM_INSA_ILi64EEESC_EEEEENS_10bfloat16_tESL_S2P_SL_NS2F_6fusion15FusionCallbacksIS2J_NS2Q_17LinearCombinationIS2P_fS2P_fLNS_15FloatRoundStyleE2EEES2K_S2O_JEEENS4_5SM1004TMEM4LOAD26SM100_TMEM_LOAD_32dp32b64xENS4_13SM90_TMA_LOADENS1J_IS1L_NS1M_ILi16EEENSM_INS5_IJS1O_S2M_EEENS5_IJS2M_SC_EEEEEEENS4_39AutoVectorizingCopyWithAssumedAlignmentILi128EEENS4_14SM90_TMA_STOREES35_S37_S37_EEEvvEEEEvNT_6ParamsE --------------------------
	.section	.text._ZN7cutlass13device_kernelINS_4gemm6kernel13GemmUniversalIN4cute5tupleIJiiiiEEENS1_10collective13CollectiveMmaINS1_46MainloopSm100TmaUmmaWarpSpecializedBlockScaledILi4ELi2ELi1ENS5_IJNS4_1CILi4EEESB_NSA_ILi1EEEEEEEENS5_IJNSA_ILi256EEESF_NSA_ILi128EEEEEENS5_IJNS_12float_e4m3_tENS_13float_ue8m0_tEEEENS5_IJNS5_IJlSC_lEEENS4_6LayoutINS5_IJNS5_IJNS5_IJNSA_ILi32EEESB_EEEiEEESP_NS5_IJSC_iEEEEEENS5_IJNS5_IJNS5_IJNSA_ILi16EEESB_EEEiEEENS5_IJNS5_IJNSA_ILi0EEESC_EEENSA_ILi512EEEEEENS5_IJSV_iEEEEEEEEEEESK_S12_NS4_8TiledMMAINS4_8MMA_AtomIJNS4_27SM100_MMA_MXF8F6F4_2x1SM_SSISI_SI_fSJ_Li256ELi256ELNS4_4UMMA5MajorE0ELS17_0ELNS16_7ScaleInE0ELS18_0EEEEEENSM_INS5_IJSC_SC_SC_EEENS5_IJSV_SV_SV_EEEEENS5_IJNS4_10UnderscoreES1E_S1E_EEEEENS5_IJNS4_28SM100_TMA_2SM_LOAD_MULTICASTES1H_EEENS5_IJNS4_14ComposedLayoutINS4_7SwizzleILi3ELi4ELi3EEENS4_18smem_ptr_flag_bitsILi8EEENSM_INS5_IJNSA_ILi8EEESG_EEENS5_IJSG_SC_EEEEEEENSM_INS5_IJNS5_IJNS5_IJSO_SC_EEENS5_IJSN_SC_EEEEEESC_NS5_IJSB_SC_EEEEEENS5_IJNS5_IJNS5_IJST_SX_EEESW_EEESV_NS5_IJSC_SX_EEEEEEEEEEEvNS4_8identityES1I_NS5_IJS1S_NSM_INS5_IJNS5_IJNS5_IJSO_NSA_ILi2EEEEEES1U_EEESC_S1W_EEENS5_IJS1Z_SV_NS5_IJSC_NSA_ILi1024EEEEEEEEEEEEEEvS24_EENS_8epilogue10collective18CollectiveEpilogueINS2F_23Sm100TmaWarpSpecializedILi4ELi2ELi64ELb1ELb0EEEJNS5_IJSG_SF_SG_EEENS5_IJNSM_ISG_SC_EENSM_INSA_ILi64EEESC_EEEEENS_10bfloat16_tESL_S2P_SL_NS2F_6fusion15FusionCallbacksIS2J_NS2Q_17LinearCombinationIS2P_fS2P_fLNS_15FloatRoundStyleE2EEES2K_S2O_JEEENS4_5SM1004TMEM4LOAD26SM100_TMEM_LOAD_32dp32b64xENS4_13SM90_TMA_LOADENS1J_IS1L_NS1M_ILi16EEENSM_INS5_IJS1O_S2M_EEENS5_IJS2M_SC_EEEEEEENS4_39AutoVectorizingCopyWithAssumedAlignmentILi128EEENS4_14SM90_TMA_STOREES35_S37_S37_EEEvvEEEEvNT_6ParamsE,"ax",@progbits
	.align	128
.text._ZN7cutlass13device_kernelINS_4gemm6kernel13GemmUniversalIN4cute5tupleIJiiiiEEENS1_10collective13CollectiveMmaINS1_46MainloopSm100TmaUmmaWarpSpecializedBlockScaledILi4ELi2ELi1ENS5_IJNS4_1CILi4EEESB_NSA_ILi1EEEEEEEENS5_IJNSA_ILi256EEESF_NSA_ILi128EEEEEENS5_IJNS_12float_e4m3_tENS_13float_ue8m0_tEEEENS5_IJNS5_IJlSC_lEEENS4_6LayoutINS5_IJNS5_IJNS5_IJNSA_ILi32EEESB_EEEiEEESP_NS5_IJSC_iEEEEEENS5_IJNS5_IJNS5_IJNSA_ILi16EEESB_EEEiEEENS5_IJNS5_IJNSA_ILi0EEESC_EEENSA_ILi512EEEEEENS5_IJSV_iEEEEEEEEEEESK_S12_NS4_8TiledMMAINS4_8MMA_AtomIJNS4_27SM100_MMA_MXF8F6F4_2x1SM_SSISI_SI_fSJ_Li256ELi256ELNS4_4UMMA5MajorE0ELS17_0ELNS16_7ScaleInE0ELS18_0EEEEEENSM_INS5_IJSC_SC_SC_EEENS5_IJSV_SV_SV_EEEEENS5_IJNS4_10UnderscoreES1E_S1E_EEEEENS5_IJNS4_28SM100_TMA_2SM_LOAD_MULTICASTES1H_EEENS5_IJNS4_14ComposedLayoutINS4_7SwizzleILi3ELi4ELi3EEENS4_18smem_ptr_flag_bitsILi8EEENSM_INS5_IJNSA_ILi8EEESG_EEENS5_IJSG_SC_EEEEEEENSM_INS5_IJNS5_IJNS5_IJSO_SC_EEENS5_IJSN_SC_EEEEEESC_NS5_IJSB_SC_EEEEEENS5_IJNS5_IJNS5_IJST_SX_EEESW_EEESV_NS5_IJSC_SX_EEEEEEEEEEEvNS4_8identityES1I_NS5_IJS1S_NSM_INS5_IJNS5_IJNS5_IJSO_NSA_ILi2EEEEEES1U_EEESC_S1W_EEENS5_IJS1Z_SV_NS5_IJSC_NSA_ILi1024EEEEEEEEEEEEEEvS24_EENS_8epilogue10collective18CollectiveEpilogueINS2F_23Sm100TmaWarpSpecializedILi4ELi2ELi64ELb1ELb0EEEJNS5_IJSG_SF_SG_EEENS5_IJNSM_ISG_SC_EENSM_INSA_ILi64EEESC_EEEEENS_10bfloat16_tESL_S2P_SL_NS2F_6fusion15FusionCallbacksIS2J_NS2Q_17LinearCombinationIS2P_fS2P_fLNS_15FloatRoundStyleE2EEES2K_S2O_JEEENS4_5SM1004TMEM4LOAD26SM100_TMEM_LOAD_32dp32b64xENS4_13SM90_TMA_LOADENS1J_IS1L_NS1M_ILi16EEENSM_INS5_IJS1O_S2M_EEENS5_IJS2M_SC_EEEEEEENS4_39AutoVectorizingCopyWithAssumedAlignmentILi128EEENS4_14SM90_TMA_STOREES35_S37_S37_EEEvvEEEEvNT_6ParamsE:
        .type           _ZN7cutlass13device_kernelINS_4gemm6kernel13GemmUniversalIN4cute5tupleIJiiiiEEENS1_10collective13CollectiveMmaINS1_46MainloopSm100TmaUmmaWarpSpecializedBlockScaledILi4ELi2ELi1ENS5_IJNS4_1CILi4EEESB_NSA_ILi1EEEEEEEENS5_IJNSA_ILi256EEESF_NSA_ILi128EEEEEENS5_IJNS_12float_e4m3_tENS_13float_ue8m0_tEEEENS5_IJNS5_IJlSC_lEEENS4_6LayoutINS5_IJNS5_IJNS5_IJNSA_ILi32EEESB_EEEiEEESP_NS5_IJSC_iEEEEEENS5_IJNS5_IJNS5_IJNSA_ILi16EEESB_EEEiEEENS5_IJNS5_IJNSA_ILi0EEESC_EEENSA_ILi512EEEEEENS5_IJSV_iEEEEEEEEEEESK_S12_NS4_8TiledMMAINS4_8MMA_AtomIJNS4_27SM100_MMA_MXF8F6F4_2x1SM_SSISI_SI_fSJ_Li256ELi256ELNS4_4UMMA5MajorE0ELS17_0ELNS16_7ScaleInE0ELS18_0EEEEEENSM_INS5_IJSC_SC_SC_EEENS5_IJSV_SV_SV_EEEEENS5_IJNS4_10UnderscoreES1E_S1E_EEEEENS5_IJNS4_28SM100_TMA_2SM_LOAD_MULTICASTES1H_EEENS5_IJNS4_14ComposedLayoutINS4_7SwizzleILi3ELi4ELi3EEENS4_18smem_ptr_flag_bitsILi8EEENSM_INS5_IJNSA_ILi8EEESG_EEENS5_IJSG_SC_EEEEEEENSM_INS5_IJNS5_IJNS5_IJSO_SC_EEENS5_IJSN_SC_EEEEEESC_NS5_IJSB_SC_EEEEEENS5_IJNS5_IJNS5_IJST_SX_EEESW_EEESV_NS5_IJSC_SX_EEEEEEEEEEEvNS4_8identityES1I_NS5_IJS1S_NSM_INS5_IJNS5_IJNS5_IJSO_NSA_ILi2EEEEEES1U_EEESC_S1W_EEENS5_IJS1Z_SV_NS5_IJSC_NSA_ILi1024EEEEEEEEEEEEEEvS24_EENS_8epilogue10collective18CollectiveEpilogueINS2F_23Sm100TmaWarpSpecializedILi4ELi2ELi64ELb1ELb0EEEJNS5_IJSG_SF_SG_EEENS5_IJNSM_ISG_SC_EENSM_INSA_ILi64EEESC_EEEEENS_10bfloat16_tESL_S2P_SL_NS2F_6fusion15FusionCallbacksIS2J_NS2Q_17LinearCombinationIS2P_fS2P_fLNS_15FloatRoundStyleE2EEES2K_S2O_JEEENS4_5SM1004TMEM4LOAD26SM100_TMEM_LOAD_32dp32b64xENS4_13SM90_TMA_LOADENS1J_IS1L_NS1M_ILi16EEENSM_INS5_IJS1O_S2M_EEENS5_IJS2M_SC_EEEEEEENS4_39AutoVectorizingCopyWithAssumedAlignmentILi128EEENS4_14SM90_TMA_STOREES35_S37_S37_EEEvvEEEEvNT_6ParamsE,@function
        .size           _ZN7cutlass13device_kernelINS_4gemm6kernel13GemmUniversalIN4cute5tupleIJiiiiEEENS1_10collective13CollectiveMmaINS1_46MainloopSm100TmaUmmaWarpSpecializedBlockScaledILi4ELi2ELi1ENS5_IJNS4_1CILi4EEESB_NSA_ILi1EEEEEEEENS5_IJNSA_ILi256EEESF_NSA_ILi128EEEEEENS5_IJNS_12float_e4m3_tENS_13float_ue8m0_tEEEENS5_IJNS5_IJlSC_lEEENS4_6LayoutINS5_IJNS5_IJNS5_IJNSA_ILi32EEESB_EEEiEEESP_NS5_IJSC_iEEEEEENS5_IJNS5_IJNS5_IJNSA_ILi16EEESB_EEEiEEENS5_IJNS5_IJNSA_ILi0EEESC_EEENSA_ILi512EEEEEENS5_IJSV_iEEEEEEEEEEESK_S12_NS4_8TiledMMAINS4_8MMA_AtomIJNS4_27SM100_MMA_MXF8F6F4_2x1SM_SSISI_SI_fSJ_Li256ELi256ELNS4_4UMMA5MajorE0ELS17_0ELNS16_7ScaleInE0ELS18_0EEEEEENSM_INS5_IJSC_SC_SC_EEENS5_IJSV_SV_SV_EEEEENS5_IJNS4_10UnderscoreES1E_S1E_EEEEENS5_IJNS4_28SM100_TMA_2SM_LOAD_MULTICASTES1H_EEENS5_IJNS4_14ComposedLayoutINS4_7SwizzleILi3ELi4ELi3EEENS4_18smem_ptr_flag_bitsILi8EEENSM_INS5_IJNSA_ILi8EEESG_EEENS5_IJSG_SC_EEEEEEENSM_INS5_IJNS5_IJNS5_IJSO_SC_EEENS5_IJSN_SC_EEEEEESC_NS5_IJSB_SC_EEEEEENS5_IJNS5_IJNS5_IJST_SX_EEESW_EEESV_NS5_IJSC_SX_EEEEEEEEEEEvNS4_8identityES1I_NS5_IJS1S_NSM_INS5_IJNS5_IJNS5_IJSO_NSA_ILi2EEEEEES1U_EEESC_S1W_EEENS5_IJS1Z_SV_NS5_IJSC_NSA_ILi1024EEEEEEEEEEEEEEvS24_EENS_8epilogue10collective18CollectiveEpilogueINS2F_23Sm100TmaWarpSpecializedILi4ELi2ELi64ELb1ELb0EEEJNS5_IJSG_SF_SG_EEENS5_IJNSM_ISG_SC_EENSM_INSA_ILi64EEESC_EEEEENS_10bfloat16_tESL_S2P_SL_NS2F_6fusion15FusionCallbacksIS2J_NS2Q_17LinearCombinationIS2P_fS2P_fLNS_15FloatRoundStyleE2EEES2K_S2O_JEEENS4_5SM1004TMEM4LOAD26SM100_TMEM_LOAD_32dp32b64xENS4_13SM90_TMA_LOADENS1J_IS1L_NS1M_ILi16EEENSM_INS5_IJS1O_S2M_EEENS5_IJS2M_SC_EEEEEEENS4_39AutoVectorizingCopyWithAssumedAlignmentILi128EEENS4_14SM90_TMA_STOREES35_S37_S37_EEEvvEEEEvNT_6ParamsE,(.L_x_194 - _ZN7cutlass13device_kernelINS_4gemm6kernel13GemmUniversalIN4cute5tupleIJiiiiEEENS1_10collective13CollectiveMmaINS1_46MainloopSm100TmaUmmaWarpSpecializedBlockScaledILi4ELi2ELi1ENS5_IJNS4_1CILi4EEESB_NSA_ILi1EEEEEEEENS5_IJNSA_ILi256EEESF_NSA_ILi128EEEEEENS5_IJNS_12float_e4m3_tENS_13float_ue8m0_tEEEENS5_IJNS5_IJlSC_lEEENS4_6LayoutINS5_IJNS5_IJNS5_IJNSA_ILi32EEESB_EEEiEEESP_NS5_IJSC_iEEEEEENS5_IJNS5_IJNS5_IJNSA_ILi16EEESB_EEEiEEENS5_IJNS5_IJNSA_ILi0EEESC_EEENSA_ILi512EEEEEENS5_IJSV_iEEEEEEEEEEESK_S12_NS4_8TiledMMAINS4_8MMA_AtomIJNS4_27SM100_MMA_MXF8F6F4_2x1SM_SSISI_SI_fSJ_Li256ELi256ELNS4_4UMMA5MajorE0ELS17_0ELNS16_7ScaleInE0ELS18_0EEEEEENSM_INS5_IJSC_SC_SC_EEENS5_IJSV_SV_SV_EEEEENS5_IJNS4_10UnderscoreES1E_S1E_EEEEENS5_IJNS4_28SM100_TMA_2SM_LOAD_MULTICASTES1H_EEENS5_IJNS4_14ComposedLayoutINS4_7SwizzleILi3ELi4ELi3EEENS4_18smem_ptr_flag_bitsILi8EEENSM_INS5_IJNSA_ILi8EEESG_EEENS5_IJSG_SC_EEEEEEENSM_INS5_IJNS5_IJNS5_IJSO_SC_EEENS5_IJSN_SC_EEEEEESC_NS5_IJSB_SC_EEEEEENS5_IJNS5_IJNS5_IJST_SX_EEESW_EEESV_NS5_IJSC_SX_EEEEEEEEEEEvNS4_8identityES1I_NS5_IJS1S_NSM_INS5_IJNS5_IJNS5_IJSO_NSA_ILi2EEEEEES1U_EEESC_S1W_EEENS5_IJS1Z_SV_NS5_IJSC_NSA_ILi1024EEEEEEEEEEEEEEvS24_EENS_8epilogue10collective18CollectiveEpilogueINS2F_23Sm100TmaWarpSpecializedILi4ELi2ELi64ELb1ELb0EEEJNS5_IJSG_SF_SG_EEENS5_IJNSM_ISG_SC_EENSM_INSA_ILi64EEESC_EEEEENS_10bfloat16_tESL_S2P_SL_NS2F_6fusion15FusionCallbacksIS2J_NS2Q_17LinearCombinationIS2P_fS2P_fLNS_15FloatRoundStyleE2EEES2K_S2O_JEEENS4_5SM1004TMEM4LOAD26SM100_TMEM_LOAD_32dp32b64xENS4_13SM90_TMA_LOADENS1J_IS1L_NS1M_ILi16EEENSM_INS5_IJS1O_S2M_EEENS5_IJS2M_SC_EEEEEEENS4_39AutoVectorizingCopyWithAssumedAlignmentILi128EEENS4_14SM90_TMA_STOREES35_S37_S37_EEEvvEEEEvNT_6ParamsE)
        .other          _ZN7cutlass13device_kernelINS_4gemm6kernel13GemmUniversalIN4cute5tupleIJiiiiEEENS1_10collective13CollectiveMmaINS1_46MainloopSm100TmaUmmaWarpSpecializedBlockScaledILi4ELi2ELi1ENS5_IJNS4_1CILi4EEESB_NSA_ILi1EEEEEEEENS5_IJNSA_ILi256EEESF_NSA_ILi128EEEEEENS5_IJNS_12float_e4m3_tENS_13float_ue8m0_tEEEENS5_IJNS5_IJlSC_lEEENS4_6LayoutINS5_IJNS5_IJNS5_IJNSA_ILi32EEESB_EEEiEEESP_NS5_IJSC_iEEEEEENS5_IJNS5_IJNS5_IJNSA_ILi16EEESB_EEEiEEENS5_IJNS5_IJNSA_ILi0EEESC_EEENSA_ILi512EEEEEENS5_IJSV_iEEEEEEEEEEESK_S12_NS4_8TiledMMAINS4_8MMA_AtomIJNS4_27SM100_MMA_MXF8F6F4_2x1SM_SSISI_SI_fSJ_Li256ELi256ELNS4_4UMMA5MajorE0ELS17_0ELNS16_7ScaleInE0ELS18_0EEEEEENSM_INS5_IJSC_SC_SC_EEENS5_IJSV_SV_SV_EEEEENS5_IJNS4_10UnderscoreES1E_S1E_EEEEENS5_IJNS4_28SM100_TMA_2SM_LOAD_MULTICASTES1H_EEENS5_IJNS4_14ComposedLayoutINS4_7SwizzleILi3ELi4ELi3EEENS4_18smem_ptr_flag_bitsILi8EEENSM_INS5_IJNSA_ILi8EEESG_EEENS5_IJSG_SC_EEEEEEENSM_INS5_IJNS5_IJNS5_IJSO_SC_EEENS5_IJSN_SC_EEEEEESC_NS5_IJSB_SC_EEEEEENS5_IJNS5_IJNS5_IJST_SX_EEESW_EEESV_NS5_IJSC_SX_EEEEEEEEEEEvNS4_8identityES1I_NS5_IJS1S_NSM_INS5_IJNS5_IJNS5_IJSO_NSA_ILi2EEEEEES1U_EEESC_S1W_EEENS5_IJS1Z_SV_NS5_IJSC_NSA_ILi1024EEEEEEEEEEEEEEvS24_EENS_8epilogue10collective18CollectiveEpilogueINS2F_23Sm100TmaWarpSpecializedILi4ELi2ELi64ELb1ELb0EEEJNS5_IJSG_SF_SG_EEENS5_IJNSM_ISG_SC_EENSM_INSA_ILi64EEESC_EEEEENS_10bfloat16_tESL_S2P_SL_NS2F_6fusion15FusionCallbacksIS2J_NS2Q_17LinearCombinationIS2P_fS2P_fLNS_15FloatRoundStyleE2EEES2K_S2O_JEEENS4_5SM1004TMEM4LOAD26SM100_TMEM_LOAD_32dp32b64xENS4_13SM90_TMA_LOADENS1J_IS1L_NS1M_ILi16EEENSM_INS5_IJS1O_S2M_EEENS5_IJS2M_SC_EEEEEEENS4_39AutoVectorizingCopyWithAssumedAlignmentILi128EEENS4_14SM90_TMA_STOREES35_S37_S37_EEEvvEEEEvNT_6ParamsE,@"STO_CUDA_ENTRY STV_DEFAULT"
_ZN7cutlass13device_kernelINS_4gemm6kernel13GemmUniversalIN4cute5tupleIJiiiiEEENS1_10collective13CollectiveMmaINS1_46MainloopSm100TmaUmmaWarpSpecializedBlockScaledILi4ELi2ELi1ENS5_IJNS4_1CILi4EEESB_NSA_ILi1EEEEEEEENS5_IJNSA_ILi256EEESF_NSA_ILi128EEEEEENS5_IJNS_12float_e4m3_tENS_13float_ue8m0_tEEEENS5_IJNS5_IJlSC_lEEENS4_6LayoutINS5_IJNS5_IJNS5_IJNSA_ILi32EEESB_EEEiEEESP_NS5_IJSC_iEEEEEENS5_IJNS5_IJNS5_IJNSA_ILi16EEESB_EEEiEEENS5_IJNS5_IJNSA_ILi0EEESC_EEENSA_ILi512EEEEEENS5_IJSV_iEEEEEEEEEEESK_S12_NS4_8TiledMMAINS4_8MMA_AtomIJNS4_27SM100_MMA_MXF8F6F4_2x1SM_SSISI_SI_fSJ_Li256ELi256ELNS4_4UMMA5MajorE0ELS17_0ELNS16_7ScaleInE0ELS18_0EEEEEENSM_INS5_IJSC_SC_SC_EEENS5_IJSV_SV_SV_EEEEENS5_IJNS4_10UnderscoreES1E_S1E_EEEEENS5_IJNS4_28SM100_TMA_2SM_LOAD_MULTICASTES1H_EEENS5_IJNS4_14ComposedLayoutINS4_7SwizzleILi3ELi4ELi3EEENS4_18smem_ptr_flag_bitsILi8EEENSM_INS5_IJNSA_ILi8EEESG_EEENS5_IJSG_SC_EEEEEEENSM_INS5_IJNS5_IJNS5_IJSO_SC_EEENS5_IJSN_SC_EEEEEESC_NS5_IJSB_SC_EEEEEENS5_IJNS5_IJNS5_IJST_SX_EEESW_EEESV_NS5_IJSC_SX_EEEEEEEEEEEvNS4_8identityES1I_NS5_IJS1S_NSM_INS5_IJNS5_IJNS5_IJSO_NSA_ILi2EEEEEES1U_EEESC_S1W_EEENS5_IJS1Z_SV_NS5_IJSC_NSA_ILi1024EEEEEEEEEEEEEEvS24_EENS_8epilogue10collective18CollectiveEpilogueINS2F_23Sm100TmaWarpSpecializedILi4ELi2ELi64ELb1ELb0EEEJNS5_IJSG_SF_SG_EEENS5_IJNSM_ISG_SC_EENSM_INSA_ILi64EEESC_EEEEENS_10bfloat16_tESL_S2P_SL_NS2F_6fusion15FusionCallbacksIS2J_NS2Q_17LinearCombinationIS2P_fS2P_fLNS_15FloatRoundStyleE2EEES2K_S2O_JEEENS4_5SM1004TMEM4LOAD26SM100_TMEM_LOAD_32dp32b64xENS4_13SM90_TMA_LOADENS1J_IS1L_NS1M_ILi16EEENSM_INS5_IJS1O_S2M_EEENS5_IJS2M_SC_EEEEEEENS4_39AutoVectorizingCopyWithAssumedAlignmentILi128EEENS4_14SM90_TMA_STOREES35_S37_S37_EEEvvEEEEvNT_6ParamsE:
[----:B------:R-:W1:Y:S01]  /*0000*/  LDC R1, c[0x0][0x37c] ;  /* 0x0000df00ff017b82 */ /* 0x000e620000000800 */
[----:B------:R-:W2:Y:S01]  /*0010*/  S2R R154, SR_TID.X ;  /* 0x00000000009a7919 */ /* 0x000ea20000002100 */
[----:B------:R-:W3:Y:S06]  /*0020*/  LDCU.64 UR12, c[0x0][0xc90] ;  /* 0x00019200ff0c77ac */ /* 0x000eec0008000a00 */
[----:B------:R-:W4:Y:S01]  /*0030*/  S2UR UR4, SR_CgaCtaId ;  /* 0x00000000000479c3 */ /* 0x000f220000008800 */
[----:B------:R-:W-:Y:S02]  /*0040*/  PRMT R142, RZ, 0x7610, R142 ;  /* 0x00007610ff8e7816 */ /* 0x000fe4000000008e */
[----:B------:R-:W-:-:S02]  /*0050*/  ELECT P0, URZ, PT ;  /* 0x0000000000ff782f */ /* 0x000fc40003800000 */
[----:B---3--:R-:W-:-:S04]  /*0060*/  ISETP.NE.U32.AND P1, PT, RZ, UR12, PT ;  /* 0x0000000cff007c0c */ /* 0x008fc8000bf25070 */
[----:B------:R-:W-:Y:S01]  /*0070*/  ISETP.NE.AND.EX P2, PT, RZ, UR13, PT, P1 ;  /* 0x0000000dff007c0c */ /* 0x000fe2000bf45310 */
[----:B----4-:R-:W-:Y:S01]  /*0080*/  ULOP3.LUT UR31, UR4, 0x1, URZ, 0xc0, !UPT ;  /* 0x00000001041f7892 */ /* 0x010fe2000f8ec0ff */
[----:B--2---:R-:W-:-:S05]  /*0090*/  SHF.R.U32.HI R143, RZ, 0x5, R154 ;  /* 0x00000005ff8f7819 */ /* 0x004fca000001169a */
[----:B------:R-:W2:Y:S02]  /*00a0*/  SHFL.IDX PT, R0, R143, RZ, 0x1f ;  /* 0x00001fff8f007589 */ /* 0x000ea400000e0000 */
[----:B--2---:R-:W-:-:S04]  /*00b0*/  R2UR UR19, R0 ;  /* 0x00000000001372ca */ /* 0x004fc800000e0000 */
[----:B-1----:R-:W-:Y:S11]  /*00c0*/  @P2 BRA `(.L_x_0) ;  /* 0x0000000000302947 */ /* 0x002ff60003800000 */
[----:B------:R-:W1:Y:S02]  /*00d0*/  LDCU.64 UR4, c[0x0][0xc88] ;  /* 0x00019100ff0477ac */ /* 0x000e640008000a00 */
[----:B-1----:R-:W-:-:S04]  /*00e0*/  UISETP.NE.U32.AND UP0, UPT, UR4, URZ, UPT ;  /* 0x000000ff0400728c */ /* 0x002fc8000bf05070 */
[----:B------:R-:W-:-:S09]  /*00f0*/  UISETP.NE.AND.EX UP0, UPT, UR5, URZ, UPT, UP0 ;  /* 0x000000ff0500728c */ /* 0x000fd2000bf05300 */
[----:B------:R-:W-:Y:S05]  /*0100*/  BRA.U !UP0, `(.L_x_1) ;  /* 0x0000000108147547 */ /* 0x000fea000b800000 */
[----:B------:R-:W1:Y:S01]  /*0110*/  LDC.64 R2, c[0x0][0xc88] ;  /* 0x00032200ff027b82 */ /* 0x000e620000000a00 */
[----:B------:R-:W1:Y:S02]  /*0120*/  LDCU.64 UR4, c[0x0][0x358] ;  /* 0x00006b00ff0477ac */ /* 0x000e640008000a00 */
[----:B-1----:R1:W5:Y:S01]  /*0130*/  LDG.E R71, desc[UR4][R2.64] ;  /* 0x0000000402477981 */ /* 0x002362000c1e1900 */
[----:B------:R-:W-:Y:S01]  /*0140*/  HFMA2 R142, -RZ, RZ, 0, 5.9604644775390625e-08 ;  /* 0x00000001ff8e7431 */ /* 0x000fe200000001ff */
[----:B------:R-:W-:Y:S05]  /*0150*/  BRA `(.L_x_0) ;  /* 0x00000000000c7947 */ /* 0x000fea0003800000 */
.L_x_1:
[----:B------:R-:W1:Y:S01]  /*0160*/  LDCU UR4, c[0x0][0xc80] ;  /* 0x00019000ff0477ac */ /* 0x000e620008000800 */
[----:B------:R-:W-:Y:S01]  /*0170*/  HFMA2 R142, -RZ, RZ, 0, 5.9604644775390625e-08 ;  /* 0x00000001ff8e7431 */ /* 0x000fe200000001ff */
[----:B-1----:R-:W-:-:S07]  /*0180*/  MOV R71, UR4 ;  /* 0x0000000400477c02 */ /* 0x002fce0008000f00 */
.L_x_0:
[----:B------:R-:W2:Y:S02]  /*0190*/  LDCU.64 UR4, c[0x0][0xcb0] ;  /* 0x00019600ff0477ac */ /* 0x000ea40008000a00 */
[----:B--2---:R-:W-:-:S04]  /*01a0*/  UISETP.NE.U32.AND UP0, UPT, UR4, URZ, UPT ;  /* 0x000000ff0400728c */ /* 0x004fc8000bf05070 */
[----:B------:R-:W-:-:S09]  /*01b0*/  UISETP.NE.AND.EX UP0, UPT, UR5, URZ, UPT, UP0 ;  /* 0x000000ff0500728c */ /* 0x000fd2000bf05300 */
[----:B------:R-:W-:Y:S05]  /*01c0*/  BRA.U UP0, `(.L_x_2) ;  /* 0x0000000100287547 */ /* 0x000fea000b800000 */
[----:B------:R-:W2:Y:S02]  /*01d0*/  LDCU.64 UR4, c[0x0][0xca8] ;  /* 0x00019500ff0477ac */ /* 0x000ea40008000a00 */
[----:B--2---:R-:W-:-:S04]  /*01e0*/  UISETP.NE.U32.AND UP0, UPT, UR4, URZ, UPT ;  /* 0x000000ff0400728c */ /* 0x004fc8000bf05070 */
[----:B------:R-:W-:-:S09]  /*01f0*/  UISETP.NE.AND.EX UP0, UPT, UR5, URZ, UPT, UP0 ;  /* 0x000000ff0500728c */ /* 0x000fd2000bf05300 */
[----:B------:R-:W-:Y:S05]  /*0200*/  BRA.U !UP0, `(.L_x_3) ;  /* 0x0000000108107547 */ /* 0x000fea000b800000 */
[----:B------:R-:W2:Y:S01]  /*0210*/  LDC.64 R68, c[0x0][0xca8] ;  /* 0x00032a00ff447b82 */ /* 0x000ea20000000a00 */
[----:B------:R-:W2:Y:S02]  /*0220*/  LDCU.64 UR4, c[0x0][0x358] ;  /* 0x00006b00ff0477ac */ /* 0x000ea40008000a00 */
[----:B--2---:R2:W5:Y:S01]  /*0230*/  LDG.E R68, desc[UR4][R68.64] ;  /* 0x0000000444447981 */ /* 0x004562000c1e1900 */
[----:B------:R-:W-:Y:S05]  /*0240*/  BRA `(.L_x_2) ;  /* 0x0000000000087947 */ /* 0x000fea0003800000 */
.L_x_3:
[----:B------:R-:W2:Y:S02]  /*0250*/  LDCU UR4, c[0x0][0xca0] ;  /* 0x00019400ff0477ac */ /* 0x000ea40008000800 */
[----:B--2---:R-:W-:Y:S02]  /*0260*/  MOV R68, UR4 ;  /* 0x0000000400447c02 */ /* 0x004fe40008000f00 */
.L_x_2:
[----:B------:R-:W-:Y:S01]  /*0270*/  IMAD.U32 R0, RZ, RZ, UR19 ;  /* 0x00000013ff007e24 */ /* 0x000fe2000f8e00ff */
[----:B------:R-:W-:Y:S04]  /*0280*/  BSSY.RECONVERGENT B0, `(.L_x_4) ;  /* 0x0000012000007945 */ /* 0x000fe80003800200 */
[C---:B------:R-:W-:Y:S02]  /*0290*/  ISETP.NE.OR P3, PT, R0.reuse, 0x1, !P0 ;  /* 0x000000010000780c */ /* 0x040fe40004765670 */
[----:B------:R-:W-:-:S11]  /*02a0*/  ISETP.NE.OR P2, PT, R0, 0x3, !P0 ;  /* 0x000000030000780c */ /* 0x000fd60004745670 */
[----:B------:R-:W-:Y:S05]  /*02b0*/  @P3 BRA `(.L_x_5) ;  /* 0x0000000000383947 */ /* 0x000fea0003800000 */
[----:B------:R-:W3:Y:S02]  /*02c0*/  LDCU.64 UR4, c[0x0][0x348] ;  /* 0x00006900ff0477ac */ /* 0x000ee40008000a00 */
[----:B---3--:R-:W-:Y:S02]  /*02d0*/  UIADD3 UR10, UP3, UPT, UR4, 0x80, URZ ;  /* 0x00000080040a7890 */ /* 0x008fe4000ff7e0ff */
[----:B------:R-:W-:Y:S02]  /*02e0*/  UIADD3 UR8, UP2, UPT, UR4, 0x180, URZ ;  /* 0x0000018004087890 */ /* 0x000fe4000ff5e0ff */
[----:B------:R-:W-:Y:S02]  /*02f0*/  UIADD3 UR6, UP1, UPT, UR4, 0x280, URZ ;  /* 0x0000028004067890 */ /* 0x000fe4000ff3e0ff */
[----:B------:R-:W-:Y:S02]  /*0300*/  UIADD3 UR4, UP0, UPT, UR4, 0x380, URZ ;  /* 0x0000038004047890 */ /* 0x000fe4000ff1e0ff */
[----:B------:R-:W-:-:S02]  /*0310*/  UIADD3.X UR11, UPT, UPT, URZ, UR5, URZ, UP3, !UPT ;  /* 0x00000005ff0b7290 */ /* 0x000fc40009ffe4ff */
[----:B------:R-:W-:Y:S02]  /*0320*/  UIADD3.X UR9, UPT, UPT, URZ, UR5, URZ, UP2, !UPT ;  /* 0x00000005ff097290 */ /* 0x000fe400097fe4ff */
[----:B------:R-:W-:Y:S02]  /*0330*/  UIADD3.X UR7, UPT, UPT, URZ, UR5, URZ, UP1, !UPT ;  /* 0x00000005ff077290 */ /* 0x000fe40008ffe4ff */
[----:B------:R-:W-:-:S03]  /*0340*/  UIADD3.X UR5, UPT, UPT, URZ, UR5, URZ, UP0, !UPT ;  /* 0x00000005ff057290 */ /* 0x000fc600087fe4ff */
[----:B------:R3:W-:Y:S02]  /*0350*/  UTMACCTL.PF [UR10] ;  /* 0x000000000a0079b9 */ /* 0x0007e40008040000 */
[----:B------:R3:W-:Y:S02]  /*0360*/  UTMACCTL.PF [UR8] ;  /* 0x00000000080079b9 */ /* 0x0007e40008040000 */
[----:B------:R3:W-:Y:S02]  /*0370*/  UTMACCTL.PF [UR6] ;  /* 0x00000000060079b9 */ /* 0x0007e40008040000 */
[----:B------:R3:W-:Y:S02]  /*0380*/  UTMACCTL.PF [UR4] ;  /* 0x00000000040079b9 */ /* 0x0007e40008040000 */
[----:B---3--:R-:W-:Y:S01]  /*0390*/  NOP ;  /* 0x0000000000007918 */ /* 0x008fe20000000000 */
.L_x_5:
[----:B------:R-:W-:Y:S05]  /*03a0*/  BSYNC.RECONVERGENT B0 ;  /* 0x0000000000007941 */ /* 0x000fea0003800200 */
.L_x_4:
[----:B------:R-:W-:Y:S04]  /*03b0*/  BSSY.RECONVERGENT B0, `(.L_x_6) ;  /* 0x000000a000007945 */ /* 0x000fe80003800200 */
[----:B------:R-:W-:Y:S05]  /*03c0*/  @P2 BRA `(.L_x_7) ;  /* 0x0000000000202947 */ /* 0x000fea0003800000 */
[----:B------:R-:W3:Y:S02]  /*03d0*/  LDCU.64 UR4, c[0x0][0x348] ;  /* 0x00006900ff0477ac */ /* 0x000ee40008000a00 */
[----:B---3--:R-:W-:Y:S02]  /*03e0*/  UIADD3 UR6, UP1, UPT, UR4, 0x980, URZ ;  /* 0x0000098004067890 */ /* 0x008fe4000ff3e0ff */
[----:B------:R-:W-:Y:S02]  /*03f0*/  UIADD3 UR4, UP0, UPT, UR4, 0xa80, URZ ;  /* 0x00000a8004047890 */ /* 0x000fe4000ff1e0ff */
[----:B------:R-:W-:Y:S02]  /*0400*/  UIADD3.X UR7, UPT, UPT, URZ, UR5, URZ, UP1, !UPT ;  /* 0x00000005ff077290 */ /* 0x000fe40008ffe4ff */
[----:B------:R-:W-:-:S07]  /*0410*/  UIADD3.X UR5, UPT, UPT, URZ, UR5, URZ, UP0, !UPT ;  /* 0x00000005ff057290 */ /* 0x000fce00087fe4ff */
[----:B------:R3:W-:Y:S02]  /*0420*/  UTMACCTL.PF [UR6] ;  /* 0x00000000060079b9 */ /* 0x0007e40008040000 */
[----:B------:R3:W-:Y:S02]  /*0430*/  UTMACCTL.PF [UR4] ;  /* 0x00000000040079b9 */ /* 0x0007e40008040000 */
[----:B---3--:R-:W-:Y:S01]  /*0440*/  NOP ;  /* 0x0000000000007918 */ /* 0x008fe20000000000 */
.L_x_7:
[----:B------:R-:W-:Y:S05]  /*0450*/  BSYNC.RECONVERGENT B0 ;  /* 0x0000000000007941 */ /* 0x000fea0003800200 */
.L_x_6:
[----:B------:R-:W3:Y:S01]  /*0460*/  LDCU.64 UR4, c[0x0][0xc88] ;  /* 0x00019100ff0477ac */ /* 0x000ee20008000a00 */
[----:B------:R-:W-:Y:S01]  /*0470*/  ISETP.NE.AND.EX P1, PT, RZ, UR13, PT, P1 ;  /* 0x0000000dff007c0c */ /* 0x000fe2000bf25310 */
[----:B------:R-:W-:Y:S01]  /*0480*/  UPLOP3.LUT UP3, UPT, UPT, UPT, UPT, 0x80, 0x8 ;  /* 0x000000000008789c */ /* 0x000fe20003f6f070 */
[----:B---3--:R-:W-:-:S04]  /*0490*/  ISETP.NE.U32.AND P2, PT, RZ, UR4, PT ;  /* 0x00000004ff007c0c */ /* 0x008fc8000bf45070 */
[----:B------:R-:W-:-:S13]  /*04a0*/  ISETP.NE.AND.EX P2, PT, RZ, UR5, PT, P2 ;  /* 0x00000005ff007c0c */ /* 0x000fda000bf45320 */
[----:B------:R-:W-:Y:S05]  /*04b0*/  @P2 BRA P1, `(.L_x_8) ;  /* 0x0000000000282947 */ /* 0x000fea0000800000 */
[----:B------:R-:W-:Y:S01]  /*04c0*/  UISETP.NE.U32.AND UP0, UPT, UR12, URZ, UPT ;  /* 0x000000ff0c00728c */ /* 0x000fe2000bf05070 */
[----:B-----5:R-:W-:Y:S01]  /*04d0*/  FSETP.NEU.AND P1, PT, R71, RZ, PT ;  /* 0x000000ff4700720b */ /* 0x020fe20003f2d000 */
[----:B------:R-:W-:Y:S02]  /*04e0*/  UISETP.NE.U32.AND UP2, UPT, UR4, URZ, UPT ;  /* 0x000000ff0400728c */ /* 0x000fe4000bf45070 */
[----:B------:R-:W-:Y:S02]  /*04f0*/  UISETP.NE.AND.EX UP1, UPT, UR13, URZ, UPT, UP0 ;  /* 0x000000ff0d00728c */ /* 0x000fe4000bf25300 */
[----:B------:R-:W-:-:S04]  /*0500*/  UISETP.NE.AND.EX UP0, UPT, UR5, URZ, UPT, UP2 ;  /* 0x000000ff0500728c */ /* 0x000fc8000bf05320 */
[----:B------:R-:W-:-:S04]  /*0510*/  USEL UR4, URZ, 0xffffffff, UP0 ;  /* 0xffffffffff047887 */ /* 0x000fc80008000000 */
[----:B------:R-:W-:Y:S01]  /*0520*/  VOTEU.ANY UP0, P1 ;  /* 0x0000000000ff7886 */ /* 0x000fe20000800100 */
[----:B------:R-:W-:-:S04]  /*0530*/  @!UP1 USEL UR4, URZ, 0xffffffff, UP0 ;  /* 0xffffffffff049887 */ /* 0x000fc80008000000 */
[----:B------:R-:W-:-:S04]  /*0540*/  ULOP3.LUT UR4, UR4, 0x1, URZ, 0xc0, !UPT ;  /* 0x0000000104047892 */ /* 0x000fc8000f8ec0ff */
[----:B------:R-:W-:-:S11]  /*0550*/  UISETP.NE.U32.AND UP3, UPT, UR4, 0x1, UPT ;  /* 0x000000010400788c */ /* 0x000fd6000bf65070 */
.L_x_8:
[----:B------:R-:W3:Y:S01]  /*0560*/  SHFL.IDX PT, R0, R143, RZ, 0x1f ;  /* 0x00001fff8f007589 */ /* 0x000ee200000e0000 */
[----:B------:R-:W-:-:S04]  /*0570*/  UISETP.NE.AND UP0, UPT, UR19, 0x2, UPT ;  /* 0x000000021300788c */ /* 0x000fc8000bf05270 */
[----:B------:R-:W-:Y:S02]  /*0580*/  UISETP.EQ.AND UP1, UPT, UR31, URZ, !UP0 ;  /* 0x000000ff1f00728c */ /* 0x000fe4000c722270 */
[----:B------:R-:W-:-:S04]  /*0590*/  USEL UR52, URZ, 0x1, UP0 ;  /* 0x00000001ff347887 */ /* 0x000fc80008000000 */
[----:B------:R-:W-:Y:S02]  /*05a0*/  PLOP3.LUT P4, PT, P0, PT, UP1, 0x80, 0x8 ;  /* 0x000000000008781c */ /* 0x000fe4000078f018 */
[----:B---3--:R-:W-:-:S13]  /*05b0*/  ISETP.NE.AND P1, PT, R0, RZ, PT ;  /* 0x000000ff0000720c */ /* 0x008fda0003f25270 */
[----:B------:R-:W-:Y:S05]  /*05c0*/  @P1 BRA `(.L_x_9) ;  /* 0x0000000000581947 */ /* 0x000fea0003800000 */
[----:B------:R-:W3:Y:S01]  /*05d0*/  S2UR UR5, SR_CgaCtaId ;  /* 0x00000000000579c3 */ /* 0x000ee20000008800 */
[----:B------:R-:W-:Y:S01]  /*05e0*/  UMOV UR4, 0x400 ;  /* 0x0000040000047882 */ /* 0x000fe20000000000 */
[----:B------:R-:W-:Y:S01]  /*05f0*/  UMOV UR8, 0x1 ;  /* 0x0000000100087882 */ /* 0x000fe20000000000 */
[----:B------:R-:W-:Y:S01]  /*0600*/  UMOV UR6, 0x5 ;  /* 0x0000000500067882 */ /* 0x000fe20000000000 */
[----:B------:R-:W-:-:S04]  /*0610*/  UIADD3 UR8, UPT, UPT, -UR8, 0x100000, URZ ;  /* 0x0010000008087890 */ /* 0x000fc8000fffe1ff */
[----:B------:R-:W-:Y:S02]  /*0620*/  USHF.L.U32 UR9, UR8, 0xb, URZ ;  /* 0x0000000b08097899 */ /* 0x000fe400080006ff */
[----:B------:R-:W-:Y:S02]  /*0630*/  USHF.L.U32 UR8, UR8, 0x1, URZ ;  /* 0x0000000108087899 */ /* 0x000fe400080006ff */
[----:B------:R-:W-:-:S04]  /*0640*/  UIADD3 UR6, UPT, UPT, -UR6, 0x100000, URZ ;  /* 0x0010000006067890 */ /* 0x000fc8000fffe1ff */
[----:B------:R-:W-:Y:S02]  /*0650*/  USHF.L.U32 UR7, UR6, 0xb, URZ ;  /* 0x0000000b06077899 */ /* 0x000fe400080006ff */
[----:B------:R-:W-:Y:S01]  /*0660*/  USHF.L.U32 UR6, UR6, 0x1, URZ ;  /* 0x0000000106067899 */ /* 0x000fe200080006ff */
[----:B------:R-:W-:Y:S01]  /*0670*/  ELECT P1, URZ, PT ;  /* 0x0000000000ff782f */ /* 0x000fe20003820000 */
[----:B---3--:R-:W-:Y:S01]  /*0680*/  ULEA UR4, UR5, UR4, 0x18 ;  /* 0x0000000405047291 */ /* 0x008fe2000f8ec0ff */
[----:B------:R-:W3:Y:S11]  /*0690*/  FENCE.VIEW.ASYNC.S ;  /* 0x00000000000073c6 */ /* 0x000ef60000000000 */
[----:B---3--:R3:W4:Y:S01]  /*06a0*/  SYNCS.EXCH.64 URZ, [UR4], UR8 ;  /* 0x0000000804ff75b2 */ /* 0x0087220008000100 */
[----:B------:R3:W1:Y:S01]  /*06b0*/  SYNCS.EXCH.64 URZ, [UR4+0x20], UR6 ;  /* 0x0000200604ff75b2 */ /* 0x0006620008000100 */
[----:B------:R3:W1:Y:S01]  /*06c0*/  SYNCS.EXCH.64 URZ, [UR4+0x8], UR8 ;  /* 0x0000080804ff75b2 */ /* 0x0006620008000100 */
[----:B------:R3:W1:Y:S01]  /*06d0*/  SYNCS.EXCH.64 URZ, [UR4+0x28], UR6 ;  /* 0x0000280604ff75b2 */ /* 0x0006620008000100 */
[----:B------:R3:W1:Y:S01]  /*06e0*/  SYNCS.EXCH.64 URZ, [UR4+0x10], UR8 ;  /* 0x0000100804ff75b2 */ /* 0x0006620008000100 */
[----:B------:R3:W1:Y:S01]  /*06f0*/  SYNCS.EXCH.64 URZ, [UR4+0x30], UR6 ;  /* 0x0000300604ff75b2 */ /* 0x0006620008000100 */
[----:B------:R3:W1:Y:S01]  /*0700*/  SYNCS.EXCH.64 URZ, [UR4+0x18], UR8 ;  /* 0x0000180804ff75b2 */ /* 0x0006620008000100 */
[----:B------:R3:W1:Y:S01]  /*0710*/  SYNCS.EXCH.64 URZ, [UR4+0x38], UR6 ;  /* 0x0000380604ff75b2 */ /* 0x0006620008000100 */
[----:B------:R-:W-:Y:S01]  /*0720*/  NOP ;  /* 0x0000000000007918 */ /* 0x000fe20000000000 */
.L_x_9:
[----:B------:R-:W2:Y:S01]  /*0730*/  SHFL.IDX PT, R0, R143, RZ, 0x1f ;  /* 0x00001fff8f007589 */ /* 0x000ea200000e0000 */
[----:B------:R-:W-:Y:S01]  /*0740*/  NOP ;  /* 0x0000000000007918 */ /* 0x000fe20000000000 */
[----:B--2---:R-:W-:-:S13]  /*0750*/  ISETP.NE.AND P1, PT, R0, 0x1, PT ;  /* 0x000000010000780c */ /* 0x004fda0003f25270 */
[----:B------:R-:W-:Y:S05]  /*0760*/  @P1 BRA `(.L_x_10) ;  /* 0x0000000000581947 */ /* 0x000fea0003800000 */
[----:B------:R-:W2:Y:S01]  /*0770*/  S2UR UR5, SR_CgaCtaId ;  /* 0x00000000000579c3 */ /* 0x000ea20000008800 */
[----:B---3--:R-:W-:Y:S01]  /*0780*/  UMOV UR4, 0x400 ;  /* 0x0000040000047882 */ /* 0x008fe20000000000 */
        /* <DEDUP_REMOVED lines=9> */
[----:B--2---:R-:W-:Y:S01]  /*0820*/  ULEA UR4, UR5, UR4, 0x18 ;  /* 0x0000000405047291 */ /* 0x004fe2000f8ec0ff */
[----:B------:R-:W2:Y:S11]  /*0830*/  FENCE.VIEW.ASYNC.S ;  /* 0x00000000000073c6 */ /* 0x000eb60000000000 */
[----:B--2---:R2:W3:Y:S01]  /*0840*/  SYNCS.EXCH.64 URZ, [UR4+0x40], UR8 ;  /* 0x0000400804ff75b2 */ /* 0x0044e20008000100 */
        /* <DEDUP_REMOVED lines=8> */
.L_x_10:
[----:B------:R-:W4:Y:S01]  /*08d0*/  SHFL.IDX PT, R0, R143, RZ, 0x1f ;  /* 0x00001fff8f007589 */ /* 0x000f2200000e0000 */
[----:B------:R-:W-:Y:S01]  /*08e0*/  NOP ;  /* 0x0000000000007918 */ /* 0x000fe20000000000 */
[----:B----4-:R-:W-:-:S13]  /*08f0*/  ISETP.NE.AND P1, PT, R0, 0x3, PT ;  /* 0x000000030000780c */ /* 0x010fda0003f25270 */
[----:B------:R-:W-:Y:S05]  /*0900*/  @P1 BRA `(.L_x_11) ;  /* 0x0000000000301947 */ /* 0x000fea0003800000 */
[----:B--23--:R-:W2:Y:S01]  /*0910*/  S2UR UR6, SR_CgaCtaId ;  /* 0x00000000000679c3 */ /* 0x00cea20000008800 */
[----:B------:R-:W-:Y:S01]  /*0920*/  UMOV UR4, 0x400 ;  /* 0x0000040000047882 */ /* 0x000fe20000000000 */
[----:B------:R-:W-:Y:S01]  /*0930*/  UMOV UR5, 0x20 ;  /* 0x0000002000057882 */ /* 0x000fe20000000000 */
[----:B------:R-:W-:Y:S01]  /*0940*/  ELECT P1, URZ, PT ;  /* 0x0000000000ff782f */ /* 0x000fe20003820000 */
[----:B--2---:R-:W-:Y:S02]  /*0950*/  ULEA UR6, UR6, UR4, 0x18 ;  /* 0x0000000406067291 */ /* 0x004fe4000f8ec0ff */
[----:B------:R-:W-:-:S04]  /*0960*/  UIADD3 UR4, UPT, UPT, -UR5, 0x100000, URZ ;  /* 0x0010000005047890 */ /* 0x000fc8000fffe1ff */
[----:B------:R-:W-:Y:S02]  /*0970*/  USHF.L.U32 UR5, UR4, 0xb, URZ ;  /* 0x0000000b04057899 */ /* 0x000fe400080006ff */
[----:B------:R-:W-:Y:S01]  /*0980*/  USHF.L.U32 UR4, UR4, 0x1, URZ ;  /* 0x0000000104047899 */ /* 0x000fe200080006ff */
[----:B------:R-:W2:Y:S11]  /*0990*/  FENCE.VIEW.ASYNC.S ;  /* 0x00000000000073c6 */ /* 0x000eb60000000000 */
[----:B--2---:R4:W2:Y:S01]  /*09a0*/  SYNCS.EXCH.64 URZ, [UR6+0x80], UR4 ;  /* 0x0000800406ff75b2 */ /* 0x0048a20008000100 */
[----:B------:R4:W3:Y:S02]  /*09b0*/  SYNCS.EXCH.64 URZ, [UR6+0x88], UR4 ;  /* 0x0000880406ff75b2 */ /* 0x0008e40008000100 */
[----:B----4-:R-:W-:Y:S01]  /*09c0*/  NOP ;  /* 0x0000000000007918 */ /* 0x010fe20000000000 */
.L_x_11:
[----:B------:R-:W4:Y:S01]  /*09d0*/  SHFL.IDX PT, R0, R143, RZ, 0x1f ;  /* 0x00001fff8f007589 */ /* 0x000f2200000e0000 */
[----:B------:R-:W-:Y:S01]  /*09e0*/  NOP ;  /* 0x0000000000007918 */ /* 0x000fe20000000000 */
[----:B----4-:R-:W-:-:S13]  /*09f0*/  ISETP.NE.AND P1, PT, R0, 0x4, PT ;  /* 0x000000040000780c */ /* 0x010fda0003f25270 */
[----:B------:R-:W-:Y:S05]  /*0a00*/  @P1 BRA `(.L_x_12) ;  /* 0x00000000004c1947 */ /* 0x000fea0003800000 */
[----:B------:R-:W4:Y:S01]  /*0a10*/  S2UR UR5, SR_CgaCtaId ;  /* 0x00000000000579c3 */ /* 0x000f220000008800 */
[----:B--23--:R-:W-:Y:S01]  /*0a20*/  UMOV UR4, 0xe20 ;  /* 0x00000e2000047882 */ /* 0x00cfe20000000000 */
[----:B------:R-:W-:Y:S01]  /*0a30*/  UMOV UR6, 0x400 ;  /* 0x0000040000067882 */ /* 0x000fe20000000000 */
[----:B------:R-:W-:Y:S01]  /*0a40*/  USEL UR4, UR4, 0xc20, UP3 ;  /* 0x00000c2004047887 */ /* 0x000fe20009800000 */
[----:B------:R-:W-:Y:S01]  /*0a50*/  UMOV UR8, 0x1 ;  /* 0x0000000100087882 */ /* 0x000fe20000000000 */
[----:B------:R-:W-:Y:S01]  /*0a60*/  ELECT P1, URZ, PT ;  /* 0x0000000000ff782f */ /* 0x000fe20003820000 */
[----:B------:R-:W-:-:S04]  /*0a70*/  UIADD3 UR8, UPT, UPT, -UR8, 0x100000, URZ ;  /* 0x0010000008087890 */ /* 0x000fc8000fffe1ff */
[----:B------:R-:W-:Y:S02]  /*0a80*/  USHF.L.U32 UR9, UR8, 0xb, URZ ;  /* 0x0000000b08097899 */ /* 0x000fe400080006ff */
[----:B------:R-:W-:Y:S02]  /*0a90*/  USHF.L.U32 UR8, UR8, 0x1, URZ ;  /* 0x0000000108087899 */ /* 0x000fe400080006ff */
[----:B----4-:R-:W-:Y:S02]  /*0aa0*/  ULEA UR6, UR5, UR6, 0x18 ;  /* 0x0000000605067291 */ /* 0x010fe4000f8ec0ff */
[----:B------:R-:W-:-:S04]  /*0ab0*/  UIADD3 UR4, UPT, UPT, -UR4, 0x100000, URZ ;  /* 0x0010000004047890 */ /* 0x000fc8000fffe1ff */
[----:B------:R-:W-:Y:S02]  /*0ac0*/  USHF.L.U32 UR5, UR4, 0xb, URZ ;  /* 0x0000000b04057899 */ /* 0x000fe400080006ff */
[----:B------:R-:W-:Y:S01]  /*0ad0*/  USHF.L.U32 UR4, UR4, 0x1, URZ ;  /* 0x0000000104047899 */ /* 0x000fe200080006ff */
[----:B------:R-:W2:Y:S03]  /*0ae0*/  FENCE.VIEW.ASYNC.S ;  /* 0x00000000000073c6 */ /* 0x000ea60000000000 */
[----:B--2---:R4:W2:Y:S08]  /*0af0*/  SYNCS.EXCH.64 URZ, [UR6+0x90], UR8 ;  /* 0x0000900806ff75b2 */ /* 0x0048b00008000100 */
[----:B------:R4:W3:Y:S01]  /*0b00*/  SYNCS.EXCH.64 URZ, [UR6+0xa0], UR4 ;  /* 0x0000a00406ff75b2 */ /* 0x0008e20008000100 */
[----:B------:R4:W1:Y:S01]  /*0b10*/  SYNCS.EXCH.64 URZ, [UR6+0x98], UR8 ;  /* 0x0000980806ff75b2 */ /* 0x0008620008000100 */
[----:B------:R4:W1:Y:S02]  /*0b20*/  SYNCS.EXCH.64 URZ, [UR6+0xa8], UR4 ;  /* 0x0000a80406ff75b2 */ /* 0x0008640008000100 */
[----:B----4-:R-:W-:Y:S01]  /*0b30*/  NOP ;  /* 0x0000000000007918 */ /* 0x010fe20000000000 */
.L_x_12:
[----:B------:R-:W4:Y:S01]  /*0b40*/  SHFL.IDX PT, R0, R143, RZ, 0x1f ;  /* 0x00001fff8f007589 */ /* 0x000f2200000e0000 */
[----:B------:R-:W-:Y:S01]  /*0b50*/  NOP ;  /* 0x0000000000007918 */ /* 0x000fe20000000000 */
[----:B----4-:R-:W-:-:S13]  /*0b60*/  ISETP.NE.AND P1, PT, R0, 0x5, PT ;  /* 0x000000050000780c */ /* 0x010fda0003f25270 */
[----:B------:R-:W-:Y:S05]  /*0b70*/  @P1 BRA `(.L_x_13) ;  /* 0x0000000000401947 */ /* 0x000fea0003800000 */
[----:B------:R-:W4:Y:S01]  /*0b80*/  S2UR UR5, SR_CgaCtaId ;  /* 0x00000000000579c3 */ /* 0x000f220000008800 */
[----:B--23--:R-:W-:Y:S01]  /*0b90*/  UMOV UR4, 0x400 ;  /* 0x0000040000047882 */ /* 0x00cfe20000000000 */
        /* <DEDUP_REMOVED lines=9> */
[----:B----4-:R-:W-:Y:S01]  /*0c30*/  ULEA UR4, UR5, UR4, 0x18 ;  /* 0x0000000405047291 */ /* 0x010fe2000f8ec0ff */
[----:B------:R-:W2:Y:S11]  /*0c40*/  FENCE.VIEW.ASYNC.S ;  /* 0x00000000000073c6 */ /* 0x000eb60000000000 */
[----:B--2---:R4:W2:Y:S01]  /*0c50*/  SYNCS.EXCH.64 URZ, [UR4+0xb0], UR6 ;  /* 0x0000b00604ff75b2 */ /* 0x0048a20008000100 */
[----:B------:R4:W3:Y:S02]  /*0c60*/  SYNCS.EXCH.64 URZ, [UR4+0xb8], UR8 ;  /* 0x0000b80804ff75b2 */ /* 0x0008e40008000100 */
[----:B----4-:R-:W-:Y:S01]  /*0c70*/  NOP ;  /* 0x0000000000007918 */ /* 0x010fe20000000000 */
.L_x_13:
[----:B------:R-:W4:Y:S01]  /*0c80*/  SHFL.IDX PT, R0, R143, RZ, 0x1f ;  /* 0x00001fff8f007589 */ /* 0x000f2200000e0000 */
[----:B------:R-:W-:Y:S01]  /*0c90*/  ISETP.NE.OR P0, PT, RZ, UR19, !P0 ;  /* 0x00000013ff007c0c */ /* 0x000fe2000c705670 */
[----:B------:R-:W-:Y:S01]  /*0ca0*/  NOP ;  /* 0x0000000000007918 */ /* 0x000fe20000000000 */
[----:B----4-:R-:W-:-:S13]  /*0cb0*/  ISETP.NE.AND P1, PT, R0, 0x3, PT ;  /* 0x000000030000780c */ /* 0x010fda0003f25270 */
[----:B------:R-:W-:Y:S05]  /*0cc0*/  @P1 BRA `(.L_x_14) ;  /* 0x0000000000381947 */ /* 0x000fea0003800000 */
[----:B------:R-:W4:Y:S01]  /*0cd0*/  S2UR UR5, SR_CgaCtaId ;  /* 0x00000000000579c3 */ /* 0x000f220000008800 */
[----:B--23--:R-:W-:Y:S01]  /*0ce0*/  UMOV UR4, 0x400 ;  /* 0x0000040000047882 */ /* 0x00cfe20000000000 */
[----:B------:R-:W-:Y:S01]  /*0cf0*/  UMOV UR6, 0x20 ;  /* 0x0000002000067882 */ /* 0x000fe20000000000 */
[----:B------:R-:W-:Y:S01]  /*0d00*/  ELECT P1, URZ, PT ;  /* 0x0000000000ff782f */ /* 0x000fe20003820000 */
[----:B------:R-:W-:-:S04]  /*0d10*/  UIADD3 UR6, UPT, UPT, -UR6, 0x100000, URZ ;  /* 0x0010000006067890 */ /* 0x000fc8000fffe1ff */
[----:B------:R-:W-:Y:S02]  /*0d20*/  USHF.L.U32 UR7, UR6, 0xb, URZ ;  /* 0x0000000b06077899 */ /* 0x000fe400080006ff */
[----:B------:R-:W-:Y:S02]  /*0d30*/  USHF.L.U32 UR6, UR6, 0x1, URZ ;  /* 0x0000000106067899 */ /* 0x000fe400080006ff */
[----:B----4-:R-:W-:Y:S01]  /*0d40*/  ULEA UR4, UR5, UR4, 0x18 ;  /* 0x0000000405047291 */ /* 0x010fe2000f8ec0ff */
[----:B------:R-:W2:Y:S11]  /*0d50*/  FENCE.VIEW.ASYNC.S ;  /* 0x00000000000073c6 */ /* 0x000eb60000000000 */
[----:B--2---:R4:W2:Y:S01]  /*0d60*/  SYNCS.EXCH.64 URZ, [UR4+0xc0], UR6 ;  /* 0x0000c00604ff75b2 */ /* 0x0048a20008000100 */
[----:B------:R4:W3:Y:S01]  /*0d70*/  SYNCS.EXCH.64 URZ, [UR4+0xd0], UR6 ;  /* 0x0000d00604ff75b2 */ /* 0x0008e20008000100 */
[----:B------:R4:W1:Y:S01]  /*0d80*/  SYNCS.EXCH.64 URZ, [UR4+0xc8], UR6 ;  /* 0x0000c80604ff75b2 */ /* 0x0008620008000100 */
[----:B------:R4:W1:Y:S02]  /*0d90*/  SYNCS.EXCH.64 URZ, [UR4+0xd8], UR6 ;  /* 0x0000d80604ff75b2 */ /* 0x0008640008000100 */
[----:B----4-:R-:W-:Y:S01]  /*0da0*/  NOP ;  /* 0x0000000000007918 */ /* 0x010fe20000000000 */
.L_x_14:
[----:B--23--:R-:W2:Y:S01]  /*0db0*/  S2UR UR7, SR_CgaCtaId ;  /* 0x00000000000779c3 */ /* 0x00cea20000008800 */
[----:B------:R-:W-:Y:S01]  /*0dc0*/  VOTEU.ALL UP0, P0 ;  /* 0x0000000000ff7886 */ /* 0x000fe20000000000 */
[----:B------:R-:W-:Y:S01]  /*0dd0*/  UMOV UR4, 0x100 ;  /* 0x0000010000047882 */ /* 0x000fe20000000000 */
[----:B------:R-:W-:Y:S01]  /*0de0*/  NOP ;  /* 0x0000000000007918 */ /* 0x000fe20000000000 */
[----:B------:R-:W-:Y:S01]  /*0df0*/  LOP3.LUT R0, R154, 0x1f, RZ, 0xc0, !PT ;  /* 0x0000001f9a007812 */ /* 0x000fe200078ec0ff */
[----:B------:R-:W-:Y:S01]  /*0e00*/  UISETP.NE.AND UP4, UPT, UR19, URZ, UPT ;  /* 0x000000ff1300728c */ /* 0x000fe2000bf85270 */
[----:B------:R-:W-:Y:S01]  /*0e10*/  @!UP0 UMOV UR6, 0x400 ;  /* 0x0000040000068882 */ /* 0x000fe20000000000 */
[----:B------:R-:W-:-:S04]  /*0e20*/  @!UP0 UIADD3 UR4, UPT, UPT, -UR4, 0x100000, URZ ;  /* 0x0010000004048890 */ /* 0x000fc8000fffe1ff */
[----:B------:R-:W-:Y:S02]  /*0e30*/  @!UP0 USHF.L.U32 UR5, UR4, 0xb, URZ ;  /* 0x0000000b04058899 */ /* 0x000fe400080006ff */
[----:B------:R-:W-:Y:S02]  /*0e40*/  @!UP0 USHF.L.U32 UR4, UR4, 0x1, URZ ;  /* 0x0000000104048899 */ /* 0x000fe400080006ff */
[----:B--2---:R-:W-:Y:S01]  /*0e50*/  @!UP0 ULEA UR6, UR7, UR6, 0x18 ;  /* 0x0000000607068291 */ /* 0x004fe2000f8ec0ff */
[----:B------:R-:W2:Y:S01]  /*0e60*/  LDCU UR7, c[0x0][0x36c] ;  /* 0x00006d80ff0777ac */ /* 0x000ea20008000800 */
[----:B------:R-:W-:Y:S01]  /*0e70*/  VOTEU.ALL UP0, P0 ;  /* 0x0000000000ff7886 */ /* 0x000fe20000000000 */
[----:B------:R-:W3:Y:S09]  /*0e80*/  FENCE.VIEW.ASYNC.S ;  /* 0x00000000000073c6 */ /* 0x000ef20000000000 */
[----:B---3--:R3:W4:Y:S01]  /*0e90*/  @!UP0 SYNCS.EXCH.64 URZ, [UR6+0xe0], UR4 ;  /* 0x0000e00406ff85b2 */ /* 0x0087220008000100 */
[----:B--2---:R-:W-:-:S09]  /*0ea0*/  UISETP.EQ.U32.AND UP6, UPT, UR7, 0x1, UPT ;  /* 0x000000010700788c */ /* 0x004fd2000bfc2070 */
[----:B---3--:R-:W-:Y:S05]  /*0eb0*/  BRA.U !UP6, `(.L_x_15) ;  /* 0x000000010e087547 */ /* 0x008fea000b800000 */
[----:B-1--4-:R-:W-:Y:S01]  /*0ec0*/  UCGABAR_ARV ;  /* 0x00000000000079c7 */ /* 0x012fe20008000000 */
[----:B------:R-:W-:Y:S05]  /*0ed0*/  BRA `(.L_x_16) ;  /* 0x0000000000047947 */ /* 0x000fea0003800000 */
.L_x_15:
[----:B-1--4-:R-:W-:Y:S01]  /*0ee0*/  NOP ;  /* 0x0000000000007918 */ /* 0x012fe20000000000 */
.L_x_16:
[----:B------:R-:W1:Y:S01]  /*0ef0*/  S2UR UR70, SR_CTAID.X ;  /* 0x00000000004679c3 */ /* 0x000e620000002500 */
[----:B------:R-:W-:-:S05]  /*0f00*/  CS2R.32 R145, SR_CgaSize ;  /* 0x0000000000917805 */ /* 0x000fca0000008a00 */
[----:B------:R-:W-:-:S05]  /*0f10*/  IMAD R145, R145, -0xa0, RZ ;  /* 0xffffff6091917824 */ /* 0x000fca00078e02ff */
[----:B------:R-:W-:-:S14]  /*0f20*/  R2UR UR6, R145 ;  /* 0x00000000910672ca */ /* 0x000fdc00000e0000 */
[----:B------:R-:W2:Y:S01]  /*0f30*/  LDCU UR6, c[0x0][UR6+0x2b0] ;  /* 0x00005600060677ac */ /* 0x000ea20008000800 */
[----:B------:R-:W-:-:S05]  /*0f40*/  CS2R.32 R145, SR_CgaSize ;  /* 0x0000000000917805 */ /* 0x000fca0000008a00 */
[----:B------:R-:W-:-:S05]  /*0f50*/  IMAD R145, R145, -0xa0, RZ ;  /* 0xffffff6091917824 */ /* 0x000fca00078e02ff */
[----:B------:R-:W-:-:S14]  /*0f60*/  R2UR UR8, R145 ;  /* 0x00000000910872ca */ /* 0x000fdc00000e0000 */
[----:B------:R-:W3:Y:S01]  /*0f70*/  LDCU UR8, c[0x0][UR8+0x2b4] ;  /* 0x00005680080877ac */ /* 0x000ee20008000800 */
[----:B------:R-:W4:Y:S01]  /*0f80*/  S2UR UR7, SR_CTAID.Y ;  /* 0x00000000000779c3 */ /* 0x000f220000002600 */
[----:B------:R-:W-:-:S05]  /*0f90*/  CS2R.32 R145, SR_CgaSize ;  /* 0x0000000000917805 */ /* 0x000fca0000008a00 */
[----:B------:R-:W-:-:S05]  /*0fa0*/  IMAD R145, R145, -0xa0, RZ ;  /* 0xffffff6091917824 */ /* 0x000fca00078e02ff */
[----:B------:R-:W-:-:S14]  /*0fb0*/  R2UR UR13, R145 ;  /* 0x00000000910d72ca */ /* 0x000fdc00000e0000 */
[----:B------:R-:W3:Y:S01]  /*0fc0*/  LDCU UR13, c[0x0][UR13+0x2a0] ;  /* 0x000054000d0d77ac */ /* 0x000ee20008000800 */
[----:B------:R-:W-:-:S05]  /*0fd0*/  CS2R.32 R145, SR_CgaSize ;  /* 0x0000000000917805 */ /* 0x000fca0000008a00 */
[----:B------:R-:W-:-:S05]  /*0fe0*/  IMAD R145, R145, -0xa0, RZ ;  /* 0xffffff6091917824 */ /* 0x000fca00078e02ff */
[----:B------:R-:W-:-:S14]  /*0ff0*/  R2UR UR14, R145 ;  /* 0x00000000910e72ca */ /* 0x000fdc00000e0000 */
[----:B------:R-:W3:Y:S01]  /*1000*/  LDCU UR14, c[0x0][UR14+0x2a4] ;  /* 0x000054800e0e77ac */ /* 0x000ee20008000800 */
[----:B------:R-:W3:Y:S01]  /*1010*/  S2UR UR15, SR_CgaCtaId ;  /* 0x00000000000f79c3 */ /* 0x000ee20000008800 */
[----:B------:R-:W3:Y:S01]  /*1020*/  LDCU UR30, c[0x0][0xf24] ;  /* 0x0001e480ff1e77ac */ /* 0x000ee20008000800 */
[----:B------:R-:W-:Y:S01]  /*1030*/  UMOV UR9, 0x1111 ;  /* 0x0000111100097882 */ /* 0x000fe20000000000 */
[----:B------:R-:W-:Y:S01]  /*1040*/  UMOV UR12, 0x5 ;  /* 0x00000005000c7882 */ /* 0x000fe20000000000 */
[----:B------:R-:W-:Y:S01]  /*1050*/  UMOV UR11, 0xf ;  /* 0x0000000f000b7882 */ /* 0x000fe20000000000 */
[----:B-1----:R-:W-:-:S03]  /*1060*/  I2FP.F32.U32 R3, UR70 ;  /* 0x0000004600037c45 */ /* 0x002fc60008201000 */
[----:B------:R-:W1:Y:S01]  /*1070*/  S2UR UR44, SR_CTAID.Z ;  /* 0x00000000002c79c3 */ /* 0x000e620000002700 */
[----:B------:R-:W1:Y:S01]  /*1080*/  LDCU UR45, c[0x0][0xf24] ;  /* 0x0001e480ff2d77ac */ /* 0x000e620008000800 */
[----:B--2---:R-:W-:Y:S01]  /*1090*/  FMUL R3, R3, UR6 ;  /* 0x0000000603037c20 */ /* 0x004fe20008400000 */
[----:B------:R-:W2:Y:S01]  /*10a0*/  LDCU UR33, c[0x0][0xf30] ;  /* 0x0001e600ff2177ac */ /* 0x000ea20008000800 */
[----:B----4-:R-:W-:Y:S01]  /*10b0*/  I2FP.F32.U32 R2, UR7 ;  /* 0x0000000700027c45 */ /* 0x010fe20008201000 */
[----:B------:R-:W-:-:S03]  /*10c0*/  UISETP.NE.AND UP5, UPT, UR19, 0x2, UPT ;  /* 0x000000021300788c */ /* 0x000fc6000bfa5270 */
[----:B------:R-:W4:Y:S01]  /*10d0*/  F2I.U32.TRUNC.NTZ R3, R3 ;  /* 0x0000000300037305 */ /* 0x000f22000020f000 */
[----:B------:R-:W-:Y:S01]  /*10e0*/  ULOP3.LUT UR32, UR70, 0x1, URZ, 0xc0, !UPT ;  /* 0x0000000146207892 */ /* 0x000fe2000f8ec0ff */
[----:B---3--:R-:W-:Y:S01]  /*10f0*/  FMUL R2, R2, UR8 ;  /* 0x0000000802027c20 */ /* 0x008fe20008400000 */
[----:B------:R-:W-:Y:S01]  /*1100*/  UMOV UR20, UR70 ;  /* 0x0000004600147c82 */ /* 0x000fe20008000000 */
[----:B------:R-:W-:Y:S02]  /*1110*/  UISETP.GE.AND UP2, UPT, UR30, 0x1, UPT ;  /* 0x000000011e00788c */ /* 0x000fe4000bf46270 */
[----:B------:R-:W-:Y:S02]  /*1120*/  USHF.R.U32.HI UR5, URZ, 0x1, UR15 ;  /* 0x00000001ff057899 */ /* 0x000fe4000801160f */
[----:B------:R-:W3:Y:S01]  /*1130*/  F2I.U32.TRUNC.NTZ R2, R2 ;  /* 0x0000000200027305 */ /* 0x000ee2000020f000 */
[----:B------:R-:W-:Y:S02]  /*1140*/  USHF.R.U32.HI UR4, URZ, 0x2, UR15 ;  /* 0x00000002ff047899 */ /* 0x000fe4000801160f */
[----:B------:R-:W-:-:S02]  /*1150*/  ULOP3.LUT UR48, UR15, 0x3, URZ, 0xc0, !UPT ;  /* 0x000000030f307892 */ /* 0x000fc4000f8ec0ff */
[----:B------:R-:W-:Y:S02]  /*1160*/  ULOP3.LUT UR67, UR5, 0x1, URZ, 0xc0, !UPT ;  /* 0x0000000105437892 */ /* 0x000fe4000f8ec0ff */
[----:B------:R-:W-:Y:S01]  /*1170*/  ULOP3.LUT UR46, UR15, 0xc, URZ, 0xc0, !UPT ;  /* 0x0000000c0f2e7892 */ /* 0x000fe2000f8ec0ff */
[----:B----4-:R-:W-:Y:S01]  /*1180*/  R2UR UR5, R3 ;  /* 0x00000000030572ca */ /* 0x010fe200000e0000 */
[----:B------:R-:W-:Y:S01]  /*1190*/  ULOP3.LUT UR65, UR4, 0x3, URZ, 0xc0, !UPT ;  /* 0x0000000304417892 */ /* 0x000fe2000f8ec0ff */
[----:B------:R-:W-:Y:S01]  /*11a0*/  PRMT R3, RZ, 0x7610, R3 ;  /* 0x00007610ff037816 */ /* 0x000fe20000000003 */
[----:B------:R-:W-:Y:S02]  /*11b0*/  UISETP.GT.U32.AND UP0, UPT, UR48, 0xffff, UPT ;  /* 0x0000ffff3000788c */ /* 0x000fe4000bf04070 */
[----:B------:R-:W-:Y:S01]  /*11c0*/  ULOP3.LUT UR4, UR46, 0x1, UR15, 0xf8, !UPT ;  /* 0x000000012e047892 */ /* 0x000fe2000f8ef80f */
[----:B---3--:R-:W-:Y:S01]  /*11d0*/  R2UR UR6, R2 ;  /* 0x00000000020672ca */ /* 0x008fe200000e0000 */
[----:B------:R-:W-:Y:S01]  /*11e0*/  USEL UR48, UR48, 0xffff, !UP0 ;  /* 0x0000ffff30307887 */ /* 0x000fe2000c000000 */
[----:B------:R-:W-:Y:S01]  /*11f0*/  PRMT R2, RZ, 0x7610, R2 ;  /* 0x00007610ff027816 */ /* 0x000fe20000000002 */
[----:B------:R-:W-:-:S02]  /*1200*/  UISETP.GT.U32.AND UP0, UPT, UR4, 0xffff, UPT ;  /* 0x0000ffff0400788c */ /* 0x000fc4000bf04070 */
[----:B------:R-:W-:Y:S02]  /*1210*/  UISETP.GT.U32.AND UP1, UPT, UR46, 0xffff, UPT ;  /* 0x0000ffff2e00788c */ /* 0x000fe4000bf24070 */
[----:B------:R-:W-:Y:S02]  /*1220*/  USEL UR47, UR4, 0xffff, !UP0 ;  /* 0x0000ffff042f7887 */ /* 0x000fe4000c000000 */
[----:B------:R-:W-:Y:S02]  /*1230*/  UIADD3 UR5, UPT, UPT, -UR5, URZ, URZ ;  /* 0x000000ff05057290 */ /* 0x000fe4000fffe1ff */
[----:B------:R-:W-:Y:S02]  /*1240*/  USEL UR46, UR46, 0xffff, !UP1 ;  /* 0x0000ffff2e2e7887 */ /* 0x000fe4000c800000 */
[----:B------:R-:W-:Y:S02]  /*1250*/  UIADD3 UR4, UPT, UPT, -UR6, URZ, URZ ;  /* 0x000000ff06047290 */ /* 0x000fe4000fffe1ff */
[----:B------:R-:W-:-:S02]  /*1260*/  UIMAD UR5, UR13, UR5, UR70 ;  /* 0x000000050d0572a4 */ /* 0x000fc4000f8e0246 */
[----:B------:R-:W-:Y:S02]  /*1270*/  UIMAD UR4, UR14, UR4, UR7 ;  /* 0x000000040e0472a4 */ /* 0x000fe4000f8e0207 */
[----:B------:R-:W-:Y:S02]  /*1280*/  USHF.L.U32 UR50, UR15, 0xa, URZ ;  /* 0x0000000a0f327899 */ /* 0x000fe400080006ff */
[----:B------:R-:W-:Y:S01]  /*1290*/  USHF.L.U32 UR49, UR15, 0xc, URZ ;  /* 0x0000000c0f317899 */ /* 0x000fe200080006ff */
[----:B------:R-:W-:Y:S01]  /*12a0*/  IMAD.U32 R145, RZ, RZ, UR5 ;  /* 0x00000005ff917e24 */ /* 0x000fe2000f8e00ff */
[----:B------:R-:W-:Y:S01]  /*12b0*/  USHF.L.U32 UR54, UR15, 0x5, URZ ;  /* 0x000000050f367899 */ /* 0x000fe200080006ff */
[----:B------:R-:W-:Y:S01]  /*12c0*/  IMAD.U32 R144, RZ, RZ, UR4 ;  /* 0x00000004ff907e24 */ /* 0x000fe2000f8e00ff */
[----:B------:R-:W-:Y:S02]  /*12d0*/  USHF.L.U32 UR18, UR15, 0x4, URZ ;  /* 0x000000040f127899 */ /* 0x000fe400080006ff */
[----:B------:R-:W-:-:S02]  /*12e0*/  USHF.L.U32 UR51, UR15, 0x8, URZ ;  /* 0x000000080f337899 */ /* 0x000fc400080006ff */
[----:B------:R-:W-:Y:S02]  /*12f0*/  USHF.L.U32 UR10, UR15, 0x7, URZ ;  /* 0x000000070f0a7899 */ /* 0x000fe400080006ff */
[----:B------:R-:W-:Y:S02]  /*1300*/  ULOP3.LUT UR48, UR48, 0xffff, URZ, 0xc0, !UPT ;  /* 0x0000ffff30307892 */ /* 0x000fe4000f8ec0ff */
[----:B------:R-:W-:Y:S02]  /*1310*/  ULOP3.LUT UR46, UR46, 0xffff, URZ, 0xc0, !UPT ;  /* 0x0000ffff2e2e7892 */ /* 0x000fe4000f8ec0ff */
[----:B------:R-:W-:Y:S02]  /*1320*/  ULOP3.LUT UR47, UR47, 0xffff, URZ, 0xc0, !UPT ;  /* 0x0000ffff2f2f7892 */ /* 0x000fe4000f8ec0ff */
[----:B------:R-:W-:Y:S02]  /*1330*/  ULOP3.LUT UR50, UR50, 0x3000, URZ, 0xc0, !UPT ;  /* 0x0000300032327892 */ /* 0x000fe4000f8ec0ff */
[----:B------:R-:W-:-:S02]  /*1340*/  ULOP3.LUT UR49, UR49, 0x2000, URZ, 0xc0, !UPT ;  /* 0x0000200031317892 */ /* 0x000fc4000f8ec0ff */
[----:B------:R-:W-:Y:S02]  /*1350*/  ULOP3.LUT UR54, UR54, 0x180, URZ, 0xc0, !UPT ;  /* 0x0000018036367892 */ /* 0x000fe4000f8ec0ff */
[----:B------:R-:W-:Y:S01]  /*1360*/  ULOP3.LUT UR51, UR51, 0x300, URZ, 0xc0, !UPT ;  /* 0x0000030033337892 */ /* 0x000fe2000f8ec0ff */
[----:B------:R-:W-:Y:S01]  /*1370*/  UMOV UR16, UR7 ;  /* 0x0000000700107c82 */ /* 0x000fe20008000000 */
[----:B------:R-:W-:Y:S02]  /*1380*/  ULOP3.LUT UR18, UR18, 0xc0, URZ, 0xc0, !UPT ;  /* 0x000000c012127892 */ /* 0x000fe4000f8ec0ff */
[----:B------:R-:W-:Y:S02]  /*1390*/  ULOP3.LUT UR10, UR10, 0x80, URZ, 0xc0, !UPT ;  /* 0x000000800a0a7892 */ /* 0x000fe4000f8ec0ff */
[----:B------:R-:W-:Y:S02]  /*13a0*/  USHF.L.U32 UR48, UR9, UR48, URZ ;  /* 0x0000003009307299 */ /* 0x000fe400080006ff */
[----:B------:R-:W-:-:S02]  /*13b0*/  USHF.L.U32 UR46, UR11, UR46, URZ ;  /* 0x0000002e0b2e7299 */ /* 0x000fc400080006ff */
[----:B------:R-:W-:Y:S01]  /*13c0*/  USHF.L.U32 UR47, UR12, UR47, URZ ;  /* 0x0000002f0c2f7299 */ /* 0x000fe200080006ff */
[----:B-12---:R-:W-:Y:S11]  /*13d0*/  BRA.U UP4, `(.L_x_17) ;  /* 0x0000000104b47547 */ /* 0x006ff6000b800000 */
[----:B------:R-:W-:Y:S02]  /*13e0*/  R2UR UR22, R144 ;  /* 0x00000000901672ca */ /* 0x000fe400000e0000 */
[----:B------:R-:W-:-:S11]  /*13f0*/  R2UR UR23, R145 ;  /* 0x00000000911772ca */ /* 0x000fd600000e0000 */
[----:B------:R-:W-:Y:S02]  /*1400*/  UISETP.NE.AND UP0, UPT, UR22, URZ, UPT ;  /* 0x000000ff1600728c */ /* 0x000fe4000bf05270 */
[----:B------:R-:W-:Y:S02]  /*1410*/  ULOP3.LUT UR4, UR23, 0x2, URZ, 0x3c, !UPT ;  /* 0x0000000217047892 */ /* 0x000fe4000f8e3cff */
[----:B------:R-:W-:Y:S02]  /*1420*/  UISETP.GT.U32.AND UP1, UPT, UR23, 0x1, UP0 ;  /* 0x000000011700788c */ /* 0x000fe40008724070 */
[----:B------:R-:W-:Y:S02]  /*1430*/  UISETP.NE.AND UP2, UPT, UR22, 0x1, UPT ;  /* 0x000000011600788c */ /* 0x000fe4000bf45270 */
[----:B------:R-:W-:Y:S02]  /*1440*/  UISETP.GT.U32.AND UP0, UPT, UR4, 0x1, UP0 ;  /* 0x000000010400788c */ /* 0x000fe40008704070 */
[----:B------:R-:W-:-:S02]  /*1450*/  USEL UR7, URZ, 0x1, UP1 ;  /* 0x00000001ff077887 */ /* 0x000fc40008800000 */
[----:B------:R-:W-:Y:S02]  /*1460*/  USEL UR8, URZ, 0x2, UP1 ;  /* 0x00000002ff087887 */ /* 0x000fe40008800000 */
[----:B------:R-:W-:Y:S02]  /*1470*/  UISETP.GT.U32.AND UP1, UPT, UR23, 0x1, UP2 ;  /* 0x000000011700788c */ /* 0x000fe40009724070 */
[----:B------:R-:W-:Y:S02]  /*1480*/  USEL UR13, URZ, 0x4, UP0 ;  /* 0x00000004ff0d7887 */ /* 0x000fe40008000000 */
[----:B------:R-:W-:Y:S02]  /*1490*/  USEL UR17, URZ, 0x8, UP0 ;  /* 0x00000008ff117887 */ /* 0x000fe40008000000 */
[----:B------:R-:W-:Y:S02]  /*14a0*/  UISETP.GT.U32.AND UP0, UPT, UR4, 0x1, UP2 ;  /* 0x000000010400788c */ /* 0x000fe40009704070 */
[----:B------:R-:W-:-:S02]  /*14b0*/  USEL UR6, URZ, 0x10, UP1 ;  /* 0x00000010ff067887 */ /* 0x000fc40008800000 */
[----:B------:R-:W-:Y:S02]  /*14c0*/  USEL UR12, URZ, 0x20, UP1 ;  /* 0x00000020ff0c7887 */ /* 0x000fe40008800000 */
[----:B------:R-:W-:Y:S02]  /*14d0*/  UISETP.NE.AND UP1, UPT, UR22, 0x2, UPT ;  /* 0x000000021600788c */ /* 0x000fe4000bf25270 */
[----:B------:R-:W-:Y:S02]  /*14e0*/  USEL UR15, URZ, 0x40, UP0 ;  /* 0x00000040ff0f7887 */ /* 0x000fe40008000000 */
[----:B------:R-:W-:Y:S02]  /*14f0*/  USEL UR21, URZ, 0x80, UP0 ;  /* 0x00000080ff157887 */ /* 0x000fe40008000000 */
[----:B------:R-:W-:Y:S02]  /*1500*/  UISETP.GT.U32.AND UP0, UPT, UR23, 0x1, UP1 ;  /* 0x000000011700788c */ /* 0x000fe40008f04070 */
[----:B------:R-:W-:-:S02]  /*1510*/  UISETP.NE.AND UP2, UPT, UR22, 0x3, UPT ;  /* 0x000000031600788c */ /* 0x000fc4000bf45270 */
[----:B------:R-:W-:Y:S02]  /*1520*/  USEL UR5, URZ, 0x100, UP0 ;  /* 0x00000100ff057887 */ /* 0x000fe40008000000 */
[----:B------:R-:W-:Y:S02]  /*1530*/  USEL UR11, URZ, 0x200, UP0 ;  /* 0x00000200ff0b7887 */ /* 0x000fe40008000000 */
[----:B------:R-:W-:Y:S02]  /*1540*/  UISETP.GT.U32.AND UP0, UPT, UR23, 0x1, UP2 ;  /* 0x000000011700788c */ /* 0x000fe40009704070 */
[----:B------:R-:W-:Y:S02]  /*1550*/  UIADD3 UR5, UPT, UPT, UR5, UR6, UR7 ;  /* 0x0000000605057290 */ /* 0x000fe4000fffe007 */
[----:B------:R-:W-:Y:S02]  /*1560*/  USEL UR9, URZ, 0x1000, UP0 ;  /* 0x00001000ff097887 */ /* 0x000fe40008000000 */
[----:B------:R-:W-:-:S02]  /*1570*/  USEL UR14, URZ, 0x2000, UP0 ;  /* 0x00002000ff0e7887 */ /* 0x000fc40008000000 */
[----:B------:R-:W-:Y:S02]  /*1580*/  UIADD3 UR5, UPT, UPT, UR8, UR9, UR5 ;  /* 0x0000000908057290 */ /* 0x000fe4000fffe005 */
[----:B------:R-:W-:Y:S02]  /*1590*/  UISETP.GT.U32.AND UP1, UPT, UR4, 0x1, UP1 ;  /* 0x000000010400788c */ /* 0x000fe40008f24070 */
[----:B------:R-:W-:Y:S02]  /*15a0*/  UIADD3 UR5, UPT, UPT, UR11, UR12, UR5 ;  /* 0x0000000c0b057290 */ /* 0x000fe4000fffe005 */
[----:B------:R-:W-:Y:S02]  /*15b0*/  UISETP.GT.U32.AND UP0, UPT, UR4, 0x1, UP2 ;  /* 0x000000010400788c */ /* 0x000fe40009704070 */
[----:B------:R-:W-:Y:S02]  /*15c0*/  USEL UR4, URZ, 0x400, UP1 ;  /* 0x00000400ff047887 */ /* 0x000fe40008800000 */
[----:B------:R-:W-:-:S02]  /*15d0*/  UIADD3 UR5, UPT, UPT, UR13, UR14, UR5 ;  /* 0x0000000e0d057290 */ /* 0x000fc4000fffe005 */
[----:B------:R-:W-:Y:S02]  /*15e0*/  USEL UR6, URZ, 0x4000, UP0 ;  /* 0x00004000ff067887 */ /* 0x000fe40008000000 */
[----:B------:R-:W-:Y:S02]  /*15f0*/  UIADD3 UR5, UPT, UPT, UR4, UR15, UR5 ;  /* 0x0000000f04057290 */ /* 0x000fe4000fffe005 */
[----:B------:R-:W-:Y:S02]  /*1600*/  USEL UR7, URZ, 0x800, UP1 ;  /* 0x00000800ff077887 */ /* 0x000fe40008800000 */
[----:B------:R-:W-:Y:S02]  /*1610*/  ULOP3.LUT UR4, UR23, 0xfffffffe, URZ, 0xc0, !UPT ;  /* 0xfffffffe17047892 */ /* 0x000fe4000f8ec0ff */
[----:B------:R-:W-:Y:S02]  /*1620*/  UIADD3 UR5, UPT, UPT, UR17, UR6, UR5 ;  /* 0x0000000611057290 */ /* 0x000fe4000fffe005 */
[----:B------:R-:W-:-:S02]  /*1630*/  ULEA UR4, UR22, UR4, 0x2 ;  /* 0x0000000416047291 */ /* 0x000fc4000f8e10ff */
[----:B------:R-:W-:Y:S02]  /*1640*/  USEL UR6, URZ, 0x8000, UP0 ;  /* 0x00008000ff067887 */ /* 0x000fe40008000000 */
[----:B------:R-:W-:-:S03]  /*1650*/  UIADD3 UR5, UPT, UPT, UR7, UR21, UR5 ;  /* 0x0000001507057290 */ /* 0x000fc6000fffe005 */
[----:B------:R-:W-:Y:S01]  /*1660*/  UMOV UR7, 0x3 ;  /* 0x0000000300077882 */ /* 0x000fe20000000000 */
[----:B------:R-:W-:Y:S02]  /*1670*/  UIADD3 UR5, UPT, UPT, UR5, UR6, URZ ;  /* 0x0000000605057290 */ /* 0x000fe4000fffe0ff */
[----:B------:R-:W-:-:S04]  /*1680*/  USHF.L.U32 UR4, UR7, UR4, URZ ;  /* 0x0000000407047299 */ /* 0x000fc800080006ff */
[----:B------:R-:W-:Y:S02]  /*1690*/  IMAD.U32 R3, RZ, RZ, UR5 ;  /* 0x00000005ff037e24 */ /* 0x000fe4000f8e00ff */
[----:B------:R-:W-:-:S07]  /*16a0*/  IMAD.U32 R2, RZ, RZ, UR4 ;  /* 0x00000004ff027e24 */ /* 0x000fce000f8e00ff */
.L_x_17:
[----:B------:R-:W-:-:S09]  /*16b0*/  UISETP.GE.AND UP0, UPT, UR30, 0x1, UPT ;  /* 0x000000011e00788c */ /* 0x000fd2000bf06270 */
[----:B------:R-:W-:Y:S05]  /*16c0*/  BRA.U !UP0, `(.L_x_18) ;  /* 0x0000000108d47547 */ /* 0x000fea000b800000 */
[----:B------:R-:W1:Y:S01]  /*16d0*/  LDCU.128 UR12, c[0x0][0xf10] ;  /* 0x0001e200ff0c77ac */ /* 0x000e620008000c00 */
[----:B------:R-:W2:Y:S01]  /*16e0*/  LDCU UR6, c[0x0][0x370] ;  /* 0x00006e00ff0677ac */ /* 0x000ea20008000800 */
[----:B------:R-:W3:Y:S01]  /*16f0*/  LDCU UR5, c[0x0][0x374] ;  /* 0x00006e80ff0577ac */ /* 0x000ee20008000800 */
[----:B------:R-:W4:Y:S01]  /*1700*/  LDCU UR17, c[0x0][0xf0c] ;  /* 0x0001e180ff1177ac */ /* 0x000f220008000800 */
[----:B------:R-:W4:Y:S01]  /*1710*/  LDCU UR7, c[0x0][0xf20] ;  /* 0x0001e400ff0777ac */ /* 0x000f220008000800 */
[----:B------:R-:W4:Y:S01]  /*1720*/  LDCU.64 UR8, c[0x0][0xf28] ;  /* 0x0001e500ff0877ac */ /* 0x000f220008000a00 */
[----:B-1----:R-:W-:Y:S02]  /*1730*/  UISETP.NE.AND UP0, UPT, UR14, 0x1, UPT ;  /* 0x000000010e00788c */ /* 0x002fe4000bf05270 */
[----:B---3--:R-:W-:Y:S02]  /*1740*/  UIMAD.WIDE.U32 UR22, UR5, UR15, URZ ;  /* 0x0000000f051672a5 */ /* 0x008fe4000f8e00ff */
[----:B--2---:R-:W-:-:S02]  /*1750*/  UIMAD.WIDE.U32 UR26, UR6, UR12, URZ ;  /* 0x0000000c061a72a5 */ /* 0x004fc4000f8e00ff */
[----:B----4-:R-:W-:Y:S02]  /*1760*/  UISETP.NE.AND UP1, UPT, UR17, 0x1, UPT ;  /* 0x000000011100788c */ /* 0x010fe4000bf25270 */
[----:B------:R-:W-:Y:S01]  /*1770*/  UISETP.NE.AND UP2, UPT, UR30, 0x1, UPT ;  /* 0x000000011e00788c */ /* 0x000fe2000bf45270 */
[----:B------:R-:W-:Y:S02]  /*1780*/  UMOV UR22, UR23 ;  /* 0x0000001700167c82 */ /* 0x000fe40008000000 */
[----:B------:R-:W-:Y:S01]  /*1790*/  UMOV UR26, UR27 ;  /* 0x0000001b001a7c82 */ /* 0x000fe20008000000 */
[----:B------:R-:W-:Y:S02]  /*17a0*/  @UP0 USHF.R.U32.HI UR5, URZ, UR7, UR22 ;  /* 0x00000007ff050299 */ /* 0x000fe40008011616 */
[----:B------:R-:W-:Y:S02]  /*17b0*/  UIMAD.WIDE.U32 UR28, UR16, UR15, URZ ;  /* 0x0000000f101c72a5 */ /* 0x000fe4000f8e00ff */
[----:B------:R-:W-:-:S02]  /*17c0*/  UIMAD.WIDE.U32 UR22, UR5, UR8, URZ ;  /* 0x00000008051672a5 */ /* 0x000fc4000f8e00ff */
[----:B------:R-:W-:Y:S02]  /*17d0*/  @UP1 USHF.R.U32.HI UR6, URZ, UR13, UR26 ;  /* 0x0000000dff061299 */ /* 0x000fe4000801161a */
[----:B------:R-:W-:Y:S02]  /*17e0*/  UIMAD.WIDE.U32 UR24, UR20, UR12, URZ ;  /* 0x0000000c141872a5 */ /* 0x000fe4000f8e00ff */
[----:B------:R-:W-:Y:S01]  /*17f0*/  UIMAD.WIDE.U32 UR26, UR6, UR8, URZ ;  /* 0x00000008061a72a5 */ /* 0x000fe2000f8e00ff */
[----:B------:R-:W-:Y:S01]  /*1800*/  UMOV UR4, UR29 ;  /* 0x0000001d00047c82 */ /* 0x000fe20008000000 */
[----:B------:R-:W-:Y:S01]  /*1810*/  UMOV UR22, UR23 ;  /* 0x0000001700167c82 */ /* 0x000fe20008000000 */
[----:B------:R-:W-:Y:S02]  /*1820*/  USHF.R.U32.HI UR4, URZ, UR7, UR4 ;  /* 0x00000007ff047299 */ /* 0x000fe40008011604 */
[----:B------:R-:W-:Y:S01]  /*1830*/  @UP2 USHF.R.U32.HI UR5, URZ, UR9, UR22 ;  /* 0x00000009ff052299 */ /* 0x000fe20008011616 */
[----:B------:R-:W-:Y:S01]  /*1840*/  UMOV UR24, UR25 ;  /* 0x0000001900187c82 */ /* 0x000fe20008000000 */
[----:B------:R-:W-:Y:S01]  /*1850*/  UMOV UR26, UR27 ;  /* 0x0000001b001a7c82 */ /* 0x000fe20008000000 */
[----:B------:R-:W-:-:S02]  /*1860*/  USHF.R.U32.HI UR13, URZ, UR13, UR24 ;  /* 0x0000000dff0d7299 */ /* 0x000fc40008011618 */
[----:B------:R-:W-:Y:S02]  /*1870*/  USEL UR4, UR16, UR4, !UP0 ;  /* 0x0000000410047287 */ /* 0x000fe4000c000000 */
[----:B------:R-:W-:Y:S02]  /*1880*/  @UP2 USHF.R.U32.HI UR6, URZ, UR9, UR26 ;  /* 0x00000009ff062299 */ /* 0x000fe4000801161a */
[----:B------:R-:W-:Y:S02]  /*1890*/  UIMAD UR7, UR5, UR30, URZ ;  /* 0x0000001e050772a4 */ /* 0x000fe4000f8e02ff */
[----:B------:R-:W-:Y:S02]  /*18a0*/  USEL UR5, UR20, UR13, !UP1 ;  /* 0x0000000d14057287 */ /* 0x000fe4000c800000 */
[----:B------:R-:W-:Y:S02]  /*18b0*/  UIMAD UR11, UR6, UR30, URZ ;  /* 0x0000001e060b72a4 */ /* 0x000fe4000f8e02ff */
[----:B------:R-:W-:-:S02]  /*18c0*/  UISETP.GE.AND UP0, UPT, UR4, UR7, UPT ;  /* 0x000000070400728c */ /* 0x000fc4000bf06270 */
[----:B------:R-:W-:Y:S02]  /*18d0*/  UIMAD.WIDE.U32 UR12, UR4, UR8, URZ ;  /* 0x00000008040c72a5 */ /* 0x000fe4000f8e00ff */
[----:B------:R-:W-:Y:S02]  /*18e0*/  UISETP.GE.OR UP0, UPT, UR5, UR11, UP0 ;  /* 0x0000000b0500728c */ /* 0x000fe40008706670 */
[----:B------:R-:W-:Y:S02]  /*18f0*/  UIMAD.WIDE.U32 UR22, UR5, UR8, URZ ;  /* 0x00000008051672a5 */ /* 0x000fe4000f8e00ff */
[----:B------:R-:W-:Y:S01]  /*1900*/  UIADD3 UR11, UPT, UPT, -UR4, URZ, URZ ;  /* 0x000000ff040b7290 */ /* 0x000fe2000fffe1ff */
[----:B------:R-:W-:Y:S01]  /*1910*/  UMOV UR8, UR13 ;  /* 0x0000000d00087c82 */ /* 0x000fe20008000000 */
[----:B------:R-:W-:Y:S02]  /*1920*/  UIADD3 UR12, UPT, UPT, -UR5, URZ, URZ ;  /* 0x000000ff050c7290 */ /* 0x000fe4000fffe1ff */
[----:B------:R-:W-:-:S03]  /*1930*/  USHF.R.U32.HI UR8, URZ, UR9, UR8 ;  /* 0x00000009ff087299 */ /* 0x000fc60008011608 */
[----:B------:R-:W-:Y:S01]  /*1940*/  @!UP0 UMOV UR7, UR23 ;  /* 0x0000001700078c82 */ /* 0x000fe20008000000 */
[----:B------:R-:W-:Y:S02]  /*1950*/  UIMAD UR16, UR14, UR11, UR16 ;  /* 0x0000000b0e1072a4 */ /* 0x000fe4000f8e0210 */
[----:B------:R-:W-:Y:S02]  /*1960*/  USEL UR8, UR4, UR8, !UP2 ;  /* 0x0000000804087287 */ /* 0x000fe4000d000000 */
[----:B------:R-:W-:Y:S02]  /*1970*/  @!UP0 USHF.R.U32.HI UR7, URZ, UR9, UR7 ;  /* 0x00000009ff078299 */ /* 0x000fe40008011607 */
[----:B------:R-:W-:Y:S02]  /*1980*/  UIADD3 UR9, UPT, UPT, -UR8, URZ, URZ ;  /* 0x000000ff08097290 */ /* 0x000fe4000fffe1ff */
[----:B------:R-:W-:Y:S02]  /*1990*/  @!UP0 USEL UR7, UR5, UR7, !UP2 ;  /* 0x0000000705078287 */ /* 0x000fe4000d000000 */
[----:B------:R-:W-:-:S02]  /*19a0*/  UIMAD UR9, UR30, UR9, UR4 ;  /* 0x000000091e0972a4 */ /* 0x000fc4000f8e0204 */
[----:B------:R-:W-:Y:S02]  /*19b0*/  @!UP0 UIADD3 UR8, UPT, UPT, UR8, -UR7, URZ ;  /* 0x8000000708088290 */ /* 0x000fe4000fffe0ff */
[----:B------:R-:W-:Y:S02]  /*19c0*/  @!UP0 UIMAD UR6, UR9, UR6, UR7 ;  /* 0x00000006090682a4 */ /* 0x000fe4000f8e0207 */
[----:B------:R-:W-:Y:S02]  /*19d0*/  @!UP0 UIMAD UR4, UR8, UR30, UR5 ;  /* 0x0000001e080482a4 */ /* 0x000fe4000f8e0205 */
[----:B------:R-:W-:Y:S02]  /*19e0*/  UIMAD UR20, UR17, UR12, UR20 ;  /* 0x0000000c111472a4 */ /* 0x000fe4000f8e0214 */
[----:B------:R-:W-:Y:S01]  /*19f0*/  UIMAD UR16, UR4, UR14, UR16 ;  /* 0x0000000e041072a4 */ /* 0x000fe2000f8e0210 */
[----:B------:R-:W-:Y:S02]  /*1a00*/  @!UP0 UMOV UR5, UR6 ;  /* 0x0000000600058c82 */ /* 0x000fe40008000000 */
[----:B------:R-:W-:-:S12]  /*1a10*/  UIMAD UR20, UR5, UR17, UR20 ;  /* 0x00000011051472a4 */ /* 0x000fd8000f8e0214 */
.L_x_18:
[----:B------:R-:W-:-:S09]  /*1a20*/  UISETP.NE.AND UP0, UPT, UR33, 0x1, UPT ;  /* 0x000000012100788c */ /* 0x000fd2000bf05270 */
[----:B------:R-:W-:Y:S05]  /*1a30*/  BRA.U UP0, `(.L_x_19) ;  /* 0x0000000100447547 */ /* 0x000fea000b800000 */
[----:B------:R-:W1:Y:S01]  /*1a40*/  LDCU.128 UR12, c[0x0][0xf10] ;  /* 0x0001e200ff0c77ac */ /* 0x000e620008000c00 */
[----:B------:R-:W2:Y:S01]  /*1a50*/  LDCU UR8, c[0x0][0xf0c] ;  /* 0x0001e180ff0877ac */ /* 0x000ea20008000800 */
[----:B------:R-:W3:Y:S01]  /*1a60*/  LDCU UR9, c[0x0][0xf20] ;  /* 0x0001e400ff0977ac */ /* 0x000ee20008000800 */
[----:B-1----:R-:W-:Y:S02]  /*1a70*/  UIMAD.WIDE.U32 UR6, UR20, UR12, URZ ;  /* 0x0000000c140672a5 */ /* 0x002fe4000f8e00ff */
[----:B------:R-:W-:Y:S02]  /*1a80*/  UIMAD.WIDE.U32 UR4, UR16, UR15, URZ ;  /* 0x0000000f100472a5 */ /* 0x000fe4000f8e00ff */
[----:B--2---:R-:W-:Y:S02]  /*1a90*/  UISETP.NE.AND UP1, UPT, UR8, 0x1, UPT ;  /* 0x000000010800788c */ /* 0x004fe4000bf25270 */
[----:B------:R-:W-:Y:S01]  /*1aa0*/  UISETP.NE.AND UP0, UPT, UR14, 0x1, UPT ;  /* 0x000000010e00788c */ /* 0x000fe2000bf05270 */
[----:B------:R-:W-:-:S02]  /*1ab0*/  UMOV UR6, UR7 ;  /* 0x0000000700067c82 */ /* 0x000fc40008000000 */
[----:B------:R-:W-:Y:S01]  /*1ac0*/  UMOV UR4, UR5 ;  /* 0x0000000500047c82 */ /* 0x000fe20008000000 */
[----:B------:R-:W-:Y:S02]  /*1ad0*/  USHF.R.U32.HI UR13, URZ, UR13, UR6 ;  /* 0x0000000dff0d7299 */ /* 0x000fe40008011606 */
[----:B---3--:R-:W-:Y:S02]  /*1ae0*/  USHF.R.U32.HI UR4, URZ, UR9, UR4 ;  /* 0x00000009ff047299 */ /* 0x008fe40008011604 */
[----:B------:R-:W-:Y:S02]  /*1af0*/  USEL UR5, UR20, UR13, !UP1 ;  /* 0x0000000d14057287 */ /* 0x000fe4000c800000 */
[----:B------:R-:W-:-:S04]  /*1b00*/  USEL UR4, UR16, UR4, !UP0 ;  /* 0x0000000410047287 */ /* 0x000fc8000c000000 */
[----:B------:R-:W-:Y:S02]  /*1b10*/  UIADD3 UR6, UPT, UPT, UR5, -UR4, URZ ;  /* 0x8000000405067290 */ /* 0x000fe4000fffe0ff */
[----:B------:R-:W-:Y:S02]  /*1b20*/  UIADD3 UR4, UPT, UPT, -UR5, UR4, URZ ;  /* 0x0000000405047290 */ /* 0x000fe4000fffe1ff */
[----:B------:R-:W-:Y:S02]  /*1b30*/  UIMAD UR16, UR6, UR14, UR16 ;  /* 0x0000000e061072a4 */ /* 0x000fe4000f8e0210 */
[----:B------:R-:W-:-:S12]  /*1b40*/  UIMAD UR20, UR4, UR8, UR20 ;  /* 0x00000008041472a4 */ /* 0x000fd8000f8e0214 */
.L_x_19:
[----:B------:R-:W-:Y:S05]  /*1b50*/  BRA.U !UP6, `(.L_x_20) ;  /* 0x000000010e0c7547 */ /* 0x000fea000b800000 */
[----:B------:R-:W-:Y:S01]  /*1b60*/  UCGABAR_WAIT ;  /* 0x0000000000007dc7 */ /* 0x000fe20008000000 */
[----:B------:R-:W-:Y:S01]  /*1b70*/  CCTL.IVALL ;  /* 0x00000000ff00798f */ /* 0x000fe20002000000 */
[----:B------:R-:W-:Y:S05]  /*1b80*/  BRA `(.L_x_21) ;  /* 0x0000000000047947 */ /* 0x000fea0003800000 */
.L_x_20:
[----:B------:R-:W-:Y:S06]  /*1b90*/  BAR.SYNC.DEFER_BLOCKING 0x0 ;  /* 0x0000000000007b1d */ /* 0x000fec0000010000 */
.L_x_21:
[----:B------:R-:W-:Y:S05]  /*1ba0*/  BRA.U UP5, `(.L_x_22) ;  /* 0x0000001505b07547 */ /* 0x000fea000b800000 */
[----:B------:R-:W1:Y:S01]  /*1bb0*/  LDCU UR8, c[0x0][0x38c] ;  /* 0x00007180ff0877ac */ /* 0x000e620008000800 */
[----:B------:R-:W2:Y:S01]  /*1bc0*/  S2UR UR9, SR_CgaCtaId ;  /* 0x00000000000979c3 */ /* 0x000ea20000008800 */
[----:B------:R-:W-:Y:S01]  /*1bd0*/  PLOP3.LUT P2, PT, PT, PT, UP3, 0x80, 0x8 ;  /* 0x000000000008781c */ /* 0x000fe20003f4f038 */
[----:B------:R-:W-:Y:S01]  /*1be0*/  IMAD.MOV.U32 R12, RZ, RZ, 0x1 ;  /* 0x00000001ff0c7424 */ /* 0x000fe200078e00ff */
[----:B------:R-:W-:Y:S01]  /*1bf0*/  USHF.L.U32 UR4, UR32, 0x7, URZ ;  /* 0x0000000720047899 */ /* 0x000fe200080006ff */
[----:B------:R-:W-:Y:S01]  /*1c00*/  ISETP.NE.AND P3, PT, R0, RZ, P4 ;  /* 0x000000ff0000720c */ /* 0x000fe20002765270 */
[----:B------:R-:W-:Y:S01]  /*1c10*/  UMOV UR7, 0x400 ;  /* 0x0000040000077882 */ /* 0x000fe20000000000 */
[----:B------:R-:W-:Y:S01]  /*1c20*/  UISETP.NE.AND UP1, UPT, UR19, URZ, UPT ;  /* 0x000000ff1300728c */ /* 0x000fe2000bf25270 */
[----:B------:R-:W-:Y:S01]  /*1c30*/  PLOP3.LUT P2, PT, P2, PT, PT, 0x8, 0x80 ;  /* 0x000000000080781c */ /* 0x000fe2000174e170 */
[----:B------:R-:W-:Y:S01]  /*1c40*/  ULEA UR67, UR67, UR4, 0x6 ;  /* 0x0000000443437291 */ /* 0x000fe2000f8e30ff */
[----:B------:R-:W-:Y:S01]  /*1c50*/  CS2R R10, SRZ ;  /* 0x00000000000a7805 */ /* 0x000fe2000001ff00 */
[----:B------:R-:W-:Y:S01]  /*1c60*/  ULEA UR65, UR65, UR4, 0x5 ;  /* 0x0000000441417291 */ /* 0x000fe2000f8e28ff */
[----:B------:R-:W-:Y:S01]  /*1c70*/  IMAD.MOV.U32 R9, RZ, RZ, RZ ;  /* 0x000000ffff097224 */ /* 0x000fe200078e00ff */
[----:B------:R-:W3:Y:S01]  /*1c80*/  LDCU UR61, c[0x0][0x370] ;  /* 0x00006e00ff3d77ac */ /* 0x000ee20008000800 */
[----:B------:R-:W-:Y:S01]  /*1c90*/  IMAD.MOV.U32 R8, RZ, RZ, 0x1 ;  /* 0x00000001ff087424 */ /* 0x000fe200078e00ff */
[----:B------:R-:W4:Y:S01]  /*1ca0*/  LDCU.64 UR38, c[0x0][0x348] ;  /* 0x00006900ff2677ac */ /* 0x000f220008000a00 */
[----:B-1----:R-:W-:-:S02]  /*1cb0*/  UIADD3 UR6, UPT, UPT, UR8, 0x7f, URZ ;  /* 0x0000007f08067890 */ /* 0x002fc4000fffe0ff */
[----:B------:R-:W-:Y:S02]  /*1cc0*/  USHF.R.U32.HI UR68, URZ, 0x9, UR51 ;  /* 0x00000009ff447899 */ /* 0x000fe40008011633 */
[----:B------:R-:W-:Y:S02]  /*1cd0*/  USHF.R.S32.HI UR5, URZ, 0x1f, UR6 ;  /* 0x0000001fff057899 */ /* 0x000fe40008011406 */
[----:B--2---:R-:W-:Y:S02]  /*1ce0*/  ULEA UR7, UR9, UR7, 0x18 ;  /* 0x0000000709077291 */ /* 0x004fe4000f8ec0ff */
[----:B------:R-:W-:Y:S02]  /*1cf0*/  ULEA.HI UR5, UR5, UR6, URZ, 0x7 ;  /* 0x0000000605057291 */ /* 0x000fe4000f8f38ff */
[----:B------:R-:W-:Y:S02]  /*1d00*/  UIADD3 UR6, UPT, UPT, UR8, -0x1, URZ ;  /* 0xffffffff08067890 */ /* 0x000fe4000fffe0ff */
[----:B------:R-:W-:-:S02]  /*1d10*/  USHF.R.S32.HI UR63, URZ, 0x7, UR5 ;  /* 0x00000007ff3f7899 */ /* 0x000fc40008011405 */
[----:B------:R-:W-:Y:S02]  /*1d20*/  UISETP.GE.U32.AND UP2, UPT, UR6, -0xff, UPT ;  /* 0xffffff010600788c */ /* 0x000fe4000bf46070 */
[----:B------:R-:W-:Y:S02]  /*1d30*/  UISETP.LT.U32.AND UP0, UPT, UR63, 0x4, UPT ;  /* 0x000000043f00788c */ /* 0x000fe4000bf01070 */
[----:B------:R-:W-:Y:S02]  /*1d40*/  UIADD3 UR69, UPT, UPT, UR8, 0xfe, URZ ;  /* 0x000000fe08457890 */ /* 0x000fe4000fffe0ff */
[----:B------:R-:W-:Y:S01]  /*1d50*/  USEL UR62, UR63, 0x4, UP0 ;  /* 0x000000043f3e7887 */ /* 0x000fe20008000000 */
[----:B------:R-:W1:Y:S03]  /*1d60*/  LDCU UR60, c[0x0][0x374] ;  /* 0x00006e80ff3c77ac */ /* 0x000e660008000800 */
[----:B------:R-:W-:-:S02]  /*1d70*/  UIADD3 UR4, UPT, UPT, UR62, -0x1, URZ ;  /* 0xffffffff3e047890 */ /* 0x000fc4000fffe0ff */
[----:B------:R-:W-:Y:S02]  /*1d80*/  @UP2 UIADD3 UR4, UPT, UPT, UR62, URZ, URZ ;  /* 0x000000ff3e042290 */ /* 0x000fe4000fffe0ff */
[----:B------:R-:W-:Y:S02]  /*1d90*/  USEL UR37, UR52, 0x2, UP1 ;  /* 0x0000000234257887 */ /* 0x000fe40008800000 */
[----:B------:R-:W-:Y:S02]  /*1da0*/  UIADD3 UR57, UPT, UPT, UR7, 0x30800, UR54 ;  /* 0x0003080007397890 */ /* 0x000fe4000fffe036 */
[----:B------:R-:W-:Y:S02]  /*1db0*/  UIADD3 UR56, UPT, UPT, UR7, 0x31000, UR51 ;  /* 0x0003100007387890 */ /* 0x000fe4000fffe033 */
[----:B------:R-:W-:Y:S02]  /*1dc0*/  UIADD3 UR66, UPT, UPT, UR63, -UR62, URZ ;  /* 0x8000003e3f427290 */ /* 0x000fe4000fffe0ff */
[----:B------:R-:W-:-:S02]  /*1dd0*/  UIADD3 UR55, UPT, UPT, UR4, 0x1, URZ ;  /* 0x0000000104377890 */ /* 0x000fc4000fffe0ff */
[----:B------:R-:W-:Y:S01]  /*1de0*/  UIADD3 UR64, UPT, UPT, -UR4, URZ, URZ ;  /* 0x000000ff04407290 */ /* 0x000fe2000fffe1ff */
[----:B-1-34-:R-:W-:-:S11]  /*1df0*/  UMOV UR14, URZ ;  /* 0x000000ff000e7c82 */ /* 0x01afd60008000000 */
.L_x_46:
[----:B------:R-:W1:Y:S02]  /*1e00*/  S2UR UR4, SR_CgaCtaId ;  /* 0x00000000000479c3 */ /* 0x000e640000008800 */
[----:B-1----:R-:W-:-:S09]  /*1e10*/  UISETP.NE.AND UP0, UPT, UR4, URZ, UPT ;  /* 0x000000ff0400728c */ /* 0x002fd2000bf05270 */
[----:B---3--:R-:W-:Y:S05]  /*1e20*/  BRA.U UP0, `(.L_x_23) ;  /* 0x0000000100287547 */ /* 0x008fea000b800000 */
[----:B------:R-:W-:Y:S02]  /*1e30*/  LEA R0, R9, UR7, 0x3 ;  /* 0x0000000709007c11 */ /* 0x000fe4000f8e18ff */
[----:B------:R-:W-:-:S04]  /*1e40*/  SHF.L.U32 R2, R8, 0x1f, RZ ;  /* 0x0000001f08027819 */ /* 0x000fc800000006ff */
[----:B------:R-:W1:Y:S02]  /*1e50*/  SYNCS.PHASECHK.TRANS64.TRYWAIT P0, [R0+URZ+0xd0], R2 ;  /* 0x0000d002000075a7 */ /* 0x000e6400080011ff */
[----:B-1----:R-:W-:Y:S05]  /*1e60*/  @!P0 BRA `(.L_x_24) ;  /* 0x000000a800588947 */ /* 0x002fea0003800000 */
.L_x_151:
[----:B------:R-:W-:Y:S01]  /*1e70*/  VIADD R9, R9, 0x1 ;  /* 0x0000000109097836 */ /* 0x000fe20000000000 */
[----:B------:R1:W-:Y:S04]  /*1e80*/  SYNCS.ARRIVE.TRANS64.A1T0 RZ, [R0+URZ+0xc0], RZ ;  /* 0x0000c0ff00ff79a7 */ /* 0x0003e800081000ff */
[----:B------:R-:W-:-:S04]  /*1e90*/  ISETP.NE.AND P0, PT, R9, 0x2, PT ;  /* 0x000000020900780c */ /* 0x000fc80003f05270 */
[----:B------:R-:W-:Y:S02]  /*1ea0*/  SEL R9, R9, RZ, P0 ;  /* 0x000000ff09097207 */ /* 0x000fe40000000000 */
[----:B-1----:R-:W-:-:S04]  /*1eb0*/  SEL R0, RZ, 0x1, P0 ;  /* 0x00000001ff007807 */ /* 0x002fc80000000000 */
[----:B------:R-:W-:-:S07]  /*1ec0*/  LOP3.LUT R8, R8, R0, RZ, 0x3c, !PT ;  /* 0x0000000008087212 */ /* 0x000fce00078e3cff */
.L_x_23:
[----:B------:R-:W-:Y:S01]  /*1ed0*/  ULEA UR4, UR14, UR7, 0x3 ;  /* 0x000000070e047291 */ /* 0x000fe2000f8e18ff */
[----:B------:R-:W-:Y:S01]  /*1ee0*/  SHF.L.U32 R0, R12, 0x1f, RZ ;  /* 0x0000001f0c007819 */ /* 0x000fe200000006ff */
[----:B------:R-:W-:Y:S02]  /*1ef0*/  UISETP.GE.U32.AND UP0, UPT, UR69, 0xff, UPT ;  /* 0x000000ff4500788c */ /* 0x000fe4000bf06070 */
[----:B------:R-:W-:Y:S02]  /*1f00*/  ULEA UR35, UR16, UR67, 0x8 ;  /* 0x0000004310237291 */ /* 0x000fe4000f8e40ff */
[----:B------:R-:W-:Y:S01]  /*1f10*/  ULEA UR11, UR16, UR68, 0x1 ;  /* 0x00000044100b7291 */ /* 0x000fe2000f8e08ff */
[----:B------:R-:W-:Y:S02]  /*1f20*/  UMOV UR28, URZ ;  /* 0x000000ff001c7c82 */ /* 0x000fe40008000000 */
[----:B------:R1:W2:Y:S01]  /*1f30*/  SYNCS.PHASECHK.TRANS64.TRYWAIT P1, [UR4+0x20], R0 ;  /* 0x00002000ff0075a7 */ /* 0x0002a20008021104 */
[----:B------:R-:W-:-:S04]  /*1f40*/  ULEA.HI UR4, UR20, UR20, URZ, 0x1 ;  /* 0x0000001414047291 */ /* 0x000fc8000f8f08ff */
[----:B------:R-:W-:Y:S02]  /*1f50*/  USHF.L.U32 UR5, UR4, 0x7, URZ ;  /* 0x0000000704057899 */ /* 0x000fe400080006ff */
[----:B------:R-:W-:Y:S02]  /*1f60*/  ULOP3.LUT UR19, UR4, 0xfffffffe, URZ, 0xc0, !UPT ;  /* 0xfffffffe04137892 */ /* 0x000fe4000f8ec0ff */
[----:B------:R-:W-:Y:S02]  /*1f70*/  ULOP3.LUT UR5, UR5, 0xffffff00, URZ, 0xc0, !UPT ;  /* 0xffffff0005057892 */ /* 0x000fe4000f8ec0ff */
[----:B------:R-:W-:Y:S02]  /*1f80*/  ULOP3.LUT UR19, UR19, 0x1, UR70, 0xf8, !UPT ;  /* 0x0000000113137892 */ /* 0x000fe4000f8ef846 */
[----:B------:R-:W-:Y:S01]  /*1f90*/  UIADD3 UR43, UPT, UPT, UR65, UR5, URZ ;  /* 0x00000005412b7290 */ /* 0x000fe2000fffe0ff */
[----:B------:R-:W-:Y:S11]  /*1fa0*/  BRA.U !UP0, `(.L_x_25) ;  /* 0x0000000508287547 */ /* 0x000ff6000b800000 */
[----:B------:R-:W-:Y:S01]  /*1fb0*/  UMOV UR15, UR64 ;  /* 0x00000040000f7c82 */ /* 0x000fe20008000000 */
[----:B------:R-:W-:Y:S01]  /*1fc0*/  UMOV UR4, UR14 ;  /* 0x0000000e00047c82 */ /* 0x000fe20008000000 */
[----:B------:R-:W-:Y:S01]  /*1fd0*/  UMOV UR20, 0xffffffff ;  /* 0xffffffff00147882 */ /* 0x000fe20000000000 */
[----:B------:R-:W-:-:S05]  /*1fe0*/  UMOV UR42, URZ ;  /* 0x000000ff002a7c82 */ /* 0x000fca0008000000 */
.L_x_33:
[----:B------:R-:W-:Y:S01]  /*1ff0*/  ULEA UR5, UR4, UR7, 0x3 ;  /* 0x0000000704057291 */ /* 0x000fe2000f8e18ff */
[----:B--2---:R-:W-:Y:S01]  /*2000*/  @P4 MOV R2, 0x10c00 ;  /* 0x00010c0000024802 */ /* 0x004fe20000000f00 */
[----:B--23--:R-:W-:Y:S10]  /*2010*/  @P1 BRA `(.L_x_26) ;  /* 0x00000000000c1947 */ /* 0x00cff40003800000 */
[----:B------:R-:W-:-:S04]  /*2020*/  SHF.L.U32 R3, R12, 0x1f, RZ ;  /* 0x0000001f0c037819 */ /* 0x000fc800000006ff */
[----:B------:R-:W2:Y:S02]  /*2030*/  SYNCS.PHASECHK.TRANS64.TRYWAIT P0, [UR5+0x20], R3 ;  /* 0x00002003ff0075a7 */ /* 0x000ea40008001105 */
[----:B--2---:R-:W-:Y:S05]  /*2040*/  @!P0 BRA `(.L_x_27) ;  /* 0x000000a400f48947 */ /* 0x004fea0003800000 */
.L_x_26:
[----:B------:R2:W-:Y:S01]  /*2050*/  @P4 SYNCS.ARRIVE.TRANS64 RZ, [UR5], R2 ;  /* 0x00000002ffff49a7 */ /* 0x0005e20008000005 */
[----:B------:R-:W-:Y:S02]  /*2060*/  ULOP3.LUT UR6, UR37, 0x2, URZ, 0xfc, !UPT ;  /* 0x0000000225067892 */ /* 0x000fe4000f8efcff */
[----:B------:R-:W-:Y:S02]  /*2070*/  UIADD3 UR15, UPT, UPT, UR15, 0x1, URZ ;  /* 0x000000010f0f7890 */ /* 0x000fe4000fffe0ff */
[----:B------:R-:W-:Y:S02]  /*2080*/  UISETP.NE.AND UP0, UPT, UR6, 0x2, UPT ;  /* 0x000000020600788c */ /* 0x000fe4000bf05270 */
[----:B------:R-:W-:Y:S02]  /*2090*/  UIADD3 UR20, UPT, UPT, UR20, 0x1, URZ ;  /* 0x0000000114147890 */ /* 0x000fe4000fffe0ff */
[----:B------:R-:W-:-:S05]  /*20a0*/  UISETP.NE.AND UP4, UPT, UR15, 0x1, UPT ;  /* 0x000000010f00788c */ /* 0x000fca000bf85270 */
[----:B------:R-:W-:Y:S05]  /*20b0*/  BRA.U UP0, `(.L_x_28) ;  /* 0x0000000100047547 */ /* 0x000fea000b800000 */
[----:B------:R-:W-:Y:S05]  /*20c0*/  BPT.TRAP 0x1 ;  /* 0x000000040000795c */ /* 0x000fea0000300000 */
.L_x_28:
[----:B------:R-:W-:Y:S04]  /*20d0*/  BSSY.RECONVERGENT B0, `(.L_x_29) ;  /* 0x0000003000007945 */ /* 0x000fe80003800200 */
[----:B------:R-:W-:Y:S05]  /*20e0*/  @!P3 BRA `(.L_x_30) ;  /* 0x000000000004b947 */ /* 0x000fea0003800000 */
[----:B------:R-:W-:Y:S05]  /*20f0*/  BPT.TRAP 0x1 ;  /* 0x000000040000795c */ /* 0x000fea0000300000 */
.L_x_30:
[----:B------:R-:W-:Y:S05]  /*2100*/  BSYNC.RECONVERGENT B0 ;  /* 0x0000000000007941 */ /* 0x000fea0003800200 */
.L_x_29:
[----:B------:R-:W-:Y:S01]  /*2110*/  UIADD3 UR6, UPT, UPT, UR4, 0x1, URZ ;  /* 0x0000000104067890 */ /* 0x000fe2000fffe0ff */
[----:B------:R-:W-:Y:S01]  /*2120*/  BSSY.RECONVERGENT B0, `(.L_x_31) ;  /* 0x000002e000007945 */ /* 0x000fe20003800200 */
[----:B------:R-:W-:Y:S02]  /*2130*/  ELECT P0, URZ, PT ;  /* 0x0000000000ff782f */ /* 0x000fe40003800000 */
[----:B------:R-:W-:-:S04]  /*2140*/  UISETP.NE.AND UP0, UPT, UR6, 0x4, UPT ;  /* 0x000000040600788c */ /* 0x000fc8000bf05270 */
[----:B------:R-:W-:Y:S02]  /*2150*/  USEL UR8, URZ, 0x1, UP0 ;  /* 0x00000001ff087887 */ /* 0x000fe40008000000 */
[----:B------:R-:W-:-:S04]  /*2160*/  USEL UR14, UR6, URZ, UP0 ;  /* 0x000000ff060e7287 */ /* 0x000fc80008000000 */
[----:B------:R-:W-:Y:S01]  /*2170*/  ULEA UR6, UR14, UR7, 0x3 ;  /* 0x000000070e067291 */ /* 0x000fe2000f8e18ff */
[----:B------:R-:W-:-:S04]  /*2180*/  LOP3.LUT R12, R12, UR8, RZ, 0x3c, !PT ;  /* 0x000000080c0c7c12 */ /* 0x000fc8000f8e3cff */
[----:B-1----:R-:W-:-:S04]  /*2190*/  SHF.L.U32 R0, R12, 0x1f, RZ ;  /* 0x0000001f0c007819 */ /* 0x002fc800000006ff */
[----:B------:R1:W3:Y:S01]  /*21a0*/  SYNCS.PHASECHK.TRANS64.TRYWAIT P1, [UR6+0x20], R0 ;  /* 0x00002000ff0075a7 */ /* 0x0002e20008021106 */
[----:B------:R-:W-:Y:S05]  /*21b0*/  @!P0 BRA `(.L_x_32) ;  /* 0x0000000000908947 */ /* 0x000fea0003800000 */
[----:B------:R-:W-:Y:S02]  /*21c0*/  USHF.L.U32 UR6, UR4, 0xe, URZ ;  /* 0x0000000e04067899 */ /* 0x000fe400080006ff */
[----:B------:R-:W-:Y:S02]  /*21d0*/  UIADD3 UR28, UP3, UPT, UR38, 0x80, URZ ;  /* 0x00000080261c7890 */ /* 0x000fe4000ff7e0ff */
[----:B------:R-:W-:Y:S02]  /*21e0*/  ULOP3.LUT UR40, UR50, UR6, URZ, 0xfc, !UPT ;  /* 0x0000000632287292 */ /* 0x000fe4000f8efcff */
[----:B------:R-:W-:Y:S02]  /*21f0*/  UIADD3 UR26, UP2, UPT, UR38, 0x180, URZ ;  /* 0x00000180261a7890 */ /* 0x000fe4000ff5e0ff */
[----:B------:R-:W-:Y:S02]  /*2200*/  ULOP3.LUT UR32, UR49, UR6, URZ, 0xfc, !UPT ;  /* 0x0000000631207292 */ /* 0x000fe4000f8efcff */
[----:B------:R-:W-:-:S02]  /*2210*/  ULEA UR16, UR4, UR54, 0x9 ;  /* 0x0000003604107291 */ /* 0x000fc4000f8e48ff */
[----:B------:R-:W-:Y:S02]  /*2220*/  UIADD3 UR24, UP1, UPT, UR38, 0x280, URZ ;  /* 0x0000028026187890 */ /* 0x000fe4000ff3e0ff */
[----:B------:R-:W-:Y:S02]  /*2230*/  ULEA UR8, UR4, UR51, 0xa ;  /* 0x0000003304087291 */ /* 0x000fe4000f8e50ff */
[----:B------:R-:W-:Y:S02]  /*2240*/  UIADD3 UR22, UP0, UPT, UR38, 0x380, URZ ;  /* 0x0000038026167890 */ /* 0x000fe4000ff1e0ff */
[----:B------:R-:W-:Y:S02]  /*2250*/  ULOP3.LUT UR41, UR5, 0xfefffff8, URZ, 0xc0, !UPT ;  /* 0xfefffff805297892 */ /* 0x000fe4000f8ec0ff */
[----:B------:R-:W-:Y:S02]  /*2260*/  UIADD3.X UR29, UPT, UPT, URZ, UR39, URZ, UP3, !UPT ;  /* 0x00000027ff1d7290 */ /* 0x000fe40009ffe4ff */
[----:B------:R-:W-:-:S02]  /*2270*/  UPRMT UR6, URZ, 0x5410, UR48 ;  /* 0x00005410ff067896 */ /* 0x000fc40008000030 */
[----:B------:R-:W-:Y:S02]  /*2280*/  UIADD3 UR40, UPT, UPT, UR7, 0x10800, UR40 ;  /* 0x0001080007287890 */ /* 0x000fe4000fffe028 */
[----:B------:R-:W-:Y:S02]  /*2290*/  UIADD3.X UR27, UPT, UPT, URZ, UR39, URZ, UP2, !UPT ;  /* 0x00000027ff1b7290 */ /* 0x000fe400097fe4ff */
[----:B------:R-:W-:Y:S02]  /*22a0*/  UPRMT UR31, URZ, 0x5410, UR47 ;  /* 0x00005410ff1f7896 */ /* 0x000fe4000800002f */
[----:B------:R-:W-:Y:S02]  /*22b0*/  UIADD3 UR32, UPT, UPT, UR7, 0x20800, UR32 ;  /* 0x0002080007207890 */ /* 0x000fe4000fffe020 */
[----:B------:R-:W-:Y:S02]  /*22c0*/  UIADD3.X UR25, UPT, UPT, URZ, UR39, URZ, UP1, !UPT ;  /* 0x00000027ff197290 */ /* 0x000fe40008ffe4ff */
[----:B------:R-:W-:-:S02]  /*22d0*/  UIADD3 UR16, UPT, UPT, UR7, 0x30800, UR16 ;  /* 0x0003080007107890 */ /* 0x000fc4000fffe010 */
[----:B------:R-:W-:Y:S02]  /*22e0*/  UIADD3.X UR23, UPT, UPT, URZ, UR39, URZ, UP0, !UPT ;  /* 0x00000027ff177290 */ /* 0x000fe400087fe4ff */
[----:B------:R-:W-:Y:S02]  /*22f0*/  UPRMT UR30, URZ, 0x5410, UR46 ;  /* 0x00005410ff1e7896 */ /* 0x000fe4000800002e */
[----:B------:R-:W-:Y:S01]  /*2300*/  UIADD3 UR8, UPT, UPT, UR7, 0x31000, UR8 ;  /* 0x0003100007087890 */ /* 0x000fe2000fffe008 */
[----:B------:R-:W-:Y:S01]  /*2310*/  UMOV UR52, 0x0 ;  /* 0x0000000000347882 */ /* 0x000fe20000000000 */
[----:B------:R-:W-:Y:S01]  /*2320*/  UMOV UR53, 0x10000000 ;  /* 0x1000000000357882 */ /* 0x000fe20000000000 */
[----:B------:R-:W-:Y:S01]  /*2330*/  UMOV UR34, UR42 ;  /* 0x0000002a00227c82 */ /* 0x000fe20008000000 */
[----:B------:R-:W-:Y:S01]  /*2340*/  UMOV UR36, UR44 ;  /* 0x0000002c00247c82 */ /* 0x000fe20008000000 */
[----:B------:R-:W-:Y:S01]  /*2350*/  UMOV UR33, UR41 ;  /* 0x0000002900217c82 */ /* 0x000fe20008000000 */
[----:B------:R-:W-:Y:S01]  /*2360*/  UMOV UR21, UR44 ;  /* 0x0000002c00157c82 */ /* 0x000fe20008000000 */
[----:B------:R-:W-:Y:S01]  /*2370*/  UMOV UR17, UR41 ;  /* 0x0000002900117c82 */ /* 0x000fe20008000000 */
[----:B------:R4:W-:Y:S01]  /*2380*/  UTMALDG.3D.MULTICAST.2CTA [UR40], [UR28], UR6, desc[UR52] ;  /* 0x000034281c0073b4 */ /* 0x0009e20008211806 */
[----:B------:R-:W-:Y:S01]  /*2390*/  UMOV UR12, UR20 ;  /* 0x00000014000c7c82 */ /* 0x000fe20008000000 */
[----:B------:R-:W-:Y:S01]  /*23a0*/  UMOV UR13, UR44 ;  /* 0x0000002c000d7c82 */ /* 0x000fe20008000000 */
[----:B------:R-:W-:Y:S01]  /*23b0*/  UMOV UR9, UR41 ;  /* 0x0000002900097c82 */ /* 0x000fe20008000000 */
[----:B------:R4:W-:Y:S01]  /*23c0*/  UTMALDG.3D.MULTICAST.2CTA [UR32], [UR26], UR31, desc[UR52] ;  /* 0x000034201a0073b4 */ /* 0x0009e2000821181f */
[----:B------:R4:W-:Y:S01]  /*23d0*/  UTMALDG.4D.MULTICAST.2CTA [UR16], [UR24], UR6, desc[UR52] ;  /* 0x00003410180073b4 */ /* 0x0009e20008219806 */
[----:B------:R4:W-:Y:S02]  /*23e0*/  UTMALDG.4D.MULTICAST.2CTA [UR8], [UR22], UR30, desc[UR52] ;  /* 0x00003408160073b4 */ /* 0x0009e4000821981e */
[----:B----4-:R-:W-:Y:S01]  /*23f0*/  NOP ;  /* 0x0000000000007918 */ /* 0x010fe20000000000 */
.L_x_32:
[----:B------:R-:W-:Y:S05]  /*2400*/  BSYNC.RECONVERGENT B0 ;  /* 0x0000000000007941 */ /* 0x000fea0003800200 */
.L_x_31:
[----:B------:R-:W-:Y:S01]  /*2410*/  UIADD3 UR42, UPT, UPT, UR42, 0x80, URZ ;  /* 0x000000802a2a7890 */ /* 0x000fe2000fffe0ff */
[----:B------:R-:W-:Y:S01]  /*2420*/  UMOV UR4, UR14 ;  /* 0x0000000e00047c82 */ /* 0x000fe20008000000 */
[----:B------:R-:W-:Y:S01]  /*2430*/  UMOV UR28, UR55 ;  /* 0x00000037001c7c82 */ /* 0x000fe20008000000 */
[----:B------:R-:W-:Y:S09]  /*2440*/  BRA.U UP4, `(.L_x_33) ;  /* 0xfffffff904e87547 */ /* 0x000ff2000b83ffff */
.L_x_25:
[----:B------:R-:W-:Y:S01]  /*2450*/  ULEA UR4, UR14, UR7, 0x3 ;  /* 0x000000070e047291 */ /* 0x000fe2000f8e18ff */
[----:B-1----:R-:W-:Y:S01]  /*2460*/  SHF.L.U32 R0, R12, 0x1f, RZ ;  /* 0x0000001f0c007819 */ /* 0x002fe200000006ff */
[----:B------:R-:W-:Y:S01]  /*2470*/  @!P2 SYNCS.ARRIVE.TRANS64.A1T0 RZ, [UR7+0x88], RZ ;  /* 0x000088ffffffa9a7 */ /* 0x000fe20008100007 */
[----:B------:R-:W-:-:S06]  /*2480*/  UISETP.GT.AND UP0, UPT, UR63, UR62, UPT ;  /* 0x0000003e3f00728c */ /* 0x000fcc000bf04270 */
[----:B--23--:R1:W2:Y:S03]  /*2490*/  SYNCS.PHASECHK.TRANS64.TRYWAIT P1, [UR4+0x20], R0 ;  /* 0x00002000ff0075a7 */ /* 0x00c2a60008021104 */
[----:B------:R-:W-:Y:S05]  /*24a0*/  BRA.U !UP0, `(.L_x_34) ;  /* 0x0000000508187547 */ /* 0x000fea000b800000 */
[----:B------:R-:W-:Y:S01]  /*24b0*/  UIADD3 UR30, UPT, UPT, UR66, UR28, URZ ;  /* 0x0000001c421e7290 */ /* 0x000fe2000fffe0ff */
[----:B------:R-:W-:-:S11]  /*24c0*/  UMOV UR5, UR14 ;  /* 0x0000000e00057c82 */ /* 0x000fd60008000000 */
.L_x_42:
[----:B------:R-:W-:Y:S01]  /*24d0*/  ULEA UR6, UR5, UR7, 0x3 ;  /* 0x0000000705067291 */ /* 0x000fe2000f8e18ff */
[----:B--2---:R-:W-:Y:S01]  /*24e0*/  @P4 MOV R2, 0x10c00 ;  /* 0x00010c0000024802 */ /* 0x004fe20000000f00 */
[----:B--23--:R-:W-:Y:S10]  /*24f0*/  @P1 BRA `(.L_x_35) ;  /* 0x00000000000c1947 */ /* 0x00cff40003800000 */
[----:B------:R-:W-:-:S04]  /*2500*/  SHF.L.U32 R3, R12, 0x1f, RZ ;  /* 0x0000001f0c037819 */ /* 0x000fc800000006ff */
[----:B------:R-:W2:Y:S02]  /*2510*/  SYNCS.PHASECHK.TRANS64.TRYWAIT P0, [UR6+0x20], R3 ;  /* 0x00002003ff0075a7 */ /* 0x000ea40008001106 */
[----:B--2---:R-:W-:Y:S05]  /*2520*/  @!P0 BRA `(.L_x_36) ;  /* 0x000000a000d48947 */ /* 0x004fea0003800000 */
.L_x_35:
[----:B------:R2:W-:Y:S01]  /*2530*/  @P4 SYNCS.ARRIVE.TRANS64 RZ, [UR6], R2 ;  /* 0x00000002ffff49a7 */ /* 0x0005e20008000006 */
[----:B------:R-:W-:-:S04]  /*2540*/  ULOP3.LUT UR4, UR37, 0x2, URZ, 0xfc, !UPT ;  /* 0x0000000225047892 */ /* 0x000fc8000f8efcff */
[----:B------:R-:W-:-:S09]  /*2550*/  UISETP.NE.AND UP0, UPT, UR4, 0x2, UPT ;  /* 0x000000020400788c */ /* 0x000fd2000bf05270 */
[----:B------:R-:W-:Y:S05]  /*2560*/  BRA.U UP0, `(.L_x_37) ;  /* 0x0000000100047547 */ /* 0x000fea000b800000 */
[----:B------:R-:W-:Y:S05]  /*2570*/  BPT.TRAP 0x1 ;  /* 0x000000040000795c */ /* 0x000fea0000300000 */
.L_x_37:
[----:B------:R-:W-:Y:S04]  /*2580*/  BSSY.RECONVERGENT B0, `(.L_x_38) ;  /* 0x0000003000007945 */ /* 0x000fe80003800200 */
[----:B------:R-:W-:Y:S05]  /*2590*/  @!P3 BRA `(.L_x_39) ;  /* 0x000000000004b947 */ /* 0x000fea0003800000 */
[----:B------:R-:W-:Y:S05]  /*25a0*/  BPT.TRAP 0x1 ;  /* 0x000000040000795c */ /* 0x000fea0000300000 */
.L_x_39:
[----:B------:R-:W-:Y:S05]  /*25b0*/  BSYNC.RECONVERGENT B0 ;  /* 0x0000000000007941 */ /* 0x000fea0003800200 */
.L_x_38:
        /* <DEDUP_REMOVED lines=16> */
[----:B------:R-:W-:-:S02]  /*26c0*/  UIADD3 UR22, UP1, UPT, UR38, 0x280, URZ ;  /* 0x0000028026167890 */ /* 0x000fc4000ff3e0ff */
[----:B------:R-:W-:Y:S02]  /*26d0*/  UIADD3 UR20, UP0, UPT, UR38, 0x380, URZ ;  /* 0x0000038026147890 */ /* 0x000fe4000ff1e0ff */
[----:B------:R-:W-:Y:S02]  /*26e0*/  USHF.L.U32 UR42, UR28, 0x7, URZ ;  /* 0x000000071c2a7899 */ /* 0x000fe400080006ff */
[----:B------:R-:W-:Y:S02]  /*26f0*/  ULOP3.LUT UR41, UR6, 0xfefffff8, URZ, 0xc0, !UPT ;  /* 0xfefffff806297892 */ /* 0x000fe4000f8ec0ff */
[----:B------:R-:W-:Y:S02]  /*2700*/  UIADD3.X UR17, UPT, UPT, URZ, UR39, URZ, UP3, !UPT ;  /* 0x00000027ff117290 */ /* 0x000fe40009ffe4ff */
[----:B------:R-:W-:Y:S02]  /*2710*/  UIADD3 UR40, UPT, UPT, UR7, 0x10800, UR40 ;  /* 0x0001080007287890 */ /* 0x000fe4000fffe028 */
[----:B------:R-:W-:-:S02]  /*2720*/  UPRMT UR4, URZ, 0x5410, UR48 ;  /* 0x00005410ff047896 */ /* 0x000fc40008000030 */
[----:B------:R-:W-:Y:S02]  /*2730*/  UIADD3 UR32, UPT, UPT, UR7, 0x20800, UR32 ;  /* 0x0002080007207890 */ /* 0x000fe4000fffe020 */
[----:B------:R-:W-:Y:S02]  /*2740*/  UPRMT UR9, URZ, 0x5410, UR47 ;  /* 0x00005410ff097896 */ /* 0x000fe4000800002f */
[----:B------:R-:W-:Y:S02]  /*2750*/  UIADD3.X UR13, UPT, UPT, URZ, UR39, URZ, UP2, !UPT ;  /* 0x00000027ff0d7290 */ /* 0x000fe400097fe4ff */
[----:B------:R-:W-:Y:S02]  /*2760*/  ULEA UR24, UR5, UR57, 0x9 ;  /* 0x0000003905187291 */ /* 0x000fe4000f8e48ff */
[----:B------:R-:W-:Y:S02]  /*2770*/  UIADD3.X UR23, UPT, UPT, URZ, UR39, URZ, UP1, !UPT ;  /* 0x00000027ff177290 */ /* 0x000fe40008ffe4ff */
[----:B------:R-:W-:-:S02]  /*2780*/  ULEA UR8, UR5, UR56, 0xa ;  /* 0x0000003805087291 */ /* 0x000fc4000f8e50ff */
[----:B------:R-:W-:Y:S02]  /*2790*/  UPRMT UR15, URZ, 0x5410, UR46 ;  /* 0x00005410ff0f7896 */ /* 0x000fe4000800002e */
[----:B------:R-:W-:Y:S01]  /*27a0*/  UIADD3.X UR21, UPT, UPT, URZ, UR39, URZ, UP0, !UPT ;  /* 0x00000027ff157290 */ /* 0x000fe200087fe4ff */
[----:B------:R-:W-:Y:S01]  /*27b0*/  UMOV UR52, 0x0 ;  /* 0x0000000000347882 */ /* 0x000fe20000000000 */
[----:B------:R-:W-:Y:S01]  /*27c0*/  UMOV UR53, 0x10000000 ;  /* 0x1000000000357882 */ /* 0x000fe20000000000 */
[----:B------:R-:W-:Y:S01]  /*27d0*/  UMOV UR36, UR44 ;  /* 0x0000002c00247c82 */ /* 0x000fe20008000000 */
[----:B------:R-:W-:Y:S01]  /*27e0*/  UMOV UR33, UR41 ;  /* 0x0000002900217c82 */ /* 0x000fe20008000000 */
[----:B------:R-:W-:Y:S01]  /*27f0*/  UMOV UR34, UR42 ;  /* 0x0000002a00227c82 */ /* 0x000fe20008000000 */
[----:B------:R-:W-:Y:S01]  /*2800*/  UTMALDG.3D.MULTICAST.2CTA [UR40], [UR16], UR4, desc[UR52] ;  /* 0x00003428100073b4 */ /* 0x000fe20008211804 */
[----:B------:R-:W-:Y:S01]  /*2810*/  UMOV UR26, UR18 ;  /* 0x00000012001a7c82 */ /* 0x000fe20008000000 */
[----:B------:R-:W-:Y:S01]  /*2820*/  UMOV UR27, UR19 ;  /* 0x00000013001b7c82 */ /* 0x000fe20008000000 */
[----:B------:R-:W-:Y:S01]  /*2830*/  UMOV UR29, UR44 ;  /* 0x0000002c001d7c82 */ /* 0x000fe20008000000 */
[----:B------:R-:W-:Y:S01]  /*2840*/  UMOV UR25, UR41 ;  /* 0x0000002900197c82 */ /* 0x000fe20008000000 */
[----:B------:R4:W-:Y:S01]  /*2850*/  UTMALDG.3D.MULTICAST.2CTA [UR32], [UR12], UR9, desc[UR52] ;  /* 0x000034200c0073b4 */ /* 0x0009e20008211809 */
[----:B------:R1:W-:Y:S01]  /*2860*/  UTMALDG.4D.MULTICAST.2CTA [UR24], [UR22], UR4, desc[UR52] ;  /* 0x00003418160073b4 */ /* 0x0003e20008219804 */
[----:B----4-:R-:W-:Y:S01]  /*2870*/  UMOV UR12, UR28 ;  /* 0x0000001c000c7c82 */ /* 0x010fe20008000000 */
[----:B------:R-:W-:Y:S01]  /*2880*/  UMOV UR13, UR44 ;  /* 0x0000002c000d7c82 */ /* 0x000fe20008000000 */
[----:B------:R-:W-:-:S02]  /*2890*/  UMOV UR9, UR41 ;  /* 0x0000002900097c82 */ /* 0x000fc40008000000 */
[----:B------:R1:W-:Y:S02]  /*28a0*/  UTMALDG.4D.MULTICAST.2CTA [UR8], [UR20], UR15, desc[UR52] ;  /* 0x00003408140073b4 */ /* 0x0003e4000821980f */
[----:B-1----:R-:W-:Y:S01]  /*28b0*/  NOP ;  /* 0x0000000000007918 */ /* 0x002fe20000000000 */
.L_x_41:
[----:B------:R-:W-:Y:S05]  /*28c0*/  BSYNC.RECONVERGENT B0 ;  /* 0x0000000000007941 */ /* 0x000fea0003800200 */
.L_x_40:
[----:B------:R-:W-:Y:S01]  /*28d0*/  UIADD3 UR28, UPT, UPT, UR28, 0x1, URZ ;  /* 0x000000011c1c7890 */ /* 0x000fe2000fffe0ff */
[----:B------:R-:W-:-:S03]  /*28e0*/  UMOV UR5, UR14 ;  /* 0x0000000e00057c82 */ /* 0x000fc60008000000 */
[----:B------:R-:W-:-:S09]  /*28f0*/  UISETP.NE.AND UP0, UPT, UR28, UR30, UPT ;  /* 0x0000001e1c00728c */ /* 0x000fd2000bf05270 */
[----:B------:R-:W-:Y:S05]  /*2900*/  BRA.U UP0, `(.L_x_42) ;  /* 0xfffffff900f07547 */ /* 0x000fea000b83ffff */
.L_x_34:
[C---:B------:R-:W-:Y:S01]  /*2910*/  LEA R3, R11.reuse, UR7, 0x3 ;  /* 0x000000070b037c11 */ /* 0x040fe2000f8e18ff */
[----:B------:R-:W-:Y:S01]  /*2920*/  NOP ;  /* 0x0000000000007918 */ /* 0x000fe20000000000 */
[----:B-1----:R-:W-:Y:S02]  /*2930*/  SHF.L.U32 R0, R10, 0x1f, RZ ;  /* 0x0000001f0a007819 */ /* 0x002fe400000006ff */
[----:B------:R-:W-:Y:S02]  /*2940*/  LEA R4, R11, UR7, 0x4 ;  /* 0x000000070b047c11 */ /* 0x000fe4000f8e20ff */
[----:B------:R-:W1:Y:S02]  /*2950*/  SYNCS.PHASECHK.TRANS64.TRYWAIT P0, [R3+URZ+0x90], R0 ;  /* 0x00009000030075a7 */ /* 0x000e6400080011ff */
[----:B-1----:R-:W-:Y:S05]  /*2960*/  @!P0 BRA `(.L_x_43) ;  /* 0x0000009c00dc8947 */ /* 0x002fea0003800000 */
.L_x_154:
[----:B------:R-:W4:Y:S01]  /*2970*/  LDS.128 R4, [R4+0xf0] ;  /* 0x0000f00004047984 */ /* 0x000f220000000c00 */
[----:B------:R-:W-:Y:S01]  /*2980*/  UISETP.GE.AND UP0, UPT, UR45, 0x1, UPT ;  /* 0x000000012d00788c */ /* 0x000fe2000bf06270 */
[----:B------:R-:W-:Y:S01]  /*2990*/  @!PT LDS RZ, [RZ] ;  /* 0x00000000fffff984 */ /* 0x000fe20000000800 */
[----:B------:R-:W-:Y:S01]  /*29a0*/  @!PT LDS RZ, [RZ] ;  /* 0x00000000fffff984 */ /* 0x000fe20000000800 */
[----:B------:R-:W-:Y:S01]  /*29b0*/  @!PT LDS RZ, [RZ] ;  /* 0x00000000fffff984 */ /* 0x000fe20000000800 */
[----:B------:R-:W-:Y:S01]  /*29c0*/  @!PT LDS RZ, [RZ] ;  /* 0x00000000fffff984 */ /* 0x000fe20000000800 */
[----:B------:R1:W-:Y:S06]  /*29d0*/  MEMBAR.ALL.CTA ;  /* 0x0000000000007992 */ /* 0x0003ec0000008000 */
[----:B-1----:R-:W1:Y:S01]  /*29e0*/  FENCE.VIEW.ASYNC.S ;  /* 0x00000000000073c6 */ /* 0x002e620000000000 */
[----:B----4-:R-:W-:-:S13]  /*29f0*/  LOP3.LUT P0, RZ, R6, 0x1, RZ, 0xc0, !PT ;  /* 0x0000000106ff7812 */ /* 0x010fda000780c0ff */
[----:B-1----:R-:W-:Y:S01]  /*2a00*/  VOTEU.ANY UP1, P0 ;  /* 0x0000000000ff7886 */ /* 0x002fe20000020100 */
[----:B------:R-:W-:-:S13]  /*2a10*/  PLOP3.LUT P0, PT, PT, PT, UP1, 0x80, 0x8 ;  /* 0x000000000008781c */ /* 0x000fda0003f0f018 */
[----:B------:R-:W-:Y:S02]  /*2a20*/  @P0 LOP3.LUT R0, R5, 0xffff, RZ, 0xc0, !PT ;  /* 0x0000ffff05000812 */ /* 0x000fe400078ec0ff */
[----:B--2---:R-:W-:Y:S02]  /*2a30*/  @P0 MOV R2, R4 ;  /* 0x0000000400020202 */ /* 0x004fe40000000f00 */
[----:B------:R-:W-:Y:S01]  /*2a40*/  @P0 R2UR UR5, R0 ;  /* 0x00000000000502ca */ /* 0x000fe200000e0000 */
[----:B------:R-:W-:Y:S01]  /*2a50*/  VIADD R0, R3, 0xa0 ;  /* 0x000000a003007836 */ /* 0x000fe20000000000 */
[----:B------:R-:W-:Y:S02]  /*2a60*/  @P0 SHF.R.U32.HI R4, RZ, 0x10, R5 ;  /* 0x00000010ff040819 */ /* 0x000fe40000011605 */
[----:B------:R-:W-:Y:S02]  /*2a70*/  @P0 R2UR UR6, R2 ;  /* 0x00000000020602ca */ /* 0x000fe400000e0000 */
[----:B------:R-:W-:-:S02]  /*2a80*/  PRMT R0, RZ, 0x654, R0 ;  /* 0x00000654ff007816 */ /* 0x000fc40000000000 */
[----:B------:R-:W-:Y:S02]  /*2a90*/  @P0 R2UR UR4, R4 ;  /* 0x00000000040402ca */ /* 0x000fe400000e0000 */
[----:B------:R1:W-:Y:S03]  /*2aa0*/  SYNCS.ARRIVE.TRANS64.RED.A1T0 RZ, [R0+URZ], RZ ;  /* 0x000000ff00ff79a7 */ /* 0x0003e600081004ff */
[----:B------:R-:W-:-:S04]  /*2ab0*/  @UP1 UMOV UR58, UR5 ;  /* 0x00000005003a1c82 */ /* 0x000fc80008000000 */
[----:B------:R-:W-:-:S04]  /*2ac0*/  @UP1 UMOV UR59, UR6 ;  /* 0x00000006003b1c82 */ /* 0x000fc80008000000 */
[----:B------:R-:W-:Y:S01]  /*2ad0*/  @UP1 UMOV UR44, UR4 ;  /* 0x00000004002c1c82 */ /* 0x000fe20008000000 */
[----:B------:R-:W-:Y:S05]  /*2ae0*/  BRA.U !UP0, `(.L_x_44) ;  /* 0x0000000108d47547 */ /* 0x000fea000b800000 */
[----:B------:R-:W2:Y:S01]  /*2af0*/  LDCU.128 UR20, c[0x0][0xf10] ;  /* 0x0001e200ff1477ac */ /* 0x000ea20008000c00 */
[----:B------:R-:W4:Y:S01]  /*2b00*/  LDCU UR11, c[0x0][0xf20] ;  /* 0x0001e400ff0b77ac */ /* 0x000f220008000800 */
[----:B------:R-:W3:Y:S01]  /*2b10*/  LDCU UR19, c[0x0][0xf0c] ;  /* 0x0001e180ff1377ac */ /* 0x000ee20008000800 */
[----:B------:R-:W1:Y:S01]  /*2b20*/  LDCU.64 UR8, c[0x0][0xf28] ;  /* 0x0001e500ff0877ac */ /* 0x000e620008000a00 */
[----:B------:R-:W-:Y:S02]  /*2b30*/  UISETP.NE.AND UP3, UPT, UR45, 0x1, UPT ;  /* 0x000000012d00788c */ /* 0x000fe4000bf65270 */
[----:B--2---:R-:W-:Y:S02]  /*2b40*/  UIMAD.WIDE.U32 UR12, UR60, UR23, URZ ;  /* 0x000000173c0c72a5 */ /* 0x004fe4000f8e00ff */
[----:B------:R-:W-:Y:S02]  /*2b50*/  UIMAD.WIDE.U32 UR4, UR61, UR20, URZ ;  /* 0x000000143d0472a5 */ /* 0x000fe4000f8e00ff */
[----:B------:R-:W-:-:S02]  /*2b60*/  UISETP.NE.AND UP0, UPT, UR22, 0x1, UPT ;  /* 0x000000011600788c */ /* 0x000fc4000bf05270 */
[----:B------:R-:W-:Y:S01]  /*2b70*/  UIMAD.WIDE.U32 UR24, UR58, UR23, URZ ;  /* 0x000000173a1872a5 */ /* 0x000fe2000f8e00ff */
[----:B------:R-:W-:Y:S02]  /*2b80*/  UMOV UR12, UR13 ;  /* 0x0000000d000c7c82 */ /* 0x000fe40008000000 */
[----:B------:R-:W-:Y:S01]  /*2b90*/  UMOV UR4, UR5 ;  /* 0x0000000500047c82 */ /* 0x000fe20008000000 */
[----:B----4-:R-:W-:Y:S02]  /*2ba0*/  USHF.R.U32.HI UR12, URZ, UR11, UR12 ;  /* 0x0000000bff0c7299 */ /* 0x010fe4000801160c */
[----:B---3--:R-:W-:Y:S02]  /*2bb0*/  UISETP.NE.AND UP2, UPT, UR19, 0x1, UPT ;  /* 0x000000011300788c */ /* 0x008fe4000bf45270 */
[----:B------:R-:W-:Y:S02]  /*2bc0*/  USHF.R.U32.HI UR4, URZ, UR21, UR4 ;  /* 0x00000015ff047299 */ /* 0x000fe40008011604 */
[----:B------:R-:W-:-:S02]  /*2bd0*/  USEL UR5, UR60, UR12, !UP0 ;  /* 0x0000000c3c057287 */ /* 0x000fc4000c000000 */
[----:B------:R-:W-:Y:S02]  /*2be0*/  USEL UR6, UR61, UR4, !UP2 ;  /* 0x000000043d067287 */ /* 0x000fe4000d000000 */
[----:B-1----:R-:W-:Y:S01]  /*2bf0*/  UIMAD.WIDE.U32 UR12, UR5, UR8, URZ ;  /* 0x00000008050c72a5 */ /* 0x002fe2000f8e00ff */
[----:B------:R-:W-:Y:S01]  /*2c00*/  UMOV UR4, UR25 ;  /* 0x0000001900047c82 */ /* 0x000fe20008000000 */
[----:B------:R-:W-:Y:S02]  /*2c10*/  UIMAD.WIDE.U32 UR16, UR59, UR20, URZ ;  /* 0x000000143b1072a5 */ /* 0x000fe4000f8e00ff */
[----:B------:R-:W-:-:S03]  /*2c20*/  UIMAD.WIDE.U32 UR24, UR6, UR8, URZ ;  /* 0x00000008061872a5 */ /* 0x000fc6000f8e00ff */
[----:B------:R-:W-:Y:S01]  /*2c30*/  UMOV UR12, UR13 ;  /* 0x0000000d000c7c82 */ /* 0x000fe20008000000 */
[----:B------:R-:W-:Y:S02]  /*2c40*/  USHF.R.U32.HI UR4, URZ, UR11, UR4 ;  /* 0x0000000bff047299 */ /* 0x000fe40008011604 */
[----:B------:R-:W-:Y:S01]  /*2c50*/  @UP3 USHF.R.U32.HI UR5, URZ, UR9, UR12 ;  /* 0x00000009ff053299 */ /* 0x000fe2000801160c */
[----:B------:R-:W-:Y:S01]  /*2c60*/  UMOV UR16, UR17 ;  /* 0x0000001100107c82 */ /* 0x000fe20008000000 */
[----:B------:R-:W-:Y:S01]  /*2c70*/  UMOV UR24, UR25 ;  /* 0x0000001900187c82 */ /* 0x000fe20008000000 */
[----:B------:R-:W-:Y:S02]  /*2c80*/  USHF.R.U32.HI UR21, URZ, UR21, UR16 ;  /* 0x00000015ff157299 */ /* 0x000fe40008011610 */
[----:B------:R-:W-:Y:S02]  /*2c90*/  USEL UR4, UR58, UR4, !UP0 ;  /* 0x000000043a047287 */ /* 0x000fe4000c000000 */
[----:B------:R-:W-:-:S02]  /*2ca0*/  @UP3 USHF.R.U32.HI UR6, URZ, UR9, UR24 ;  /* 0x00000009ff063299 */ /* 0x000fc40008011618 */
[----:B------:R-:W-:Y:S02]  /*2cb0*/  UIMAD UR11, UR45, UR5, URZ ;  /* 0x000000052d0b72a4 */ /* 0x000fe4000f8e02ff */
[----:B------:R-:W-:Y:S02]  /*2cc0*/  USEL UR5, UR59, UR21, !UP2 ;  /* 0x000000153b057287 */ /* 0x000fe4000d000000 */
[----:B------:R-:W-:Y:S02]  /*2cd0*/  UIMAD UR12, UR45, UR6, URZ ;  /* 0x000000062d0c72a4 */ /* 0x000fe4000f8e02ff */
[----:B------:R-:W-:Y:S02]  /*2ce0*/  UISETP.GE.AND UP0, UPT, UR4, UR11, UPT ;  /* 0x0000000b0400728c */ /* 0x000fe4000bf06270 */
[----:B------:R-:W-:Y:S02]  /*2cf0*/  UIMAD.WIDE.U32 UR16, UR4, UR8, URZ ;  /* 0x00000008041072a5 */ /* 0x000fe4000f8e00ff */
[----:B------:R-:W-:-:S02]  /*2d00*/  UISETP.GE.OR UP0, UPT, UR5, UR12, UP0 ;  /* 0x0000000c0500728c */ /* 0x000fc40008706670 */
        /* <DEDUP_REMOVED lines=19> */
.L_x_44:
[----:B------:R-:W2:Y:S02]  /*2e40*/  LDCU UR4, c[0x0][0xf30] ;  /* 0x0001e600ff0477ac */ /* 0x000ea40008000800 */
[----:B--2---:R-:W-:-:S09]  /*2e50*/  UISETP.NE.AND UP0, UPT, UR4, 0x1, UPT ;  /* 0x000000010400788c */ /* 0x004fd2000bf05270 */
[----:B------:R-:W-:Y:S05]  /*2e60*/  BRA.U UP0, `(.L_x_45) ;  /* 0x0000000100447547 */ /* 0x000fea000b800000 */
[----:B------:R-:W2:Y:S01]  /*2e70*/  LDCU.128 UR20, c[0x0][0xf10] ;  /* 0x0001e200ff1477ac */ /* 0x000ea20008000c00 */
[----:B------:R-:W4:Y:S01]  /*2e80*/  LDCU UR11, c[0x0][0xf0c] ;  /* 0x0001e180ff0b77ac */ /* 0x000f220008000800 */
[----:B------:R-:W1:Y:S01]  /*2e90*/  LDCU UR6, c[0x0][0xf20] ;  /* 0x0001e400ff0677ac */ /* 0x000e620008000800 */
[----:B--2---:R-:W-:Y:S02]  /*2ea0*/  UIMAD.WIDE.U32 UR8, UR59, UR20, URZ ;  /* 0x000000143b0872a5 */ /* 0x004fe4000f8e00ff */
[----:B------:R-:W-:Y:S02]  /*2eb0*/  UIMAD.WIDE.U32 UR4, UR58, UR23, URZ ;  /* 0x000000173a0472a5 */ /* 0x000fe4000f8e00ff */
[----:B----4-:R-:W-:Y:S02]  /*2ec0*/  UISETP.NE.AND UP2, UPT, UR11, 0x1, UPT ;  /* 0x000000010b00788c */ /* 0x010fe4000bf45270 */
[----:B------:R-:W-:Y:S01]  /*2ed0*/  UISETP.NE.AND UP0, UPT, UR22, 0x1, UPT ;  /* 0x000000011600788c */ /* 0x000fe2000bf05270 */
[----:B------:R-:W-:-:S02]  /*2ee0*/  UMOV UR8, UR9 ;  /* 0x0000000900087c82 */ /* 0x000fc40008000000 */
[----:B------:R-:W-:Y:S01]  /*2ef0*/  UMOV UR4, UR5 ;  /* 0x0000000500047c82 */ /* 0x000fe20008000000 */
[----:B------:R-:W-:Y:S02]  /*2f00*/  USHF.R.U32.HI UR21, URZ, UR21, UR8 ;  /* 0x00000015ff157299 */ /* 0x000fe40008011608 */
[----:B-1----:R-:W-:Y:S02]  /*2f10*/  USHF.R.U32.HI UR4, URZ, UR6, UR4 ;  /* 0x00000006ff047299 */ /* 0x002fe40008011604 */
[----:B------:R-:W-:Y:S02]  /*2f20*/  USEL UR5, UR59, UR21, !UP2 ;  /* 0x000000153b057287 */ /* 0x000fe4000d000000 */
[----:B------:R-:W-:-:S04]  /*2f30*/  USEL UR4, UR58, UR4, !UP0 ;  /* 0x000000043a047287 */ /* 0x000fc8000c000000 */
[----:B------:R-:W-:Y:S02]  /*2f40*/  UIADD3 UR6, UPT, UPT, UR5, -UR4, URZ ;  /* 0x8000000405067290 */ /* 0x000fe4000fffe0ff */
[----:B------:R-:W-:Y:S02]  /*2f50*/  UIADD3 UR4, UPT, UPT, -UR5, UR4, URZ ;  /* 0x0000000405047290 */ /* 0x000fe4000fffe1ff */
[----:B------:R-:W-:Y:S02]  /*2f60*/  UIMAD UR58, UR6, UR22, UR58 ;  /* 0x00000016063a72a4 */ /* 0x000fe4000f8e023a */
[----:B------:R-:W-:-:S12]  /*2f70*/  UIMAD UR59, UR4, UR11, UR59 ;  /* 0x0000000b043b72a4 */ /* 0x000fd8000f8e023b */
.L_x_45:
[----:B------:R-:W-:Y:S01]  /*2f80*/  VIADD R11, R11, 0x1 ;  /* 0x000000010b0b7836 */ /* 0x000fe20000000000 */
[----:B------:R-:W-:Y:S02]  /*2f90*/  R2UR UR5, R145 ;  /* 0x00000000910572ca */ /* 0x000fe400000e0000 */
[----:B------:R-:W-:Y:S02]  /*2fa0*/  R2UR UR4, R144 ;  /* 0x00000000900472ca */ /* 0x000fe400000e0000 */
[C---:B------:R-:W-:Y:S02]  /*2fb0*/  ISETP.NE.AND P0, PT, R11.reuse, 0x2, PT ;  /* 0x000000020b00780c */ /* 0x040fe40003f05270 */
[----:B------:R-:W-:Y:S02]  /*2fc0*/  PLOP3.LUT P2, PT, PT, PT, PT, 0x80, 0x8 ;  /* 0x000000000008781c */ /* 0x000fe40003f4f070 */
[----:B-1----:R-:W-:Y:S02]  /*2fd0*/  SEL R0, RZ, 0x1, P0 ;  /* 0x00000001ff007807 */ /* 0x002fe40000000000 */
[----:B------:R-:W-:-:S02]  /*2fe0*/  SEL R11, R11, RZ, P0 ;  /* 0x000000ff0b0b7207 */ /* 0x000fc40000000000 */
[----:B------:R-:W-:Y:S01]  /*2ff0*/  LOP3.LUT R10, R10, R0, RZ, 0x3c, !PT ;  /* 0x000000000a0a7212 */ /* 0x000fe200078e3cff */
[----:B------:R-:W-:Y:S02]  /*3000*/  UIADD3 UR20, UPT, UPT, UR59, UR5, URZ ;  /* 0x000000053b147290 */ /* 0x000fe4000fffe0ff */
[----:B------:R-:W-:Y:S01]  /*3010*/  UIADD3 UR16, UPT, UPT, UR58, UR4, URZ ;  /* 0x000000043a107290 */ /* 0x000fe2000fffe0ff */
[----:B------:R-:W-:Y:S11]  /*3020*/  BRA.U UP1, `(.L_x_46) ;  /* 0xffffffed01747547 */ /* 0x000ff6000b83ffff */
[----:B------:R-:W-:Y:S01]  /*3030*/  UIADD3 UR7, UPT, UPT, UR7, 0x20, URZ ;  /* 0x0000002007077890 */ /* 0x000fe2000fffe0ff */
[----:B------:R-:W-:-:S03]  /*3040*/  SHF.L.U32 R2, R12, 0x1f, RZ ;  /* 0x0000001f0c027819 */ /* 0x000fc600000006ff */
[----:B------:R-:W-:-:S09]  /*3050*/  ULEA UR4, UR14, UR7, 0x3 ;  /* 0x000000070e047291 */ /* 0x000fd2000f8e18ff */
[----:B------:R-:W1:Y:S02]  /*3060*/  SYNCS.PHASECHK.TRANS64.TRYWAIT P0, [UR4], R2 ;  /* 0x00000002ff0075a7 */ /* 0x000e640008001104 */
[----:B-1----:R-:W-:Y:S05]  /*3070*/  @!P0 BRA `(.L_x_47) ;  /* 0x00000098002c8947 */ /* 0x002fea0003800000 */
.L_x_156:
[----:B------:R-:W-:-:S04]  /*3080*/  UIADD3 UR4, UPT, UPT, UR14, 0x1, URZ ;  /* 0x000000010e047890 */ /* 0x000fc8000fffe0ff */
[----:B------:R-:W-:-:S04]  /*3090*/  UISETP.NE.AND UP0, UPT, UR4, 0x4, UPT ;  /* 0x000000040400788c */ /* 0x000fc8000bf05270 */
[----:B------:R-:W-:Y:S02]  /*30a0*/  USEL UR6, URZ, 0x1, UP0 ;  /* 0x00000001ff067887 */ /* 0x000fe40008000000 */
[----:B------:R-:W-:-:S04]  /*30b0*/  USEL UR4, UR4, URZ, UP0 ;  /* 0x000000ff04047287 */ /* 0x000fc80008000000 */
[----:B------:R-:W-:Y:S01]  /*30c0*/  ULEA UR5, UR4, UR7, 0x3 ;  /* 0x0000000704057291 */ /* 0x000fe2000f8e18ff */
[----:B-1----:R-:W-:-:S04]  /*30d0*/  LOP3.LUT R2, R12, UR6, RZ, 0x3c, !PT ;  /* 0x000000060c027c12 */ /* 0x002fc8000f8e3cff */
[----:B------:R-:W-:-:S04]  /*30e0*/  SHF.L.U32 R3, R2, 0x1f, RZ ;  /* 0x0000001f02037819 */ /* 0x000fc800000006ff */
[----:B------:R-:W1:Y:S02]  /*30f0*/  SYNCS.PHASECHK.TRANS64.TRYWAIT P0, [UR5], R3 ;  /* 0x00000003ff0075a7 */ /* 0x000e640008001105 */
[----:B-1----:R-:W-:Y:S05]  /*3100*/  @!P0 BRA `(.L_x_48) ;  /* 0x0000009800208947 */ /* 0x002fea0003800000 */
.L_x_158:
[----:B------:R-:W-:-:S04]  /*3110*/  UIADD3 UR4, UPT, UPT, UR4, 0x1, URZ ;  /* 0x0000000104047890 */ /* 0x000fc8000fffe0ff */
[----:B------:R-:W-:-:S04]  /*3120*/  UISETP.NE.AND UP0, UPT, UR4, 0x4, UPT ;  /* 0x000000040400788c */ /* 0x000fc8000bf05270 */
[----:B------:R-:W-:Y:S02]  /*3130*/  USEL UR6, URZ, 0x1, UP0 ;  /* 0x00000001ff067887 */ /* 0x000fe40008000000 */
[----:B------:R-:W-:-:S04]  /*3140*/  USEL UR4, UR4, URZ, UP0 ;  /* 0x000000ff04047287 */ /* 0x000fc80008000000 */
[----:B------:R-:W-:Y:S01]  /*3150*/  ULEA UR5, UR4, UR7, 0x3 ;  /* 0x0000000704057291 */ /* 0x000fe2000f8e18ff */
[----:B------:R-:W-:-:S04]  /*3160*/  LOP3.LUT R2, R2, UR6, RZ, 0x3c, !PT ;  /* 0x0000000602027c12 */ /* 0x000fc8000f8e3cff */
[----:B-1----:R-:W-:-:S04]  /*3170*/  SHF.L.U32 R3, R2, 0x1f, RZ ;  /* 0x0000001f02037819 */ /* 0x002fc800000006ff */
[----:B------:R-:W1:Y:S02]  /*3180*/  SYNCS.PHASECHK.TRANS64.TRYWAIT P0, [UR5], R3 ;  /* 0x00000003ff0075a7 */ /* 0x000e640008001105 */
[----:B-1----:R-:W-:Y:S05]  /*3190*/  @!P0 BRA `(.L_x_49) ;  /* 0x0000009800148947 */ /* 0x002fea0003800000 */
.L_x_160:
[----:B------:R-:W-:-:S04]  /*31a0*/  UIADD3 UR4, UPT, UPT, UR4, 0x1, URZ ;  /* 0x0000000104047890 */ /* 0x000fc8000fffe0ff */
[----:B------:R-:W-:-:S04]  /*31b0*/  UISETP.NE.AND UP0, UPT, UR4, 0x4, UPT ;  /* 0x000000040400788c */ /* 0x000fc8000bf05270 */
[----:B------:R-:W-:Y:S02]  /*31c0*/  USEL UR5, URZ, 0x1, UP0 ;  /* 0x00000001ff057887 */ /* 0x000fe40008000000 */
[----:B------:R-:W-:-:S04]  /*31d0*/  USEL UR4, UR4, URZ, UP0 ;  /* 0x000000ff04047287 */ /* 0x000fc80008000000 */
[----:B------:R-:W-:Y:S01]  /*31e0*/  ULEA UR4, UR4, UR7, 0x3 ;  /* 0x0000000704047291 */ /* 0x000fe2000f8e18ff */
[----:B------:R-:W-:-:S04]  /*31f0*/  LOP3.LUT R2, R2, UR5, RZ, 0x3c, !PT ;  /* 0x0000000502027c12 */ /* 0x000fc8000f8e3cff */
[----:B------:R-:W-:Y:S01]  /*3200*/  SHF.L.U32 R2, R2, 0x1f, RZ ;  /* 0x0000001f02027819 */ /* 0x000fe200000006ff */
[----:B-1----:R-:W-:-:S07]  /*3210*/  IMAD.U32 R0, RZ, RZ, UR4 ;  /* 0x00000004ff007e24 */ /* 0x002fce000f8e00ff */
.L_x_50:
[----:B-1----:R1:W2:Y:S02]  /*3220*/  SYNCS.PHASECHK.TRANS64.TRYWAIT P0, [R0+URZ], R2 ;  /* 0x00000002000075a7 */ /* 0x0022a400080011ff */
[----:B--2---:R-:W-:Y:S05]  /*3230*/  @!P0 NANOSLEEP.SYNCS 0x989680 ;  /* 0x009896800000895d */ /* 0x004fea0003900000 */
[----:B------:R-:W2:Y:S02]  /*3240*/  @!P0 SYNCS.PHASECHK.TRANS64 P0, [R0+URZ], R2 ;  /* 0x00000002000085a7 */ /* 0x000ea400080010ff */
[----:B--2---:R-:W-:Y:S05]  /*3250*/  @P0 EXIT ;  /* 0x000000000000094d */ /* 0x004fea0003800000 */
[----:B------:R-:W-:Y:S05]  /*3260*/  BRA `(.L_x_50) ;  /* 0xfffffffc00ec7947 */ /* 0x000fea000383ffff */
.L_x_22:
[----:B------:R-:W1:Y:S02]  /*3270*/  S2UR UR4, SR_CgaCtaId ;  /* 0x00000000000479c3 */ /* 0x000e640000008800 */
[----:B-1----:R-:W-:-:S04]  /*3280*/  UISETP.NE.AND UP0, UPT, UR4, URZ, UPT ;  /* 0x000000ff0400728c */ /* 0x002fc8000bf05270 */
[----:B------:R-:W-:-:S09]  /*3290*/  UISETP.NE.OR UP0, UPT, UR19, 0x1, UP0 ;  /* 0x000000011300788c */ /* 0x000fd20008705670 */
[----:B------:R-:W-:Y:S05]  /*32a0*/  BRA.U UP0, `(.L_x_51) ;  /* 0x00000005004c7547 */ /* 0x000fea000b800000 */
[----:B------:R-:W1:Y:S01]  /*32b0*/  S2UR UR5, SR_CgaCtaId ;  /* 0x00000000000579c3 */ /* 0x000e620000008800 */
[----:B------:R-:W-:Y:S01]  /*32c0*/  UMOV UR4, 0x400 ;  /* 0x0000040000047882 */ /* 0x000fe20000000000 */
[----:B------:R-:W-:Y:S01]  /*32d0*/  ISETP.GE.U32.AND P2, PT, R0, 0x10, PT ;  /* 0x000000100000780c */ /* 0x000fe20003f46070 */
[----:B------:R-:W-:Y:S01]  /*32e0*/  IMAD.MOV.U32 R12, RZ, RZ, 0x1 ;  /* 0x00000001ff0c7424 */ /* 0x000fe200078e00ff */
[----:B------:R-:W-:Y:S02]  /*32f0*/  CS2R R10, SRZ ;  /* 0x00000000000a7805 */ /* 0x000fe4000001ff00 */
[----:B------:R-:W-:Y:S01]  /*3300*/  CS2R R8, SRZ ;  /* 0x0000000000087805 */ /* 0x000fe2000001ff00 */
[----:B-1----:R-:W-:-:S03]  /*3310*/  ULEA UR6, UR5, UR4, 0x18 ;  /* 0x0000000405067291 */ /* 0x002fc6000f8ec0ff */
[----:B------:R-:W-:-:S09]  /*3320*/  UMOV UR5, URZ ;  /* 0x000000ff00057c82 */ /* 0x000fd20008000000 */
.L_x_55:
[----:B------:R-:W-:Y:S02]  /*3330*/  LEA R2, R8, UR6, 0x3 ;  /* 0x0000000608027c11 */ /* 0x000fe4000f8e18ff */
[----:B------:R-:W-:-:S03]  /*3340*/  SHF.L.U32 R4, R9, 0x1f, RZ ;  /* 0x0000001f09047819 */ /* 0x000fc600000006ff */
[----:B------:R-:W-:Y:S01]  /*3350*/  VIADD R5, R2, 0xd0 ;  /* 0x000000d002057836 */ /* 0x000fe20000000000 */
[----:B------:R-:W1:Y:S02]  /*3360*/  SYNCS.PHASECHK.TRANS64.TRYWAIT P0, [R2+URZ+0xc0], R4 ;  /* 0x0000c004020075a7 */ /* 0x000e6400080011ff */
[----:B-1----:R-:W-:Y:S05]  /*3370*/  @!P0 BRA `(.L_x_52) ;  /* 0x0000009400b48947 */ /* 0x002fea0003800000 */
.L_x_161:
[----:B------:R-:W-:Y:S01]  /*3380*/  ULEA UR4, UR5, UR6, 0x3 ;  /* 0x0000000605047291 */ /* 0x000fe2000f8e18ff */
[----:B-1----:R-:W-:Y:S01]  /*3390*/  PRMT R2, RZ, 0x654, R5 ;  /* 0x00000654ff027816 */ /* 0x002fe20000000005 */
[----:B------:R-:W-:Y:S01]  /*33a0*/  @!P2 IMAD.MOV.U32 R4, RZ, RZ, 0x10 ;  /* 0x00000010ff04a424 */ /* 0x000fe200078e00ff */
[----:B------:R-:W-:Y:S01]  /*33b0*/  SHF.L.U32 R5, R12, 0x1f, RZ ;  /* 0x0000001f0c057819 */ /* 0x000fe200000006ff */
[----:B------:R-:W-:Y:S01]  /*33c0*/  UIADD3 UR7, UPT, UPT, UR4, 0x90, URZ ;  /* 0x0000009004077890 */ /* 0x000fe2000fffe0ff */
[----:B------:R1:W-:Y:S05]  /*33d0*/  SYNCS.ARRIVE.TRANS64.RED.A1T0 RZ, [R2+URZ], RZ ;  /* 0x000000ff02ff79a7 */ /* 0x0003ea00081004ff */
[----:B------:R-:W-:Y:S01]  /*33e0*/  IMAD.U32 R6, RZ, RZ, UR7 ;  /* 0x00000007ff067e24 */ /* 0x000fe2000f8e00ff */
[----:B------:R-:W2:Y:S04]  /*33f0*/  SYNCS.PHASECHK.TRANS64.TRYWAIT P0, [UR4+0xa0], R5 ;  /* 0x0000a005ff0075a7 */ /* 0x000ea80008001104 */
[----:B------:R-:W-:Y:S01]  /*3400*/  PRMT R6, R0, 0x654, R6 ;  /* 0x0000065400067816 */ /* 0x000fe20000000006 */
[----:B-12---:R-:W-:Y:S06]  /*3410*/  @!P0 BRA `(.L_x_53) ;  /* 0x0000009400a08947 */ /* 0x006fec0003800000 */
.L_x_163:
[----:B------:R-:W-:Y:S01]  /*3420*/  ULEA UR8, UR5, UR6, 0x4 ;  /* 0x0000000605087291 */ /* 0x000fe2000f8e20ff */
[----:B------:R-:W-:Y:S01]  /*3430*/  SEL R3, R6, R3, !P2 ;  /* 0x0000000306037207 */ /* 0x000fe20005000000 */
[----:B------:R-:W-:Y:S01]  /*3440*/  UIADD3 UR9, UPT, UPT, UR4, 0x90, URZ ;  /* 0x0000009004097890 */ /* 0x000fe2000fffe0ff */
[----:B-1----:R-:W-:Y:S01]  /*3450*/  LEA R2, R11, UR6, 0x3 ;  /* 0x000000060b027c11 */ /* 0x002fe2000f8e18ff */
[----:B------:R-:W-:Y:S01]  /*3460*/  UIADD3 UR8, UPT, UPT, UR8, 0xf0, URZ ;  /* 0x000000f008087890 */ /* 0x000fe2000fffe0ff */
[----:B------:R1:W-:Y:S01]  /*3470*/  @!P2 SYNCS.ARRIVE.TRANS64.RED RZ, [R3+URZ], R4 ;  /* 0x0000000403ffa9a7 */ /* 0x0003e200080004ff */
[----:B------:R-:W-:Y:S01]  /*3480*/  UIADD3 UR4, UPT, UPT, UR5, 0x1, URZ ;  /* 0x0000000105047890 */ /* 0x000fe2000fffe0ff */
[----:B------:R-:W-:-:S03]  /*3490*/  VIADD R8, R8, 0x1 ;  /* 0x0000000108087836 */ /* 0x000fc60000000000 */
[----:B------:R-:W-:Y:S02]  /*34a0*/  UISETP.NE.AND UP0, UPT, UR4, 0x2, UPT ;  /* 0x000000020400788c */ /* 0x000fe4000bf05270 */
[----:B------:R-:W-:Y:S01]  /*34b0*/  ISETP.NE.AND P0, PT, R8, 0x2, PT ;  /* 0x000000020800780c */ /* 0x000fe20003f05270 */
[----:B------:R-:W-:Y:S06]  /*34c0*/  UGETNEXTWORKID.BROADCAST [UR8], [UR9] ;  /* 0x00000000080073ca */ /* 0x000fec0008000100 */
[----:B------:R-:W-:Y:S02]  /*34d0*/  USEL UR7, URZ, 0x1, UP0 ;  /* 0x00000001ff077887 */ /* 0x000fe40008000000 */
[----:B------:R-:W-:-:S04]  /*34e0*/  USEL UR5, UR4, URZ, UP0 ;  /* 0x000000ff04057287 */ /* 0x000fc80008000000 */
[----:B------:R-:W-:Y:S02]  /*34f0*/  LOP3.LUT R12, R12, UR7, RZ, 0x3c, !PT ;  /* 0x000000070c0c7c12 */ /* 0x000fe4000f8e3cff */
[----:B-1----:R-:W-:-:S04]  /*3500*/  SHF.L.U32 R4, R10, 0x1f, RZ ;  /* 0x0000001f0a047819 */ /* 0x002fc800000006ff */
[----:B------:R-:W1:Y:S02]  /*3510*/  SYNCS.PHASECHK.TRANS64.TRYWAIT P1, [R2+URZ+0x90], R4 ;  /* 0x00009004020075a7 */ /* 0x000e6400080211ff */
[----:B-1----:R-:W-:Y:S05]  /*3520*/  @!P1 BRA `(.L_x_54) ;  /* 0x0000009400749947 */ /* 0x002fea0003800000 */
.L_x_164:
[C---:B-1----:R-:W-:Y:S01]  /*3530*/  LEA R4, R11.reuse, UR6, 0x4 ;  /* 0x000000060b047c11 */ /* 0x042fe2000f8e20ff */
[----:B------:R-:W-:Y:S01]  /*3540*/  VIADD R2, R2, 0xa0 ;  /* 0x000000a002027836 */ /* 0x000fe20000000000 */
[----:B------:R-:W-:Y:S01]  /*3550*/  SEL R8, R8, RZ, P0 ;  /* 0x000000ff08087207 */ /* 0x000fe20000000000 */
[----:B------:R-:W-:-:S03]  /*3560*/  VIADD R11, R11, 0x1 ;  /* 0x000000010b0b7836 */ /* 0x000fc60000000000 */
[----:B------:R-:W1:Y:S01]  /*3570*/  LDS.128 R4, [R4+0xf0] ;  /* 0x0000f00004047984 */ /* 0x000e620000000c00 */
[----:B------:R-:W-:Y:S02]  /*3580*/  PRMT R2, RZ, 0x654, R2 ;  /* 0x00000654ff027816 */ /* 0x000fe40000000002 */
[C---:B------:R-:W-:Y:S01]  /*3590*/  ISETP.NE.AND P1, PT, R11.reuse, 0x2, PT ;  /* 0x000000020b00780c */ /* 0x040fe20003f25270 */
[----:B------:R-:W-:Y:S01]  /*35a0*/  @!PT LDS RZ, [RZ] ;  /* 0x00000000fffff984 */ /* 0x000fe20000000800 */
[----:B------:R-:W-:Y:S01]  /*35b0*/  @!PT LDS RZ, [RZ] ;  /* 0x00000000fffff984 */ /* 0x000fe20000000800 */
[----:B------:R-:W-:Y:S01]  /*35c0*/  @!PT LDS RZ, [RZ] ;  /* 0x00000000fffff984 */ /* 0x000fe20000000800 */
[----:B------:R-:W-:Y:S01]  /*35d0*/  @!PT LDS RZ, [RZ] ;  /* 0x00000000fffff984 */ /* 0x000fe20000000800 */
[----:B------:R2:W-:Y:S06]  /*35e0*/  MEMBAR.ALL.CTA ;  /* 0x0000000000007992 */ /* 0x0005ec0000008000 */
[----:B--2---:R-:W2:Y:S01]  /*35f0*/  FENCE.VIEW.ASYNC.S ;  /* 0x00000000000073c6 */ /* 0x004ea20000000000 */
[----:B------:R-:W-:Y:S01]  /*3600*/  SEL R11, R11, RZ, P1 ;  /* 0x000000ff0b0b7207 */ /* 0x000fe20000800000 */
[----:B--2---:R2:W-:Y:S01]  /*3610*/  SYNCS.ARRIVE.TRANS64.RED.A1T0 RZ, [R2+URZ], RZ ;  /* 0x000000ff02ff79a7 */ /* 0x0045e200081004ff */
[----:B-1----:R-:W-:-:S02]  /*3620*/  LOP3.LUT P3, RZ, R6, 0x1, RZ, 0xc0, !PT ;  /* 0x0000000106ff7812 */ /* 0x002fc4000786c0ff */
[----:B------:R-:W-:-:S04]  /*3630*/  SEL R4, RZ, 0x1, P1 ;  /* 0x00000001ff047807 */ /* 0x000fc80000800000 */
[----:B------:R-:W-:Y:S02]  /*3640*/  LOP3.LUT R10, R10, R4, RZ, 0x3c, !PT ;  /* 0x000000040a0a7212 */ /* 0x000fe400078e3cff */
[----:B--2---:R-:W-:-:S04]  /*3650*/  SEL R2, RZ, 0x1, P0 ;  /* 0x00000001ff027807 */ /* 0x004fc80000000000 */
[----:B------:R-:W-:Y:S01]  /*3660*/  LOP3.LUT R9, R9, R2, RZ, 0x3c, !PT ;  /* 0x0000000209097212 */ /* 0x000fe200078e3cff */
[----:B------:R-:W-:Y:S06]  /*3670*/  @P3 BRA `(.L_x_55) ;  /* 0xfffffffc002c3947 */ /* 0x000fec000383ffff */
[----:B------:R-:W-:Y:S01]  /*3680*/  ULEA UR4, UR5, UR6, 0x3 ;  /* 0x0000000605047291 */ /* 0x000fe2000f8e18ff */
[----:B------:R-:W-:-:S08]  /*3690*/  SHF.L.U32 R2, R12, 0x1f, RZ ;  /* 0x0000001f0c027819 */ /* 0x000fd000000006ff */
[----:B------:R-:W1:Y:S02]  /*36a0*/  SYNCS.PHASECHK.TRANS64 P0, [UR4+0xa0], R2 ;  /* 0x0000a002ff0075a7 */ /* 0x000e640008001004 */
[----:B-1----:R-:W-:Y:S05]  /*36b0*/  @P0 BRA `(.L_x_56) ;  /* 0x0000000000080947 */ /* 0x002fea0003800000 */
[----:B------:R-:W1:Y:S02]  /*36c0*/  SYNCS.PHASECHK.TRANS64.TRYWAIT P0, [UR4+0xa0], R2 ;  /* 0x0000a002ff0075a7 */ /* 0x000e640008001104 */
[----:B-1----:R-:W-:Y:S05]  /*36d0*/  @!P0 BRA `(.L_x_57) ;  /* 0x00000094001c8947 */ /* 0x002fea0003800000 */
.L_x_56:
[----:B------:R-:W-:-:S04]  /*36e0*/  UIADD3 UR7, UPT, UPT, UR5, 0x1, URZ ;  /* 0x0000000105077890 */ /* 0x000fc8000fffe0ff */
[----:B------:R-:W-:-:S04]  /*36f0*/  UISETP.NE.AND UP0, UPT, UR7, 0x2, UPT ;  /* 0x000000020700788c */ /* 0x000fc8000bf05270 */
[----:B------:R-:W-:Y:S02]  /*3700*/  USEL UR8, URZ, 0x1, UP0 ;  /* 0x00000001ff087887 */ /* 0x000fe40008000000 */
[----:B------:R-:W-:-:S04]  /*3710*/  USEL UR7, UR7, URZ, UP0 ;  /* 0x000000ff07077287 */ /* 0x000fc80008000000 */
[----:B------:R-:W-:Y:S01]  /*3720*/  ULEA UR7, UR7, UR6, 0x3 ;  /* 0x0000000607077291 */ /* 0x000fe2000f8e18ff */
[----:B-1----:R-:W-:-:S04]  /*3730*/  LOP3.LUT R2, R12, UR8, RZ, 0x3c, !PT ;  /* 0x000000080c027c12 */ /* 0x002fc8000f8e3cff */
[----:B------:R-:W-:-:S04]  /*3740*/  SHF.L.U32 R0, R2, 0x1f, RZ ;  /* 0x0000001f02007819 */ /* 0x000fc800000006ff */
[----:B------:R-:W1:Y:S02]  /*3750*/  SYNCS.PHASECHK.TRANS64 P0, [UR7+0xa0], R0 ;  /* 0x0000a000ff0075a7 */ /* 0x000e640008001007 */
[----:B-1----:R-:W-:Y:S05]  /*3760*/  @P0 EXIT ;  /* 0x000000000000094d */ /* 0x002fea0003800000 */
[----:B------:R-:W-:Y:S02]  /*3770*/  SHF.L.U32 R2, R2, 0x1f, RZ ;  /* 0x0000001f02027819 */ /* 0x000fe400000006ff */
[----:B------:R-:W-:-:S07]  /*3780*/  MOV R0, UR7 ;  /* 0x0000000700007c02 */ /* 0x000fce0008000f00 */
.L_x_58:
[----:B-1----:R1:W2:Y:S02]  /*3790*/  SYNCS.PHASECHK.TRANS64.TRYWAIT P0, [R0+URZ+0xa0], R2 ;  /* 0x0000a002000075a7 */ /* 0x0022a400080011ff */
[----:B--2---:R-:W-:Y:S05]  /*37a0*/  @!P0 NANOSLEEP.SYNCS 0x989680 ;  /* 0x009896800000895d */ /* 0x004fea0003900000 */
[----:B------:R-:W2:Y:S02]  /*37b0*/  @!P0 SYNCS.PHASECHK.TRANS64 P0, [R0+URZ+0xa0], R2 ;  /* 0x0000a002000085a7 */ /* 0x000ea400080010ff */
[----:B--2---:R-:W-:Y:S05]  /*37c0*/  @P0 EXIT ;  /* 0x000000000000094d */ /* 0x004fea0003800000 */
[----:B------:R-:W-:Y:S05]  /*37d0*/  BRA `(.L_x_58) ;  /* 0xfffffffc00ec7947 */ /* 0x000fea000383ffff */
.L_x_51:
[----:B------:R-:W-:Y:S05]  /*37e0*/  BRA.U UP4, `(.L_x_59) ;  /* 0x0000001504b87547 */ /* 0x000fea000b800000 */
[----:B------:R-:W1:Y:S01]  /*37f0*/  S2UR UR7, SR_CgaCtaId ;  /* 0x00000000000779c3 */ /* 0x000e620000008800 */
[----:B------:R-:W-:Y:S01]  /*3800*/  UMOV UR4, 0x40 ;  /* 0x0000004000047882 */ /* 0x000fe20000000000 */
[----:B------:R-:W-:Y:S01]  /*3810*/  NOP ;  /* 0x0000000000007918 */ /* 0x000fe20000000000 */
[----:B------:R-:W-:Y:S01]  /*3820*/  UMOV UR6, 0x400 ;  /* 0x0000040000067882 */ /* 0x000fe20000000000 */
[----:B-1----:R-:W-:Y:S02]  /*3830*/  ULEA UR5, UR7, UR4, 0x18 ;  /* 0x0000000407057291 */ /* 0x002fe4000f8ec0ff */
[----:B------:R-:W-:-:S07]  /*3840*/  ULEA UR6, UR7, UR6, 0x18 ;  /* 0x0000000607067291 */ /* 0x000fce000f8ec0ff */
[----:B------:R-:W1:Y:S02]  /*3850*/  LDS.U8 R0, [UR5+0x1c] ;  /* 0x00001c05ff007984 */ /* 0x000e640008000000 */
[----:B-1----:R-:W-:-:S13]  /*3860*/  ISETP.NE.AND P0, PT, R0, RZ, PT ;  /* 0x000000ff0000720c */ /* 0x002fda0003f05270 */
[----:B------:R-:W-:Y:S05]  /*3870*/  @P0 BRA `(.L_x_60) ;  /* 0x0000000400100947 */ /* 0x000fea0003800000 */
[----:B------:R-:W1:Y:S01]  /*3880*/  S2UR UR4, SR_CgaCtaId ;  /* 0x00000000000479c3 */ /* 0x000e620000008800 */
[----:B------:R-:W-:Y:S02]  /*3890*/  UISETP.NE.U32.AND UP1, UPT, UR31, 0x1, UPT ;  /* 0x000000011f00788c */ /* 0x000fe4000bf25070 */
[----:B------:R-:W-:Y:S02]  /*38a0*/  UIADD3 UR7, UPT, UPT, UR5, 0x8, URZ ;  /* 0x0000000805077890 */ /* 0x000fe4000fffe0ff */
[----:B-1----:R-:W-:-:S05]  /*38b0*/  ULOP3.LUT UR8, UR4, 0x1, URZ, 0x3c, !UPT ;  /* 0x0000000104087892 */ /* 0x002fca000f8e3cff */
[----:B------:R-:W-:Y:S07]  /*38c0*/  BRA.U !UP1, `(.L_x_61) ;  /* 0x00000001099c7547 */ /* 0x000fee000b800000 */
[----:B------:R-:W-:Y:S01]  /*38d0*/  ELECT P0, URZ, PT ;  /* 0x0000000000ff782f */ /* 0x000fe20003800000 */
[----:B------:R-:W-:-:S12]  /*38e0*/  BSSY B0, `(.L_x_61) ;  /* 0x0000025000007945 */ /* 0x000fd80003800000 */
[----:B------:R-:W-:Y:S05]  /*38f0*/  @!P0 BRA `(.L_x_62) ;  /* 0x00000000008c8947 */ /* 0x000fea0003800000 */
[----:B------:R-:W-:-:S05]  /*3900*/  UMOV UR4, 0x10 ;  /* 0x0000001000047882 */ /* 0x000fca0000000000 */
[----:B------:R-:W-:Y:S04]  /*3910*/  DEPBAR.LE SB1, 0x36 ;  /* 0x00009d800000791a */ /* 0x000fe80000000000 */
[----:B------:R-:W1:Y:S02]  /*3920*/  UTCATOMSWS.2CTA.FIND_AND_SET.ALIGN UP0, UR4, UR4 ;  /* 0x00000004000475e3 */ /* 0x000e640008200800 */
[----:B-1----:R-:W-:Y:S01]  /*3930*/  MOV R10, UR4 ;  /* 0x00000004000a7c02 */ /* 0x002fe20008000f00 */
[----:B------:R-:W-:Y:S06]  /*3940*/  BRA.U UP0, `(.L_x_63) ;  /* 0x0000000100187547 */ /* 0x000fec000b800000 */
.L_x_64:
[----:B------:R-:W-:Y:S05]  /*3950*/  NANOSLEEP 0x64 ;  /* 0x000000640000795d */ /* 0x000fea0003800000 */
[----:B------:R-:W-:-:S05]  /*3960*/  UMOV UR4, 0x10 ;  /* 0x0000001000047882 */ /* 0x000fca0000000000 */
[----:B------:R-:W-:Y:S04]  /*3970*/  DEPBAR.LE SB1, 0x36 ;  /* 0x00009d800000791a */ /* 0x000fe80000000000 */
[----:B------:R-:W1:Y:S02]  /*3980*/  UTCATOMSWS.2CTA.FIND_AND_SET.ALIGN UP0, UR4, UR4 ;  /* 0x00000004000475e3 */ /* 0x000e640008200800 */
[----:B-1----:R-:W-:Y:S01]  /*3990*/  MOV R10, UR4 ;  /* 0x00000004000a7c02 */ /* 0x002fe20008000f00 */
[----:B------:R-:W-:Y:S05]  /*39a0*/  BRA.U !UP0, `(.L_x_64) ;  /* 0xfffffffd08e87547 */ /* 0x000fea000b83ffff */
.L_x_63:
[----:B------:R-:W1:Y:S01]  /*39b0*/  LDS R6, [UR5+0x10] ;  /* 0x00001005ff067984 */ /* 0x000e620008000800 */
[----:B------:R-:W-:Y:S01]  /*39c0*/  IMAD.U32 R0, RZ, RZ, UR6 ;  /* 0x00000006ff007e24 */ /* 0x000fe2000f8e00ff */
[----:B------:R-:W-:-:S03]  /*39d0*/  MOV R4, UR8 ;  /* 0x0000000800047c02 */ /* 0x000fc60008000f00 */
[----:B------:R-:W-:Y:S01]  /*39e0*/  VIADD R0, R0, 0x110 ;  /* 0x0000011000007836 */ /* 0x000fe20000000000 */
[----:B-1----:R-:W-:-:S04]  /*39f0*/  SHF.L.U32 R6, R6, 0x1f, RZ ;  /* 0x0000001f06067819 */ /* 0x002fc800000006ff */
[----:B------:R-:W1:Y:S02]  /*3a00*/  SYNCS.PHASECHK.TRANS64.TRYWAIT P0, [UR5+0x8], R6 ;  /* 0x00000806ff0075a7 */ /* 0x000e640008001105 */
[----:B-1----:R-:W-:Y:S05]  /*3a10*/  @P0 BRA `(.L_x_65) ;  /* 0x0000000000080947 */ /* 0x002fea0003800000 */
[----:B------:R-:W1:Y:S02]  /*3a20*/  SYNCS.PHASECHK.TRANS64.TRYWAIT P0, [UR5+0x8], R6 ;  /* 0x00000806ff0075a7 */ /* 0x000e640008001105 */
[----:B-1----:R-:W-:Y:S05]  /*3a30*/  @!P0 BRA `(.L_x_66) ;  /* 0x00000090005c8947 */ /* 0x002fea0003800000 */
.L_x_65:
[----:B------:R-:W-:Y:S01]  /*3a40*/  PRMT R4, R4, 0x654, R0 ;  /* 0x0000065404047816 */ /* 0x000fe20000000000 */
[----:B------:R-:W-:Y:S01]  /*3a50*/  HFMA2 R0, -RZ, RZ, 0, 5.9604644775390625e-08 ;  /* 0x00000001ff007431 */ /* 0x000fe200000001ff */
[----:B------:R-:W-:Y:S01]  /*3a60*/  UPRMT UR4, UR8, 0x654, UR7 ;  /* 0x0000065408047896 */ /* 0x000fe20008000007 */
[----:B------:R-:W-:Y:S02]  /*3a70*/  IMAD.MOV.U32 R8, RZ, RZ, 0xffff ;  /* 0x0000ffffff087424 */ /* 0x000fe400078e00ff */
[----:B-1----:R-:W-:Y:S02]  /*3a80*/  IMAD.MOV.U32 R6, RZ, RZ, 0x4 ;  /* 0x00000004ff067424 */ /* 0x002fe400078e00ff */
[----:B------:R-:W-:Y:S01]  /*3a90*/  IMAD.SHL.U32 R9, R10, 0x20, RZ ;  /* 0x000000200a097824 */ /* 0x000fe200078e00ff */
[----:B------:R-:W-:Y:S02]  /*3aa0*/  MOV R5, UR4 ;  /* 0x0000000400057c02 */ /* 0x000fe40008000f00 */
[-C--:B------:R-:W-:Y:S01]  /*3ab0*/  SHF.L.U32 R8, R8, R10.reuse, RZ ;  /* 0x0000000a08087219 */ /* 0x080fe200000006ff */
[----:B------:R1:W-:Y:S01]  /*3ac0*/  SYNCS.ARRIVE.TRANS64.RED RZ, [UR4], R6 ;  /* 0x00000006ffff79a7 */ /* 0x0003e20008000404 */
[----:B------:R-:W-:Y:S01]  /*3ad0*/  SHF.L.U32 R7, R0, R10, RZ ;  /* 0x0000000a00077219 */ /* 0x000fe200000006ff */
[----:B------:R1:W-:Y:S04]  /*3ae0*/  STS [UR6+0x110], R9 ;  /* 0x00011009ff007988 */ /* 0x0003e80008000806 */
[----:B------:R1:W-:Y:S04]  /*3af0*/  STAS [R4.64], R10 ;  /* 0x0000000a04007dbd */ /* 0x0003e8000c0008ff */
[----:B------:R1:W-:Y:S04]  /*3b00*/  ATOMS.OR RZ, [UR5+0x14], R8 ;  /* 0x00001408ffff798c */ /* 0x0003e8000b000005 */
[----:B------:R1:W-:Y:S04]  /*3b10*/  ATOMS.OR RZ, [UR5+0x18], R7 ;  /* 0x00001807ffff798c */ /* 0x0003e8000b000005 */
[----:B------:R1:W-:Y:S02]  /*3b20*/  ATOMS.XOR RZ, [UR5+0x10], R0 ;  /* 0x00001000ffff798c */ /* 0x0003e4000b800005 */
.L_x_62:
[----:B------:R-:W-:Y:S05]  /*3b30*/  BSYNC B0 ;  /* 0x0000000000007941 */ /* 0x000fea0003800000 */
.L_x_61:
[----:B------:R-:W-:Y:S05]  /*3b40*/  BRA.U UP1, `(.L_x_67) ;  /* 0x00000001016c7547 */ /* 0x000fea000b800000 */
[----:B------:R-:W-:-:S03]  /*3b50*/  UMOV UR4, 0xffffffff ;  /* 0xffffffff00047882 */ /* 0x000fc60000000000 */
[----:B------:R-:W-:Y:S05]  /*3b60*/  BRA.DIV UR4, `(.L_x_68) ;  /* 0x0000009204287947 */ /* 0x000fea000b800000 */
[----:B------:R-:W-:-:S13]  /*3b70*/  ELECT P6, URZ, PT ;  /* 0x0000000000ff782f */ /* 0x000fda00038c0000 */
.L_x_168:
[----:B------:R-:W-:Y:S05]  /*3b80*/  @!P6 BRA `(.L_x_67) ;  /* 0x00000000005ce947 */ /* 0x000fea0003800000 */
[----:B-1----:R-:W1:Y:S02]  /*3b90*/  LDS R4, [UR5+0x10] ;  /* 0x00001005ff047984 */ /* 0x002e640008000800 */
[----:B-1----:R-:W-:-:S04]  /*3ba0*/  SHF.L.U32 R4, R4, 0x1f, RZ ;  /* 0x0000001f04047819 */ /* 0x002fc800000006ff */
[----:B------:R-:W1:Y:S02]  /*3bb0*/  SYNCS.PHASECHK.TRANS64.TRYWAIT P0, [UR5+0x8], R4 ;  /* 0x00000804ff0075a7 */ /* 0x000e640008001105 */
[----:B-1----:R-:W-:Y:S05]  /*3bc0*/  @P0 BRA `(.L_x_69) ;  /* 0x0000000000080947 */ /* 0x002fea0003800000 */
[----:B------:R-:W1:Y:S02]  /*3bd0*/  SYNCS.PHASECHK.TRANS64.TRYWAIT P0, [UR5+0x8], R4 ;  /* 0x00000804ff0075a7 */ /* 0x000e640008001105 */
[----:B-1----:R-:W-:Y:S05]  /*3be0*/  @!P0 BRA `(.L_x_70) ;  /* 0x0000009000288947 */ /* 0x002fea0003800000 */
.L_x_69:
[----:B------:R-:W2:Y:S01]  /*3bf0*/  LDS R6, [UR6+0x110] ;  /* 0x00011006ff067984 */ /* 0x000ea20008000800 */
[----:B-1----:R-:W-:Y:S02]  /*3c00*/  HFMA2 R0, -RZ, RZ, 0, 5.9604644775390625e-08 ;  /* 0x00000001ff007431 */ /* 0x002fe400000001ff */
[----:B------:R-:W-:Y:S01]  /*3c10*/  IMAD.MOV.U32 R4, RZ, RZ, 0xffff ;  /* 0x0000ffffff047424 */ /* 0x000fe200078e00ff */
[----:B------:R-:W-:Y:S01]  /*3c20*/  UPRMT UR4, UR8, 0x654, UR7 ;  /* 0x0000065408047896 */ /* 0x000fe20008000007 */
[----:B--2---:R-:W-:-:S03]  /*3c30*/  IMAD.SHL.U32 R5, R6, 0x20, RZ ;  /* 0x0000002006057824 */ /* 0x004fc600078e00ff */
[-C--:B------:R-:W-:Y:S02]  /*3c40*/  SHF.L.U32 R4, R4, R6.reuse, RZ ;  /* 0x0000000604047219 */ /* 0x080fe400000006ff */
[----:B------:R-:W-:Y:S01]  /*3c50*/  SHF.L.U32 R6, R0, R6, RZ ;  /* 0x0000000600067219 */ /* 0x000fe200000006ff */
[----:B------:R2:W-:Y:S04]  /*3c60*/  STS [UR6+0x110], R5 ;  /* 0x00011005ff007988 */ /* 0x0005e80008000806 */
[----:B------:R2:W-:Y:S04]  /*3c70*/  ATOMS.OR RZ, [UR5+0x14], R4 ;  /* 0x00001404ffff798c */ /* 0x0005e8000b000005 */
[----:B------:R2:W-:Y:S01]  /*3c80*/  ATOMS.OR RZ, [UR5+0x18], R6 ;  /* 0x00001806ffff798c */ /* 0x0005e2000b000005 */
[----:B------:R-:W-:Y:S03]  /*3c90*/  SYNCS.ARRIVE.TRANS64.RED.A1T0 RZ, [UR4], RZ ;  /* 0x000000ffffff79a7 */ /* 0x000fe60008100404 */
[----:B------:R2:W-:Y:S01]  /*3ca0*/  ATOMS.XOR RZ, [UR5+0x10], R0 ;  /* 0x00001000ffff798c */ /* 0x0005e2000b800005 */
[----:B------:R-:W-:Y:S05]  /*3cb0*/  BRA `(.L_x_67) ;  /* 0x0000000000107947 */ /* 0x000fea0003800000 */
.L_x_60:
[----:B------:R-:W-:Y:S02]  /*3cc0*/  MOV R0, 0xffffffff ;  /* 0xffffffff00007802 */ /* 0x000fe40000000f00 */
[----:B------:R-:W-:-:S03]  /*3cd0*/  MOV R4, 0x3d00 ;  /* 0x00003d0000047802 */ /* 0x000fc60000000f00 */
[----:B------:R1:W-:Y:S04]  /*3ce0*/  STS [UR6+0x110], R0 ;  /* 0x00011000ff007988 */ /* 0x0003e80008000806 */
[----:B-1---5:R-:W-:Y:S05]  /*3cf0*/  CALL.REL.NOINC `($__internal_1_$__cuda_sm10x_tcgen05_guardrail_trap_phase_invalid_during_alloc) ;  /* 0x0000009400d07944 */ /* 0x022fea0003c00000 */
.L_x_67:
[----:B------:R-:W-:Y:S05]  /*3d00*/  WARPSYNC.ALL ;  /* 0x0000000000007948 */ /* 0x000fea0003800000 */
[----:B------:R-:W3:Y:S01]  /*3d10*/  S2UR UR4, SR_CgaCtaId ;  /* 0x00000000000479c3 */ /* 0x000ee20000008800 */
[----:B------:R-:W-:Y:S01]  /*3d20*/  UMOV UR33, 0x400 ;  /* 0x0000040000217882 */ /* 0x000fe20000000000 */
[----:B------:R-:W-:-:S06]  /*3d30*/  NOP ;  /* 0x0000000000007918 */ /* 0x000fcc0000000000 */
[----:B------:R-:W-:Y:S06]  /*3d40*/  BAR.ARV 0x6, 0xa0 ;  /* 0x0182800000007b1d */ /* 0x000fec0000002000 */
[----:B------:R-:W4:Y:S01]  /*3d50*/  LDCU UR12, c[0x0][0x38c] ;  /* 0x00007180ff0c77ac */ /* 0x000f220008000800 */
[----:B------:R-:W-:Y:S02]  /*3d60*/  LOP3.LUT R2, R2, 0xffff, RZ, 0xc0, !PT ;  /* 0x0000ffff02027812 */ /* 0x000fe400078ec0ff */
[----:B-1----:R-:W-:Y:S01]  /*3d70*/  CS2R R8, SRZ ;  /* 0x0000000000087805 */ /* 0x002fe2000001ff00 */
[----:B------:R-:W-:Y:S01]  /*3d80*/  UISETP.NE.AND UP3, UPT, UR31, URZ, UPT ;  /* 0x000000ff1f00728c */ /* 0x000fe2000bf65270 */
[----:B------:R-:W-:Y:S01]  /*3d90*/  R2UR UR64, R2 ;  /* 0x00000000024072ca */ /* 0x000fe200000e0000 */
[----:B------:R-:W-:Y:S01]  /*3da0*/  IMAD.MOV.U32 R2, RZ, RZ, RZ ;  /* 0x000000ffff027224 */ /* 0x000fe200078e00ff */
[----:B------:R-:W-:Y:S01]  /*3db0*/  UMOV UR54, 0x1 ;  /* 0x0000000100367882 */ /* 0x000fe20000000000 */
[----:B------:R-:W-:Y:S01]  /*3dc0*/  UMOV UR58, URZ ;  /* 0x000000ff003a7c82 */ /* 0x000fe20008000000 */
[----:B------:R-:W-:Y:S01]  /*3dd0*/  UMOV UR56, URZ ;  /* 0x000000ff00387c82 */ /* 0x000fe20008000000 */
[----:B---3--:R-:W-:Y:S01]  /*3de0*/  ULEA UR33, UR4, UR33, 0x18 ;  /* 0x0000002104217291 */ /* 0x008fe2000f8ec0ff */
[----:B------:R-:W-:-:S02]  /*3df0*/  UMOV UR40, URZ ;  /* 0x000000ff00287c82 */ /* 0x000fc40008000000 */
[----:B------:R-:W-:Y:S01]  /*3e00*/  UMOV UR4, URZ ;  /* 0x000000ff00047c82 */ /* 0x000fe20008000000 */
[----:B------:R-:W-:Y:S02]  /*3e10*/  UIADD3 UR6, UPT, UPT, UR33, 0x20800, URZ ;  /* 0x0002080021067890 */ /* 0x000fe4000fffe0ff */
[----:B------:R-:W-:Y:S02]  /*3e20*/  UIADD3 UR8, UPT, UPT, UR33, 0x31000, URZ ;  /* 0x0003100021087890 */ /* 0x000fe4000fffe0ff */
[----:B----4-:R-:W-:Y:S01]  /*3e30*/  UIADD3 UR12, UPT, UPT, UR12, 0x7f, URZ ;  /* 0x0000007f0c0c7890 */ /* 0x010fe2000fffe0ff */
[----:B--2---:R-:W1:Y:S01]  /*3e40*/  LDS R0, [UR33+0x110] ;  /* 0x00011021ff007984 */ /* 0x004e620008000800 */
[----:B------:R-:W-:Y:S02]  /*3e50*/  UIADD3 UR7, UPT, UPT, UR33, 0x10800, URZ ;  /* 0x0001080021077890 */ /* 0x000fe4000fffe0ff */
[----:B------:R-:W-:Y:S02]  /*3e60*/  UIADD3 UR5, UPT, UPT, UR33, 0x30800, URZ ;  /* 0x0003080021057890 */ /* 0x000fe4000fffe0ff */
[----:B------:R-:W-:-:S02]  /*3e70*/  USHF.R.U32.HI UR9, URZ, 0x4, UR6 ;  /* 0x00000004ff097899 */ /* 0x000fc40008011606 */
[----:B------:R-:W-:Y:S02]  /*3e80*/  USHF.R.U32.HI UR6, URZ, 0x4, UR8 ;  /* 0x00000004ff067899 */ /* 0x000fe40008011608 */
[----:B------:R-:W-:Y:S02]  /*3e90*/  USHF.R.S32.HI UR10, URZ, 0x1f, UR12 ;  /* 0x0000001fff0a7899 */ /* 0x000fe4000801140c */
[----:B------:R-:W-:Y:S02]  /*3ea0*/  USHF.R.U32.HI UR11, URZ, 0x4, UR7 ;  /* 0x00000004ff0b7899 */ /* 0x000fe40008011607 */
[----:B------:R-:W-:Y:S02]  /*3eb0*/  USHF.R.U32.HI UR7, URZ, 0x4, UR5 ;  /* 0x00000004ff077899 */ /* 0x000fe40008011605 */
[----:B------:R-:W-:Y:S02]  /*3ec0*/  ULOP3.LUT UR6, UR6, 0x3fff, URZ, 0xc0, !UPT ;  /* 0x00003fff06067892 */ /* 0x000fe4000f8ec0ff */
[----:B------:R-:W-:-:S02]  /*3ed0*/  ULEA.HI UR5, UR10, UR12, URZ, 0x7 ;  /* 0x0000000c0a057291 */ /* 0x000fc4000f8f38ff */
[----:B------:R-:W-:Y:S02]  /*3ee0*/  ULOP3.LUT UR9, UR9, 0x3fff, URZ, 0xc0, !UPT ;  /* 0x00003fff09097892 */ /* 0x000fe4000f8ec0ff */
[----:B------:R-:W-:Y:S02]  /*3ef0*/  ULOP3.LUT UR7, UR7, 0x3fff, URZ, 0xc0, !UPT ;  /* 0x00003fff07077892 */ /* 0x000fe4000f8ec0ff */
[----:B------:R-:W-:Y:S02]  /*3f00*/  ULOP3.LUT UR53, UR6, 0x10000, URZ, 0xfc, !UPT ;  /* 0x0001000006357892 */ /* 0x000fe4000f8efcff */
[----:B------:R-:W-:Y:S02]  /*3f10*/  USHF.R.S32.HI UR55, URZ, 0x7, UR5 ;  /* 0x00000007ff377899 */ /* 0x000fe40008011405 */
[----:B------:R-:W-:Y:S02]  /*3f20*/  ULOP3.LUT UR11, UR11, 0x3fff, URZ, 0xc0, !UPT ;  /* 0x00003fff0b0b7892 */ /* 0x000fe4000f8ec0ff */
[----:B------:R-:W-:-:S02]  /*3f30*/  ULOP3.LUT UR51, UR9, 0x10000, URZ, 0xfc, !UPT ;  /* 0x0001000009337892 */ /* 0x000fc4000f8efcff */
[----:B------:R-:W-:Y:S02]  /*3f40*/  ULOP3.LUT UR52, UR7, 0x10000, URZ, 0xfc, !UPT ;  /* 0x0001000007347892 */ /* 0x000fe4000f8efcff */
[----:B------:R-:W-:Y:S02]  /*3f50*/  ULOP3.LUT UR50, UR11, 0x10000, URZ, 0xfc, !UPT ;  /* 0x000100000b327892 */ /* 0x000fe4000f8efcff */
[----:B------:R-:W-:Y:S02]  /*3f60*/  UIADD3 UR66, UPT, UPT, UR33, 0xb0, URZ ;  /* 0x000000b021427890 */ /* 0x000fe4000fffe0ff */
[----:B------:R-:W-:Y:S01]  /*3f70*/  UIADD3 UR65, UPT, UPT, UR55, -0x1, URZ ;  /* 0xffffffff37417890 */ /* 0x000fe2000fffe0ff */
[----:B------:R-:W-:Y:S01]  /*3f80*/  UMOV UR38, URZ ;  /* 0x000000ff00267c82 */ /* 0x000fe20008000000 */
[----:B-1----:R-:W-:Y:S01]  /*3f90*/  R2UR UR31, R0 ;  /* 0x00000000001f72ca */ /* 0x002fe200000e0000 */
[----:B------:R-:W-:Y:S01]  /*3fa0*/  UMOV UR36, URZ ;  /* 0x000000ff00247c82 */ /* 0x000fe20008000000 */
[----:B------:R-:W-:-:S11]  /*3fb0*/  UMOV UR34, URZ ;  /* 0x000000ff00227c82 */ /* 0x000fd60008000000 */
[----:B------:R-:W-:Y:S02]  /*3fc0*/  UIADD3 UR47, UPT, UPT, UR31, 0x400001c4, URZ ;  /* 0x400001c41f2f7890 */ /* 0x000fe4000fffe0ff */
[----:B------:R-:W-:Y:S02]  /*3fd0*/  UIADD3 UR44, UPT, UPT, UR31, -0x7ffffe40, URZ ;  /* 0x800001c01f2c7890 */ /* 0x000fe4000fffe0ff */
[----:B------:R-:W-:Y:S02]  /*3fe0*/  UIADD3 UR48, UPT, UPT, UR31, 0x1c0, URZ ;  /* 0x000001c01f307890 */ /* 0x000fe4000fffe0ff */
[----:B------:R-:W-:Y:S02]  /*3ff0*/  UIADD3 UR46, UPT, UPT, UR31, 0x400001c0, URZ ;  /* 0x400001c01f2e7890 */ /* 0x000fe4000fffe0ff */
[----:B------:R-:W-:Y:S02]  /*4000*/  UIADD3 UR42, UPT, UPT, UR31, -0x3ffffe40, URZ ;  /* 0xc00001c01f2a7890 */ /* 0x000fe4000fffe0ff */
[----:B------:R-:W-:-:S02]  /*4010*/  USHF.R.U32.HI UR6, URZ, 0x1a, UR47 ;  /* 0x0000001aff067899 */ /* 0x000fc4000801162f */
[----:B------:R-:W-:Y:S02]  /*4020*/  USHF.R.U32.HI UR5, URZ, 0x11, UR44 ;  /* 0x00000011ff057899 */ /* 0x000fe4000801162c */
[----:B------:R-:W-:Y:S02]  /*4030*/  UIADD3 UR49, UPT, UPT, UR31, 0x1c4, URZ ;  /* 0x000001c41f317890 */ /* 0x000fe4000fffe0ff */
[----:B------:R-:W-:Y:S02]  /*4040*/  UIADD3 UR45, UPT, UPT, UR31, -0x7ffffe3c, URZ ;  /* 0x800001c41f2d7890 */ /* 0x000fe4000fffe0ff */
[----:B------:R-:W-:Y:S02]  /*4050*/  UIADD3 UR43, UPT, UPT, UR31, -0x3ffffe3c, URZ ;  /* 0xc00001c41f2b7890 */ /* 0x000fe4000fffe0ff */
[----:B------:R-:W-:Y:S02]  /*4060*/  USHF.R.U32.HI UR9, URZ, 0x11, UR48 ;  /* 0x00000011ff097899 */ /* 0x000fe40008011630 */
[----:B------:R-:W-:-:S02]  /*4070*/  USHF.R.U32.HI UR7, URZ, 0x11, UR46 ;  /* 0x00000011ff077899 */ /* 0x000fc4000801162e */
[----:B------:R-:W-:Y:S02]  /*4080*/  USHF.R.U32.HI UR10, URZ, 0x11, UR42 ;  /* 0x00000011ff0a7899 */ /* 0x000fe4000801162a */
[----:B------:R-:W-:Y:S02]  /*4090*/  ULOP3.LUT UR61, UR6, 0x30, URZ, 0xc0, !UPT ;  /* 0x00000030063d7892 */ /* 0x000fe4000f8ec0ff */
[----:B------:R-:W-:Y:S02]  /*40a0*/  ULOP3.LUT UR6, UR5, 0x6000, URZ, 0xc0, !UPT ;  /* 0x0000600005067892 */ /* 0x000fe4000f8ec0ff */
[----:B------:R-:W-:Y:S02]  /*40b0*/  USHF.R.U32.HI UR8, URZ, 0x1a, UR49 ;  /* 0x0000001aff087899 */ /* 0x000fe40008011631 */
[----:B------:R-:W-:Y:S02]  /*40c0*/  USHF.R.U32.HI UR11, URZ, 0x1a, UR45 ;  /* 0x0000001aff0b7899 */ /* 0x000fe4000801162d */
[----:B------:R-:W-:-:S02]  /*40d0*/  USHF.R.U32.HI UR12, URZ, 0x1a, UR43 ;  /* 0x0000001aff0c7899 */ /* 0x000fc4000801162b */
[----:B------:R-:W-:Y:S02]  /*40e0*/  ULOP3.LUT UR9, UR9, 0x6000, URZ, 0xc0, !UPT ;  /* 0x0000600009097892 */ /* 0x000fe4000f8ec0ff */
[----:B------:R-:W-:Y:S02]  /*40f0*/  ULOP3.LUT UR7, UR7, 0x6000, URZ, 0xc0, !UPT ;  /* 0x0000600007077892 */ /* 0x000fe4000f8ec0ff */
[----:B------:R-:W-:Y:S02]  /*4100*/  ULOP3.LUT UR5, UR10, 0x6000, URZ, 0xc0, !UPT ;  /* 0x000060000a057892 */ /* 0x000fe4000f8ec0ff */
[----:B------:R-:W-:Y:S02]  /*4110*/  ULOP3.LUT UR8, UR8, 0x30, URZ, 0xc0, !UPT ;  /* 0x0000003008087892 */ /* 0x000fe4000f8ec0ff */
[----:B------:R-:W-:Y:S02]  /*4120*/  ULOP3.LUT UR11, UR11, 0x30, URZ, 0xc0, !UPT ;  /* 0x000000300b0b7892 */ /* 0x000fe4000f8ec0ff */
[----:B------:R-:W-:-:S02]  /*4130*/  ULOP3.LUT UR12, UR12, 0x30, URZ, 0xc0, !UPT ;  /* 0x000000300c0c7892 */ /* 0x000fc4000f8ec0ff */
[----:B------:R-:W-:Y:S02]  /*4140*/  ULOP3.LUT UR62, UR9, 0x10c0, URZ, 0xfc, !UPT ;  /* 0x000010c0093e7892 */ /* 0x000fe4000f8efcff */
[----:B------:R-:W-:Y:S02]  /*4150*/  ULOP3.LUT UR60, UR7, 0x10c0, URZ, 0xfc, !UPT ;  /* 0x000010c0073c7892 */ /* 0x000fe4000f8efcff */
[----:B------:R-:W-:Y:S02]  /*4160*/  ULOP3.LUT UR6, UR6, 0x10c0, URZ, 0xfc, !UPT ;  /* 0x000010c006067892 */ /* 0x000fe4000f8efcff */
[----:B------:R-:W-:Y:S02]  /*4170*/  ULOP3.LUT UR5, UR5, 0x10c0, URZ, 0xfc, !UPT ;  /* 0x000010c005057892 */ /* 0x000fe4000f8efcff */
[----:B------:R-:W-:Y:S02]  /*4180*/  UPRMT UR63, UR8, 0x5410, UR62 ;  /* 0x00005410083f7896 */ /* 0x000fe4000800003e */
[----:B------:R-:W-:-:S02]  /*4190*/  UPRMT UR61, UR61, 0x5410, UR60 ;  /* 0x000054103d3d7896 */ /* 0x000fc4000800003c */
[----:B------:R-:W-:Y:S02]  /*41a0*/  UPRMT UR59, UR11, 0x5410, UR6 ;  /* 0x000054100b3b7896 */ /* 0x000fe40008000006 */
[----:B------:R-:W-:Y:S01]  /*41b0*/  UPRMT UR57, UR12, 0x5410, UR5 ;  /* 0x000054100c397896 */ /* 0x000fe20008000005 */
[----:B------:R-:W-:Y:S01]  /*41c0*/  UMOV UR62, URZ ;  /* 0x000000ff003e7c82 */ /* 0x000fe20008000000 */
[----:B------:R-:W-:Y:S01]  /*41d0*/  UMOV UR60, URZ ;  /* 0x000000ff003c7c82 */ /* 0x000fe20008000000 */
[----:B------:R-:W-:Y:S01]  /*41e0*/  UMOV UR41, UR63 ;  /* 0x0000003f00297c82 */ /* 0x000fe20008000000 */
[----:B------:R-:W-:Y:S01]  /*41f0*/  UMOV UR39, UR61 ;  /* 0x0000003d00277c82 */ /* 0x000fe20008000000 */
[----:B------:R-:W-:Y:S02]  /*4200*/  UMOV UR37, UR59 ;  /* 0x0000003b00257c82 */ /* 0x000fe40008000000 */
[----:B------:R-:W-:-:S05]  /*4210*/  UMOV UR35, UR57 ;  /* 0x0000003900237c82 */ /* 0x000fca0008000000 */
.L_x_81:
[C---:B------:R-:W-:Y:S02]  /*4220*/  LEA R0, R9.reuse, UR33, 0x3 ;  /* 0x0000002109007c11 */ /* 0x040fe4000f8e18ff */
[----:B------:R-:W-:Y:S02]  /*4230*/  SHF.L.U32 R4, R8, 0x1f, RZ ;  /* 0x0000001f08047819 */ /* 0x000fe400000006ff */
[----:B------:R-:W-:Y:S02]  /*4240*/  LEA R5, R9, UR33, 0x4 ;  /* 0x0000002109057c11 */ /* 0x000fe4000f8e20ff */
[----:B------:R-:W1:Y:S02]  /*4250*/  SYNCS.PHASECHK.TRANS64.TRYWAIT P0, [R0+URZ+0x90], R4 ;  /* 0x00009004000075a7 */ /* 0x000e6400080011ff */
[----:B-12---:R-:W-:Y:S05]  /*4260*/  @!P0 BRA `(.L_x_71) ;  /* 0x0000008800a08947 */ /* 0x006fea0003800000 */
.L_x_169:
[----:B-1----:R-:W1:Y:S01]  /*4270*/  LDS.128 R4, [R5+0xf0] ;  /* 0x0000f00005047984 */ /* 0x002e620000000c00 */
[----:B------:R-:W-:Y:S02]  /*4280*/  VIADD R0, R0, 0xa0 ;  /* 0x000000a000007836 */ /* 0x000fe40000000000 */
[----:B------:R-:W-:Y:S01]  /*4290*/  VIADD R9, R9, 0x1 ;  /* 0x0000000109097836 */ /* 0x000fe20000000000 */
[----:B------:R-:W-:Y:S01]  /*42a0*/  @!PT LDS RZ, [RZ] ;  /* 0x00000000fffff984 */ /* 0x000fe20000000800 */
[----:B------:R-:W-:Y:S01]  /*42b0*/  @!PT LDS RZ, [RZ] ;  /* 0x00000000fffff984 */ /* 0x000fe20000000800 */
[----:B------:R-:W-:Y:S01]  /*42c0*/  @!PT LDS RZ, [RZ] ;  /* 0x00000000fffff984 */ /* 0x000fe20000000800 */
[----:B------:R-:W-:Y:S01]  /*42d0*/  @!PT LDS RZ, [RZ] ;  /* 0x00000000fffff984 */ /* 0x000fe20000000800 */
[----:B------:R2:W-:Y:S06]  /*42e0*/  MEMBAR.ALL.CTA ;  /* 0x0000000000007992 */ /* 0x0005ec0000008000 */
[----:B--2---:R-:W2:Y:S01]  /*42f0*/  FENCE.VIEW.ASYNC.S ;  /* 0x00000000000073c6 */ /* 0x004ea20000000000 */
[----:B------:R-:W-:-:S04]  /*4300*/  PRMT R0, RZ, 0x654, R0 ;  /* 0x00000654ff007816 */ /* 0x000fc80000000000 */
[----:B--2---:R2:W-:Y:S01]  /*4310*/  SYNCS.ARRIVE.TRANS64.RED.A1T0 RZ, [R0+URZ], RZ ;  /* 0x000000ff00ff79a7 */ /* 0x0045e200081004ff */
[----:B-1----:R-:W-:Y:S01]  /*4320*/  LOP3.LUT P2, RZ, R6, 0x1, RZ, 0xc0, !PT ;  /* 0x0000000106ff7812 */ /* 0x002fe2000784c0ff */
[----:B--2---:R-:W-:-:S12]  /*4330*/  BRA.U UP3, `(.L_x_72) ;  /* 0x0000000903107547 */ /* 0x004fd8000b800000 */
[----:B------:R-:W1:Y:S01]  /*4340*/  LDCU UR7, c[0x0][0x38c] ;  /* 0x00007180ff0777ac */ /* 0x000e620008000800 */
[----:B------:R-:W-:Y:S01]  /*4350*/  ULOP3.LUT UR29, UR54, 0x1, URZ, 0x3c, !UPT ;  /* 0x00000001361d7892 */ /* 0x000fe2000f8e3cff */
[----:B------:R-:W-:Y:S01]  /*4360*/  UMOV UR11, URZ ;  /* 0x000000ff000b7c82 */ /* 0x000fe20008000000 */
[----:B------:R-:W-:Y:S02]  /*4370*/  UMOV UR6, 0x1 ;  /* 0x0000000100067882 */ /* 0x000fe40000000000 */
[----:B------:R-:W-:Y:S01]  /*4380*/  UIMAD UR29, UR29, 0xc0, UR31 ;  /* 0x000000c01d1d78a4 */ /* 0x000fe2000f8e021f */
[----:B------:R-:W-:Y:S01]  /*4390*/  UMOV UR30, UR4 ;  /* 0x00000004001e7c82 */ /* 0x000fe20008000000 */
[----:B------:R-:W-:Y:S01]  /*43a0*/  UMOV UR28, UR55 ;  /* 0x00000037001c7c82 */ /* 0x000fe20008000000 */
[----:B-1----:R-:W-:-:S09]  /*43b0*/  UISETP.GE.AND UP0, UPT, UR7, 0x1, UPT ;  /* 0x000000010700788c */ /* 0x002fd2000bf06270 */
[----:B------:R-:W-:Y:S05]  /*43c0*/  BRA.U !UP0, `(.L_x_73) ;  /* 0x0000000108ec7547 */ /* 0x000fea000b800000 */
[----:B------:R-:W-:Y:S01]  /*43d0*/  ULEA UR5, UR4, UR33, 0x3 ;  /* 0x0000002104057291 */ /* 0x000fe2000f8e18ff */
[----:B------:R-:W-:-:S08]  /*43e0*/  SHF.L.U32 R4, R2, 0x1f, RZ ;  /* 0x0000001f02047819 */ /* 0x000fd000000006ff */
[----:B------:R-:W1:Y:S02]  /*43f0*/  SYNCS.PHASECHK.TRANS64.TRYWAIT P0, [UR5], R4 ;  /* 0x00000004ff0075a7 */ /* 0x000e640008001105 */
[----:B-1----:R-:W-:Y:S05]  /*4400*/  @P0 BRA `(.L_x_74) ;  /* 0x0000000000080947 */ /* 0x002fea0003800000 */
[----:B------:R-:W1:Y:S02]  /*4410*/  SYNCS.PHASECHK.TRANS64.TRYWAIT P0, [UR5], R4 ;  /* 0x00000004ff0075a7 */ /* 0x000e640008001105 */
[----:B-1----:R-:W-:Y:S05]  /*4420*/  @!P0 BRA `(.L_x_75) ;  /* 0x0000008800448947 */ /* 0x002fea0003800000 */
.L_x_74:
[----:B------:R-:W-:Y:S01]  /*4430*/  UISETP.GE.U32.AND UP1, UPT, UR7, 0x81, UPT ;  /* 0x000000810700788c */ /* 0x000fe2000bf26070 */
[----:B-1----:R-:W-:Y:S01]  /*4440*/  IMAD.U32 R0, RZ, RZ, UR54 ;  /* 0x00000036ff007e24 */ /* 0x002fe2000f8e00ff */
[----:B------:R-:W-:Y:S02]  /*4450*/  UIADD3 UR30, UPT, UPT, UR4, 0x1, URZ ;  /* 0x00000001041e7890 */ /* 0x000fe4000fffe0ff */
[----:B------:R-:W-:Y:S02]  /*4460*/  ULEA UR8, UR4, UR53, 0x6 ;  /* 0x0000003504087291 */ /* 0x000fe4000f8e30ff */
[----:B------:R-:W-:Y:S01]  /*4470*/  UISETP.NE.AND UP0, UPT, UR30, 0x4, UPT ;  /* 0x000000041e00788c */ /* 0x000fe2000bf05270 */
[----:B------:R-:W-:Y:S01]  /*4480*/  PLOP3.LUT P1, PT, PT, PT, UP1, 0x80, 0x8 ;  /* 0x000000000008781c */ /* 0x000fe20003f2f018 */
[----:B------:R-:W-:Y:S02]  /*4490*/  ULEA UR12, UR4, UR52, 0x5 ;  /* 0x00000034040c7291 */ /* 0x000fe4000f8e28ff */
[----:B------:R-:W-:-:S02]  /*44a0*/  USEL UR6, URZ, 0x1, UP0 ;  /* 0x00000001ff067887 */ /* 0x000fc40008000000 */
[----:B------:R-:W-:Y:S02]  /*44b0*/  USEL UR30, UR30, URZ, UP0 ;  /* 0x000000ff1e1e7287 */ /* 0x000fe40008000000 */
[----:B------:R-:W-:Y:S02]  /*44c0*/  UIADD3 UR10, UPT, UPT, UR8, 0x20, URZ ;  /* 0x00000020080a7890 */ /* 0x000fe4000fffe0ff */
[----:B------:R-:W-:Y:S01]  /*44d0*/  @UP1 ULEA UR7, UR30, UR33, 0x3 ;  /* 0x000000211e071291 */ /* 0x000fe2000f8e18ff */
[----:B------:R-:W-:Y:S01]  /*44e0*/  LOP3.LUT R2, R2, UR6, RZ, 0x3c, !PT ;  /* 0x0000000602027c12 */ /* 0x000fe2000f8e3cff */
[----:B------:R-:W-:Y:S01]  /*44f0*/  UMOV UR13, 0x4008 ;  /* 0x00004008000d7882 */ /* 0x000fe20000000000 */
[----:B------:R-:W-:Y:S01]  /*4500*/  UMOV UR9, 0x4008 ;  /* 0x0000400800097882 */ /* 0x000fe20000000000 */
[----:B------:R-:W-:Y:S01]  /*4510*/  UMOV UR11, 0x4008 ;  /* 0x00004008000b7882 */ /* 0x000fe20000000000 */
[----:B------:R-:W-:Y:S01]  /*4520*/  @P1 SHF.L.U32 R4, R2, 0x1f, RZ ;  /* 0x0000001f02041819 */ /* 0x000fe200000006ff */
[----:B------:R-:W-:-:S03]  /*4530*/  UMOV UR6, 0x1 ;  /* 0x0000000100067882 */ /* 0x000fc60000000000 */
[----:B------:R1:W2:Y:S01]  /*4540*/  @P1 SYNCS.PHASECHK.TRANS64.TRYWAIT P0, [UR7], R4 ;  /* 0x00000004ff0015a7 */ /* 0x0002a20008001107 */
[----:B------:R3:W-:Y:S01]  /*4550*/  UTCCP.T.S.2CTA.4x32dp128bit tmem[UR31+0x1c0], gdesc[UR12] ;  /* 0x0001c00c1f0079e7 */ /* 0x0007e20009300000 */
[----:B------:R3:W-:Y:S01]  /*4560*/  UTCCP.T.S.2CTA.4x32dp128bit tmem[UR31+0x1c4], gdesc[UR8] ;  /* 0x0001c4081f0079e7 */ /* 0x0007e20009300000 */
[----:B------:R3:W-:Y:S01]  /*4570*/  UTCCP.T.S.2CTA.4x32dp128bit tmem[UR31+0x1c8], gdesc[UR10] ;  /* 0x0001c80a1f0079e7 */ /* 0x0007e20009300000 */
[----:B-1----:R-:W-:-:S04]  /*4580*/  SHF.L.U32 R4, R0, 0x1f, RZ ;  /* 0x0000001f00047819 */ /* 0x002fc800000006ff */
[----:B------:R-:W1:Y:S01]  /*4590*/  SYNCS.PHASECHK.TRANS64.TRYWAIT P3, [UR33+0xb8], R4 ;  /* 0x0000b804ff0075a7 */ /* 0x000e620008061121 */
[----:B--2---:R-:W-:Y:S01]  /*45a0*/  @P1 VOTEU.ANY UP0, P0 ;  /* 0x0000000000ff1886 */ /* 0x004fe20000000100 */
[----:B------:R-:W-:Y:S01]  /*45b0*/  @UP1 USEL UR6, URZ, 0x1, !UP0 ;  /* 0x00000001ff061887 */ /* 0x000fe2000c000000 */
[----:B-1-3--:R-:W-:Y:S11]  /*45c0*/  @!P3 BRA `(.L_x_76) ;  /* 0x0000008400f4b947 */ /* 0x00aff60003800000 */
.L_x_172:
[----:B------:R-:W-:Y:S01]  /*45d0*/  ELECT P0, URZ, PT ;  /* 0x0000000000ff782f */ /* 0x000fe20003800000 */
[----:B------:R-:W-:Y:S02]  /*45e0*/  ULEA UR8, UR4, UR51, 0xa ;  /* 0x0000003304087291 */ /* 0x000fe4000f8e50ff */
[----:B------:R-:W-:Y:S02]  /*45f0*/  ULEA UR4, UR4, UR50, 0xa ;  /* 0x0000003204047291 */ /* 0x000fe4000f8e50ff */
[----:B------:R-:W-:Y:S02]  /*4600*/  UIADD3 UR22, UPT, UPT, UR8, 0x2, URZ ;  /* 0x0000000208167890 */ /* 0x000fe4000fffe0ff */
[----:B------:R-:W-:Y:S02]  /*4610*/  UIADD3 UR20, UPT, UPT, UR4, 0x2, URZ ;  /* 0x0000000204147890 */ /* 0x000fe4000fffe0ff */
[----:B------:R-:W-:Y:S02]  /*4620*/  UIADD3 UR18, UPT, UPT, UR8, 0x4, URZ ;  /* 0x0000000408127890 */ /* 0x000fe4000fffe0ff */
[----:B------:R-:W-:-:S02]  /*4630*/  UIADD3 UR16, UPT, UPT, UR4, 0x4, URZ ;  /* 0x0000000404107890 */ /* 0x000fc4000fffe0ff */
[----:B-1----:R-:W-:Y:S01]  /*4640*/  @P0 LOP3.LUT R0, R3, 0xffff, RZ, 0xc0, !PT ;  /* 0x0000ffff03000812 */ /* 0x002fe200078ec0ff */
[----:B------:R-:W-:Y:S02]  /*4650*/  UIADD3 UR12, UPT, UPT, UR4, 0x6, URZ ;  /* 0x00000006040c7890 */ /* 0x000fe4000fffe0ff */
[----:B------:R-:W-:Y:S01]  /*4660*/  UIADD3 UR14, UPT, UPT, UR8, 0x6, URZ ;  /* 0x00000006080e7890 */ /* 0x000fe2000fffe0ff */
[----:B------:R-:W-:Y:S01]  /*4670*/  @P0 R2UR UR7, R0 ;  /* 0x00000000000702ca */ /* 0x000fe200000e0000 */
[----:B------:R-:W-:Y:S01]  /*4680*/  UIADD3 UR10, UPT, UPT, UR5, 0x20, URZ ;  /* 0x00000020050a7890 */ /* 0x000fe2000fffe0ff */
[----:B------:R-:W-:Y:S02]  /*4690*/  UMOV UR9, 0x40004040 ;  /* 0x4000404000097882 */ /* 0x000fe40000000000 */
[----:B------:R-:W-:Y:S01]  /*46a0*/  UMOV UR5, 0x40004040 ;  /* 0x4000404000057882 */ /* 0x000fe20000000000 */
[----:B------:R-:W-:Y:S01]  /*46b0*/  UMOV UR23, 0x40004040 ;  /* 0x4000404000177882 */ /* 0x000fe20000000000 */
[----:B------:R-:W-:Y:S01]  /*46c0*/  UMOV UR21, 0x40004040 ;  /* 0x4000404000157882 */ /* 0x000fe20000000000 */
[----:B------:R1:W-:Y:S01]  /*46d0*/  UTCQMMA.2CTA gdesc[UR4], gdesc[UR8], tmem[UR29], tmem[UR62], idesc[UR63], tmem[UR48], !UPT ;  /* 0x00303e0804007dea */ /* 0x0003e2000fa0031d */
[----:B------:R-:W-:Y:S01]  /*46e0*/  UMOV UR19, 0x40004040 ;  /* 0x4000404000137882 */ /* 0x000fe20000000000 */
[----:B------:R-:W-:Y:S01]  /*46f0*/  UMOV UR17, 0x40004040 ;  /* 0x4000404000117882 */ /* 0x000fe20000000000 */
[----:B------:R-:W-:Y:S01]  /*4700*/  UMOV UR15, 0x40004040 ;  /* 0x40004040000f7882 */ /* 0x000fe20000000000 */
[----:B------:R-:W-:Y:S01]  /*4710*/  UMOV UR13, 0x40004040 ;  /* 0x40004040000d7882 */ /* 0x000fe20000000000 */
[----:B------:R1:W-:Y:S01]  /*4720*/  UTCQMMA.2CTA gdesc[UR20], gdesc[UR22], tmem[UR29], tmem[UR60], idesc[UR61], tmem[UR46], UPT ;  /* 0x002e3c1614007dea */ /* 0x0003e2000ba0031d */
[----:B------:R1:W-:Y:S01]  /*4730*/  UTCQMMA.2CTA gdesc[UR16], gdesc[UR18], tmem[UR29], tmem[UR58], idesc[UR59], tmem[UR44], UPT ;  /* 0x002c3a1210007dea */ /* 0x0003e2000ba0031d */
[----:B------:R1:W-:Y:S01]  /*4740*/  UTCQMMA.2CTA gdesc[UR12], gdesc[UR14], tmem[UR29], tmem[UR56], idesc[UR57], tmem[UR42], UPT ;  /* 0x002a380e0c007dea */ /* 0x0003e2000ba0031d */
[----:B------:R1:W-:Y:S01]  /*4750*/  UTCBAR.2CTA.MULTICAST [UR10], URZ, UR7 ;  /* 0x000000ff0a0073e9 */ /* 0x0003e20008200807 */
[----:B------:R-:W-:Y:S01]  /*4760*/  UMOV UR11, 0x1 ;  /* 0x00000001000b7882 */ /* 0x000fe20000000000 */
[----:B------:R-:W-:-:S05]  /*4770*/  UMOV UR28, UR65 ;  /* 0x00000041001c7c82 */ /* 0x000fca0008000000 */
.L_x_73:
[----:B------:R-:W-:-:S09]  /*4780*/  UISETP.GE.AND UP0, UPT, UR28, 0x1, UPT ;  /* 0x000000011c00788c */ /* 0x000fd2000bf06270 */
[----:B------:R-:W-:Y:S05]  /*4790*/  BRA.U !UP0, `(.L_x_77) ;  /* 0x0000000108f07547 */ /* 0x000fea000b800000 */
[----:B-1----:R-:W-:-:S05]  /*47a0*/  UMOV UR5, UR30 ;  /* 0x0000001e00057c82 */ /* 0x002fca0008000000 */
.L_x_80:
[----:B------:R-:W-:Y:S02]  /*47b0*/  UISETP.NE.AND UP0, UPT, UR6, URZ, UPT ;  /* 0x000000ff0600728c */ /* 0x000fe4000bf05270 */
[----:B------:R-:W-:Y:S07]  /*47c0*/  ULEA UR7, UR5, UR33, 0x3 ;  /* 0x0000002105077291 */ /* 0x000fee000f8e18ff */
[----:B------:R-:W-:Y:S05]  /*47d0*/  BRA.U UP0, `(.L_x_78) ;  /* 0x00000001000c7547 */ /* 0x000fea000b800000 */
[----:B------:R-:W-:Y:S04]  /*47e0*/  SHF.L.U32 R4, R2, 0x1f, RZ ;  /* 0x0000001f02047819 */ /* 0x000fe800000006ff */
[----:B------:R-:W1:Y:S02]  /*47f0*/  SYNCS.PHASECHK.TRANS64.TRYWAIT P0, [UR7], R4 ;  /* 0x00000004ff0075a7 */ /* 0x000e640008001107 */
[----:B-1----:R-:W-:Y:S05]  /*4800*/  @!P0 BRA `(.L_x_79) ;  /* 0x00000084007c8947 */ /* 0x002fea0003800000 */
.L_x_78:
[----:B------:R-:W-:Y:S02]  /*4810*/  UISETP.NE.AND UP1, UPT, UR28, 0x1, UPT ;  /* 0x000000011c00788c */ /* 0x000fe4000bf25270 */
[----:B------:R-:W-:Y:S01]  /*4820*/  UIADD3 UR4, UPT, UPT, UR5, 0x1, URZ ;  /* 0x0000000105047890 */ /* 0x000fe2000fffe0ff */
[----:B------:R-:W-:Y:S03]  /*4830*/  ELECT P3, URZ, PT ;  /* 0x0000000000ff782f */ /* 0x000fe60003860000 */
[----:B------:R-:W-:Y:S01]  /*4840*/  UISETP.NE.AND UP0, UPT, UR4, 0x4, UPT ;  /* 0x000000040400788c */ /* 0x000fe2000bf05270 */
[----:B------:R-:W-:Y:S01]  /*4850*/  PLOP3.LUT P1, PT, PT, PT, UP1, 0x80, 0x8 ;  /* 0x000000000008781c */ /* 0x000fe20003f2f018 */
[----:B------:R-:W-:Y:S02]  /*4860*/  ULEA UR10, UR5, UR53, 0x6 ;  /* 0x00000035050a7291 */ /* 0x000fe4000f8e30ff */
[----:B------:R-:W-:Y:S02]  /*4870*/  USEL UR6, URZ, 0x1, UP0 ;  /* 0x00000001ff067887 */ /* 0x000fe40008000000 */
[----:B------:R-:W-:Y:S02]  /*4880*/  USEL UR30, UR4, URZ, UP0 ;  /* 0x000000ff041e7287 */ /* 0x000fe40008000000 */
[----:B------:R-:W-:Y:S02]  /*4890*/  ULEA UR8, UR5, UR51, 0xa ;  /* 0x0000003305087291 */ /* 0x000fe4000f8e50ff */
[----:B------:R-:W-:Y:S01]  /*48a0*/  @UP1 ULEA UR4, UR30, UR33, 0x3 ;  /* 0x000000211e041291 */ /* 0x000fe2000f8e18ff */
[----:B------:R-:W-:Y:S01]  /*48b0*/  LOP3.LUT R2, R2, UR6, RZ, 0x3c, !PT ;  /* 0x0000000602027c12 */ /* 0x000fe2000f8e3cff */
[----:B------:R-:W-:Y:S02]  /*48c0*/  ULEA UR26, UR5, UR52, 0x5 ;  /* 0x00000034051a7291 */ /* 0x000fe4000f8e28ff */
[----:B------:R-:W-:Y:S01]  /*48d0*/  UISETP.NE.U32.AND UP0, UPT, UR11, URZ, UPT ;  /* 0x000000ff0b00728c */ /* 0x000fe2000bf05070 */
[----:B-1----:R-:W-:Y:S01]  /*48e0*/  @P1 SHF.L.U32 R0, R2, 0x1f, RZ ;  /* 0x0000001f02001819 */ /* 0x002fe200000006ff */
[----:B------:R-:W-:Y:S02]  /*48f0*/  UIADD3 UR32, UPT, UPT, UR7, 0x20, URZ ;  /* 0x0000002007207890 */ /* 0x000fe4000fffe0ff */
[----:B------:R-:W-:Y:S01]  /*4900*/  UIADD3 UR24, UPT, UPT, UR10, 0x20, URZ ;  /* 0x000000200a187890 */ /* 0x000fe2000fffe0ff */
[----:B------:R1:W2:Y:S01]  /*4910*/  @P1 SYNCS.PHASECHK.TRANS64.TRYWAIT P0, [UR4], R0 ;  /* 0x00000000ff0015a7 */ /* 0x0002a20008001104 */
[----:B------:R-:W-:Y:S02]  /*4920*/  ULEA UR4, UR5, UR50, 0xa ;  /* 0x0000003205047291 */ /* 0x000fe4000f8e50ff */
[----:B------:R-:W-:Y:S02]  /*4930*/  UIADD3 UR22, UPT, UPT, UR8, 0x2, URZ ;  /* 0x0000000208167890 */ /* 0x000fe4000fffe0ff */
[----:B------:R-:W-:Y:S02]  /*4940*/  UIADD3 UR20, UPT, UPT, UR4, 0x2, URZ ;  /* 0x0000000204147890 */ /* 0x000fe4000fffe0ff */
[----:B------:R-:W-:Y:S02]  /*4950*/  UIADD3 UR18, UPT, UPT, UR8, 0x4, URZ ;  /* 0x0000000408127890 */ /* 0x000fe4000fffe0ff */
[----:B------:R-:W-:Y:S02]  /*4960*/  UIADD3 UR16, UPT, UPT, UR4, 0x4, URZ ;  /* 0x0000000404107890 */ /* 0x000fe4000fffe0ff */
[----:B------:R-:W-:Y:S02]  /*4970*/  UIADD3 UR14, UPT, UPT, UR8, 0x6, URZ ;  /* 0x00000006080e7890 */ /* 0x000fe4000fffe0ff */
[----:B------:R-:W-:Y:S01]  /*4980*/  UIADD3 UR12, UPT, UPT, UR4, 0x6, URZ ;  /* 0x00000006040c7890 */ /* 0x000fe2000fffe0ff */
[----:B------:R-:W-:Y:S01]  /*4990*/  UMOV UR27, 0x4008 ;  /* 0x00004008001b7882 */ /* 0x000fe20000000000 */
[----:B------:R-:W-:Y:S01]  /*49a0*/  UMOV UR11, 0x4008 ;  /* 0x00004008000b7882 */ /* 0x000fe20000000000 */
[----:B------:R-:W-:Y:S01]  /*49b0*/  UTCCP.T.S.2CTA.4x32dp128bit tmem[UR31+0x1c0], gdesc[UR26] ;  /* 0x0001c01a1f0079e7 */ /* 0x000fe20009300000 */
[----:B------:R3:W-:Y:S01]  /*49c0*/  UTCCP.T.S.2CTA.4x32dp128bit tmem[UR31+0x1c4], gdesc[UR10] ;  /* 0x0001c40a1f0079e7 */ /* 0x0007e20009300000 */
[----:B------:R-:W-:Y:S01]  /*49d0*/  UMOV UR25, 0x4008 ;  /* 0x0000400800197882 */ /* 0x000fe20000000000 */
[----:B------:R-:W-:Y:S01]  /*49e0*/  UMOV UR9, 0x40004040 ;  /* 0x4000404000097882 */ /* 0x000fe20000000000 */
[----:B------:R-:W-:Y:S01]  /*49f0*/  UTCCP.T.S.2CTA.4x32dp128bit tmem[UR31+0x1c8], gdesc[UR24] ;  /* 0x0001c8181f0079e7 */ /* 0x000fe20009300000 */
[----:B------:R-:W-:Y:S01]  /*4a00*/  UMOV UR5, 0x40004040 ;  /* 0x4000404000057882 */ /* 0x000fe20000000000 */
[----:B-1----:R-:W-:Y:S01]  /*4a10*/  @P3 LOP3.LUT R0, R3, 0xffff, RZ, 0xc0, !PT ;  /* 0x0000ffff03003812 */ /* 0x002fe200078ec0ff */
[----:B------:R1:W-:Y:S01]  /*4a20*/  UTCQMMA.2CTA gdesc[UR4], gdesc[UR8], tmem[UR29], tmem[UR40], idesc[UR41], tmem[UR48], UP0 ;  /* 0x0030280804007dea */ /* 0x0003e2000820031d */
[----:B------:R-:W-:Y:S02]  /*4a30*/  UISETP.GT.U32.AND UP0, UPT, UR28, 0x1, UPT ;  /* 0x000000011c00788c */ /* 0x000fe4000bf04070 */
[----:B------:R-:W-:Y:S01]  /*4a40*/  UIADD3 UR28, UPT, UPT, UR28, -0x1, URZ ;  /* 0xffffffff1c1c7890 */ /* 0x000fe2000fffe0ff */
[----:B------:R-:W-:Y:S01]  /*4a50*/  @P3 R2UR UR7, R0 ;  /* 0x00000000000732ca */ /* 0x000fe200000e0000 */
[----:B------:R-:W-:Y:S01]  /*4a60*/  UMOV UR23, 0x40004040 ;  /* 0x4000404000177882 */ /* 0x000fe20000000000 */
[----:B------:R-:W-:Y:S01]  /*4a70*/  UMOV UR21, 0x40004040 ;  /* 0x4000404000157882 */ /* 0x000fe20000000000 */
[----:B------:R-:W-:Y:S01]  /*4a80*/  UMOV UR19, 0x40004040 ;  /* 0x4000404000137882 */ /* 0x000fe20000000000 */
[----:B------:R4:W-:Y:S01]  /*4a90*/  UTCQMMA.2CTA gdesc[UR20], gdesc[UR22], tmem[UR29], tmem[UR38], idesc[UR39], tmem[UR46], UPT ;  /* 0x002e261614007dea */ /* 0x0009e2000ba0031d */
[----:B------:R-:W-:Y:S01]  /*4aa0*/  UMOV UR17, 0x40004040 ;  /* 0x4000404000117882 */ /* 0x000fe20000000000 */
[----:B------:R-:W-:Y:S01]  /*4ab0*/  UMOV UR15, 0x40004040 ;  /* 0x40004040000f7882 */ /* 0x000fe20000000000 */
[----:B------:R4:W-:Y:S01]  /*4ac0*/  UTCQMMA.2CTA gdesc[UR16], gdesc[UR18], tmem[UR29], tmem[UR36], idesc[UR37], tmem[UR44], UPT ;  /* 0x002c241210007dea */ /* 0x0009e2000ba0031d */
[----:B------:R-:W-:Y:S01]  /*4ad0*/  UMOV UR13, 0x40004040 ;  /* 0x40004040000d7882 */ /* 0x000fe20000000000 */
[----:B------:R-:W-:Y:S01]  /*4ae0*/  UMOV UR6, 0x1 ;  /* 0x0000000100067882 */ /* 0x000fe20000000000 */
[----:B------:R4:W-:Y:S03]  /*4af0*/  UTCQMMA.2CTA gdesc[UR12], gdesc[UR14], tmem[UR29], tmem[UR34], idesc[UR35], tmem[UR42], UPT ;  /* 0x002a220e0c007dea */ /* 0x0009e6000ba0031d */
[----:B------:R4:W-:Y:S01]  /*4b00*/  UTCBAR.2CTA.MULTICAST [UR32], URZ, UR7 ;  /* 0x000000ff200073e9 */ /* 0x0009e20008200807 */
[----:B---3--:R-:W-:Y:S01]  /*4b10*/  UMOV UR11, 0x1 ;  /* 0x00000001000b7882 */ /* 0x008fe20000000000 */
[----:B-1----:R-:W-:Y:S01]  /*4b20*/  UMOV UR5, UR30 ;  /* 0x0000001e00057c82 */ /* 0x002fe20008000000 */
[----:B--2---:R-:W-:Y:S01]  /*4b30*/  @P1 VOTEU.ANY UP2, P0 ;  /* 0x0000000000ff1886 */ /* 0x004fe20000040100 */
[----:B------:R-:W-:Y:S01]  /*4b40*/  @UP1 USEL UR6, URZ, 0x1, !UP2 ;  /* 0x00000001ff061887 */ /* 0x000fe2000d000000 */
[----:B----4-:R-:W-:Y:S11]  /*4b50*/  BRA.U UP0, `(.L_x_80) ;  /* 0xfffffffd00147547 */ /* 0x010ff6000b83ffff */
.L_x_77:
[----:B------:R2:W-:Y:S01]  /*4b60*/  UTCBAR.2CTA.MULTICAST [UR66], URZ, UR64 ;  /* 0x000000ff420073e9 */ /* 0x0005e20008200840 */
[----:B-1----:R-:W-:-:S04]  /*4b70*/  UMOV UR4, UR30 ;  /* 0x0000001e00047c82 */ /* 0x002fc80008000000 */
.L_x_72:
[----:B------:R-:W-:Y:S01]  /*4b80*/  ISETP.NE.AND P0, PT, R9, 0x2, PT ;  /* 0x000000020900780c */ /* 0x000fe20003f05270 */
[----:B------:R-:W-:-:S03]  /*4b90*/  ULOP3.LUT UR54, UR54, 0x1, URZ, 0x3c, !UPT ;  /* 0x0000000136367892 */ /* 0x000fc6000f8e3cff */
[----:B------:R-:W-:Y:S02]  /*4ba0*/  SEL R0, RZ, 0x1, P0 ;  /* 0x00000001ff007807 */ /* 0x000fe40000000000 */
[----:B------:R-:W-:Y:S02]  /*4bb0*/  SEL R9, R9, RZ, P0 ;  /* 0x000000ff09097207 */ /* 0x000fe40000000000 */
[----:B------:R-:W-:Y:S01]  /*4bc0*/  LOP3.LUT R8, R8, R0, RZ, 0x3c, !PT ;  /* 0x0000000008087212 */ /* 0x000fe200078e3cff */
[----:B------:R-:W-:Y:S06]  /*4bd0*/  @P2 BRA `(.L_x_81) ;  /* 0xfffffff400902947 */ /* 0x000fec000383ffff */
[----:B------:R-:W1:Y:S01]  /*4be0*/  S2UR UR6, SR_CgaCtaId ;  /* 0x00000000000679c3 */ /* 0x000e620000008800 */
[----:B------:R-:W-:Y:S01]  /*4bf0*/  ELECT P0, URZ, PT ;  /* 0x0000000000ff782f */ /* 0x000fe20003800000 */
[----:B------:R-:W-:Y:S01]  /*4c00*/  IMAD.MOV.U32 R0, RZ, RZ, 0x1 ;  /* 0x00000001ff007424 */ /* 0x000fe200078e00ff */
[----:B------:R-:W-:Y:S01]  /*4c10*/  UMOV UR4, 0x40 ;  /* 0x0000004000047882 */ /* 0x000fe20000000000 */
[----:B------:R-:W-:-:S04]  /*4c20*/  SHF.L.U32 R2, RZ, 0x1f, RZ ;  /* 0x0000001fff027819 */ /* 0x000fc800000006ff */
[----:B------:R-:W-:Y:S01]  /*4c30*/  UVIRTCOUNT.DEALLOC.SMPOOL 0x80 ;  /* 0x000000800000784c */ /* 0x000fe20000000000 */
[----:B-1----:R-:W-:-:S09]  /*4c40*/  ULEA UR6, UR6, UR4, 0x18 ;  /* 0x0000000406067291 */ /* 0x002fd2000f8ec0ff */
[----:B------:R1:W-:Y:S01]  /*4c50*/  @P0 STS.U8 [UR6+0x1c], R0 ;  /* 0x00001c00ff000988 */ /* 0x0003e20008000006 */
[----:B------:R-:W3:Y:S02]  /*4c60*/  SYNCS.PHASECHK.TRANS64.TRYWAIT P0, [UR33+0xe0], R2 ;  /* 0x0000e002ff0075a7 */ /* 0x000ee40008001121 */
[----:B-1-3--:R-:W-:Y:S05]  /*4c70*/  @!P0 BRA `(.L_x_82) ;  /* 0x0000008000788947 */ /* 0x00afea0003800000 */
.L_x_175:
[----:B------:R-:W-:Y:S01]  /*4c80*/  NOP ;  /* 0x0000000000007918 */ /* 0x000fe20000000000 */
[----:B-1----:R-:W1:Y:S01]  /*4c90*/  LDS R0, [UR6+0x14] ;  /* 0x00001406ff007984 */ /* 0x002e620008000800 */
[----:B------:R-:W-:Y:S01]  /*4ca0*/  ULOP3.LUT UR4, UR31, 0xffff, URZ, 0xc0, !UPT ;  /* 0x0000ffff1f047892 */ /* 0x000fe2000f8ec0ff */
[----:B------:R-:W-:Y:S01]  /*4cb0*/  UMOV UR5, 0xffff ;  /* 0x0000ffff00057882 */ /* 0x000fe20000000000 */
[----:B------:R-:W-:Y:S02]  /*4cc0*/  UMOV UR7, 0x1 ;  /* 0x0000000100077882 */ /* 0x000fe40000000000 */
[----:B------:R-:W-:-:S04]  /*4cd0*/  USHF.R.U32.HI UR4, URZ, 0x5, UR4 ;  /* 0x00000005ff047899 */ /* 0x000fc80008011604 */
[----:B------:R-:W-:Y:S02]  /*4ce0*/  USHF.L.U32 UR5, UR5, UR4, URZ ;  /* 0x0000000405057299 */ /* 0x000fe400080006ff */
[----:B------:R-:W-:-:S04]  /*4cf0*/  USHF.L.U32 UR4, UR7, UR4, URZ ;  /* 0x0000000407047299 */ /* 0x000fc800080006ff */
[----:B-1----:R-:W-:-:S04]  /*4d00*/  LOP3.LUT R0, R0, UR5, RZ, 0xc0, !PT ;  /* 0x0000000500007c12 */ /* 0x002fc8000f8ec0ff */
[----:B------:R-:W-:-:S13]  /*4d10*/  ISETP.NE.AND P0, PT, R0, UR5, PT ;  /* 0x0000000500007c0c */ /* 0x000fda000bf05270 */
[----:B------:R-:W-:Y:S05]  /*4d20*/  @P0 BRA `(.L_x_83) ;  /* 0x0000000000580947 */ /* 0x000fea0003800000 */
[----:B------:R-:W1:Y:S02]  /*4d30*/  LDS R0, [UR6+0x18] ;  /* 0x00001806ff007984 */ /* 0x000e640008000800 */
[----:B-1----:R-:W-:-:S04]  /*4d40*/  LOP3.LUT R0, R0, UR4, RZ, 0xc0, !PT ;  /* 0x0000000400007c12 */ /* 0x002fc8000f8ec0ff */
[----:B------:R-:W-:-:S13]  /*4d50*/  ISETP.NE.AND P0, PT, R0, UR4, PT ;  /* 0x0000000400007c0c */ /* 0x000fda000bf05270 */
[----:B------:R-:W-:Y:S05]  /*4d60*/  @P0 BRA `(.L_x_84) ;  /* 0x00000000003c0947 */ /* 0x000fea0003800000 */
[----:B------:R-:W1:Y:S01]  /*4d70*/  S2R R2, SR_LANEID ;  /* 0x0000000000027919 */ /* 0x000e620000000000 */
[----:B------:R-:W-:-:S06]  /*4d80*/  ULOP3.LUT UR5, URZ, UR5, URZ, 0x33, !UPT ;  /* 0x00000005ff057292 */ /* 0x000fcc000f8e33ff */
[----:B------:R-:W-:-:S04]  /*4d90*/  IMAD.U32 R0, RZ, RZ, UR5 ;  /* 0x00000005ff007e24 */ /* 0x000fc8000f8e00ff */
[----:B------:R3:W4:Y:S02]  /*4da0*/  REDUX UR8, R0 ;  /* 0x00000000000873c4 */ /* 0x0007240000000000 */
[----:B------:R1:W-:Y:S01]  /*4db0*/  UTCATOMSWS.AND URZ, UR5 ;  /* 0x0000000500ff79e3 */ /* 0x0003e20008000000 */
[----:B---3--:R-:W-:Y:S01]  /*4dc0*/  LOP3.LUT R0, RZ, UR4, RZ, 0x33, !PT ;  /* 0x00000004ff007c12 */ /* 0x008fe2000f8e33ff */
[----:B------:R-:W-:Y:S02]  /*4dd0*/  VOTEU.ANY UR4, UPT, PT ;  /* 0x0000000000047886 */ /* 0x000fe400038e0100 */
[----:B------:R-:W-:Y:S02]  /*4de0*/  UFLO.U32 UR4, UR4 ;  /* 0x00000004000472bd */ /* 0x000fe400080e0000 */
[----:B------:R-:W3:Y:S04]  /*4df0*/  REDUX UR7, R0 ;  /* 0x00000000000773c4 */ /* 0x000ee80000000000 */
[----:B-1----:R-:W-:-:S02]  /*4e00*/  ISETP.EQ.U32.AND P0, PT, R2, UR4, PT ;  /* 0x0000000402007c0c */ /* 0x002fc4000bf02070 */
[----:B----4-:R-:W-:-:S11]  /*4e10*/  MOV R2, UR8 ;  /* 0x0000000800027c02 */ /* 0x010fd60008000f00 */
[----:B------:R1:W-:Y:S01]  /*4e20*/  @P0 ATOMS.AND RZ, [UR6+0x14], R2 ;  /* 0x00001402ffff098c */ /* 0x0003e2000a800006 */
[----:B---3--:R-:W-:-:S05]  /*4e30*/  IMAD.U32 R0, RZ, RZ, UR7 ;  /* 0x00000007ff007e24 */ /* 0x008fca000f8e00ff */
[----:B------:R1:W-:Y:S01]  /*4e40*/  @P0 ATOMS.AND RZ, [UR6+0x18], R0 ;  /* 0x00001800ffff098c */ /* 0x0003e2000a800006 */
[----:B------:R-:W-:Y:S05]  /*4e50*/  BRA `(.L_x_85) ;  /* 0x0000000000147947 */ /* 0x000fea0003800000 */
.L_x_84:
[----:B------:R-:W-:Y:S02]  /*4e60*/  MOV R2, 0x4e80 ;  /* 0x00004e8000027802 */ /* 0x000fe40000000f00 */
[----:B--2--5:R-:W-:Y:S05]  /*4e70*/  CALL.REL.NOINC `($__internal_0_$__cuda_sm10x_tcgen05_guardrail_trap_col_being_dealloced_not_returned_by_alloc) ;  /* 0x0000008400647944 */ /* 0x024fea0003c00000 */
[----:B------:R-:W-:Y:S05]  /*4e80*/  BRA `(.L_x_85) ;  /* 0x0000000000087947 */ /* 0x000fea0003800000 */
.L_x_83:
[----:B------:R-:W-:Y:S02]  /*4e90*/  MOV R2, 0x4eb0 ;  /* 0x00004eb000027802 */ /* 0x000fe40000000f00 */
[----:B--2--5:R-:W-:Y:S05]  /*4ea0*/  CALL.REL.NOINC `($__internal_2_$__cuda_sm10x_tcgen05_guardrail_trap_unallocated_columns_being_dealloced) ;  /* 0x0000008400707944 */ /* 0x024fea0003c00000 */
.L_x_85:
[----:B------:R-:W-:Y:S01]  /*4eb0*/  NOP ;  /* 0x0000000000007918 */ /* 0x000fe20000000000 */
[----:B--2---:R-:W-:Y:S05]  /*4ec0*/  EXIT ;  /* 0x000000000000794d */ /* 0x004fea0003800000 */
.L_x_59:
[----:B------:R-:W-:-:S09]  /*4ed0*/  UISETP.NE.OR UP0, UPT, UR19, 0x3, !UP3 ;  /* 0x000000031300788c */ /* 0x000fd2000df05670 */
[----:B------:R-:W-:Y:S05]  /*4ee0*/  BRA.U UP0, `(.L_x_86) ;  /* 0x0000001100947547 */ /* 0x000fea000b800000 */
[----:B------:R-:W1:Y:S01]  /*4ef0*/  S2UR UR10, SR_CgaCtaId ;  /* 0x00000000000a79c3 */ /* 0x000e620000008800 */
[----:B------:R-:W2:Y:S01]  /*4f00*/  LDCU UR37, c[0x0][0x370] ;  /* 0x00006e00ff2577ac */ /* 0x000ea20008000800 */
[----:B------:R-:W-:Y:S02]  /*4f10*/  HFMA2 R13, -RZ, RZ, 0, 0 ;  /* 0x00000000ff0d7431 */ /* 0x000fe400000001ff */
[----:B------:R-:W-:Y:S01]  /*4f20*/  IMAD.MOV.U32 R15, RZ, RZ, 0x1 ;  /* 0x00000001ff0f7424 */ /* 0x000fe200078e00ff */
[----:B------:R-:W-:Y:S01]  /*4f30*/  MOV R7, 0x4000 ;  /* 0x0000400000077802 */ /* 0x000fe20000000f00 */
[----:B------:R-:W2:Y:S01]  /*4f40*/  LDCU.128 UR40, c[0x0][0xf10] ;  /* 0x0001e200ff2877ac */ /* 0x000ea20008000c00 */
[----:B------:R-:W-:Y:S01]  /*4f50*/  IMAD.MOV.U32 R14, RZ, RZ, RZ ;  /* 0x000000ffff0e7224 */ /* 0x000fe200078e00ff */
[----:B------:R-:W3:Y:S01]  /*4f60*/  LDC.64 R16, c[0x0][0x348] ;  /* 0x0000d200ff107b82 */ /* 0x000ee20000000a00 */
[----:B------:R-:W4:Y:S01]  /*4f70*/  LDCU UR31, c[0x0][0x374] ;  /* 0x00006e80ff1f77ac */ /* 0x000f220008000800 */
[----:B------:R-:W1:Y:S06]  /*4f80*/  LDCU UR15, c[0x0][0xf0c] ;  /* 0x0001e180ff0f77ac */ /* 0x000e6c0008000800 */
[----:B------:R-:W3:Y:S01]  /*4f90*/  LDC.64 R2, c[0x0][0xc88] ;  /* 0x00032200ff027b82 */ /* 0x000ee20000000a00 */
[----:B------:R-:W3:Y:S01]  /*4fa0*/  LDCU UR50, c[0x0][0xf20] ;  /* 0x0001e400ff3277ac */ /* 0x000ee20008000800 */
[----:B------:R-:W3:Y:S06]  /*4fb0*/  LDCU UR4, c[0x0][0xf30] ;  /* 0x0001e600ff0477ac */ /* 0x000eec0008000800 */
[----:B------:R-:W3:Y:S01]  /*4fc0*/  LDC.64 R4, c[0x0][0xc90] ;  /* 0x00032400ff047b82 */ /* 0x000ee20000000a00 */
[----:B------:R-:W-:Y:S01]  /*4fd0*/  UMOV UR21, 0x400 ;  /* 0x0000040000157882 */ /* 0x000fe20000000000 */
[----:B--2---:R-:W-:-:S02]  /*4fe0*/  UIMAD.WIDE.U32 UR6, UR37, UR40, URZ ;  /* 0x00000028250672a5 */ /* 0x004fc4000f8e00ff */
[----:B----4-:R-:W-:Y:S02]  /*4ff0*/  UIMAD.WIDE.U32 UR8, UR31, UR43, URZ ;  /* 0x0000002b1f0872a5 */ /* 0x010fe4000f8e00ff */
[----:B-1----:R-:W-:Y:S02]  /*5000*/  ULEA UR21, UR10, UR21, 0x18 ;  /* 0x000000150a157291 */ /* 0x002fe4000f8ec0ff */
[----:B------:R-:W-:Y:S02]  /*5010*/  UPLOP3.LUT UP3, UPT, UPT, UPT, UPT, 0x40, 0x4 ;  /* 0x000000000004789c */ /* 0x000fe40003f6e870 */
[----:B------:R-:W-:Y:S02]  /*5020*/  UIADD3 UR38, UPT, UPT, UR21, 0x58, URZ ;  /* 0x0000005815267890 */ /* 0x000fe4000fffe0ff */
[----:B------:R-:W-:Y:S02]  /*5030*/  UIADD3 UR33, UPT, UPT, UR21, 0x40, URZ ;  /* 0x0000004015217890 */ /* 0x000fe4000fffe0ff */
[----:B------:R-:W-:-:S02]  /*5040*/  UIADD3 UR25, UPT, UPT, UR21, 0x48, URZ ;  /* 0x0000004815197890 */ /* 0x000fc4000fffe0ff */
[----:B------:R-:W-:Y:S01]  /*5050*/  UIADD3 UR17, UPT, UPT, UR21, 0x50, URZ ;  /* 0x0000005015117890 */ /* 0x000fe2000fffe0ff */
[----:B------:R-:W-:Y:S01]  /*5060*/  UMOV UR6, UR7 ;  /* 0x0000000700067c82 */ /* 0x000fe20008000000 */
[----:B------:R-:W-:Y:S01]  /*5070*/  UMOV UR48, UR9 ;  /* 0x0000000900307c82 */ /* 0x000fe20008000000 */
[----:B------:R-:W-:Y:S02]  /*5080*/  UISETP.GE.AND UP0, UPT, UR45, 0x1, UPT ;  /* 0x000000012d00788c */ /* 0x000fe4000bf06270 */
[----:B------:R-:W-:Y:S01]  /*5090*/  UISETP.NE.AND UP4, UPT, UR45, 0x1, UPT ;  /* 0x000000012d00788c */ /* 0x000fe2000bf85270 */
[----:B------:R-:W1:Y:S01]  /*50a0*/  LDCU.64 UR22, c[0x0][0xf28] ;  /* 0x0001e500ff1677ac */ /* 0x000e620008000a00 */
[----:B------:R-:W-:Y:S02]  /*50b0*/  UISETP.NE.AND UP6, UPT, UR15, 0x1, UPT ;  /* 0x000000010f00788c */ /* 0x000fe4000bfc5270 */
[----:B------:R-:W-:Y:S02]  /*50c0*/  UISETP.NE.AND UP5, UPT, UR42, 0x1, UPT ;  /* 0x000000012a00788c */ /* 0x000fe4000bfa5270 */
[----:B------:R-:W-:-:S02]  /*50d0*/  UPRMT UR38, UR10, 0x654, UR38 ;  /* 0x000006540a267896 */ /* 0x000fc40008000026 */
[----:B------:R-:W-:Y:S02]  /*50e0*/  USHF.R.U32.HI UR49, URZ, UR41, UR6 ;  /* 0x00000029ff317299 */ /* 0x000fe40008011606 */
[----:B------:R-:W-:Y:S02]  /*50f0*/  UPRMT UR47, UR10, 0x654, UR33 ;  /* 0x000006540a2f7896 */ /* 0x000fe40008000021 */
[----:B------:R-:W-:Y:S02]  /*5100*/  UPRMT UR46, UR10, 0x654, UR25 ;  /* 0x000006540a2e7896 */ /* 0x000fe40008000019 */
[----:B------:R-:W-:Y:S02]  /*5110*/  UPRMT UR39, UR10, 0x654, UR17 ;  /* 0x000006540a277896 */ /* 0x000fe40008000011 */
[----:B---3--:R-:W-:Y:S02]  /*5120*/  USHF.R.U32.HI UR48, URZ, UR50, UR48 ;  /* 0x00000032ff307299 */ /* 0x008fe40008011630 */
[----:B------:R-:W-:Y:S01]  /*5130*/  UISETP.NE.AND UP2, UPT, UR4, 0x1, UPT ;  /* 0x000000010400788c */ /* 0x000fe2000bf45270 */
[----:B-1----:R-:W-:-:S10]  /*5140*/  UMOV UR29, URZ ;  /* 0x000000ff001d7c82 */ /* 0x002fd40008000000 */
.L_x_97:
[C---:B------:R-:W-:Y:S02]  /*5150*/  LEA R12, R14.reuse, UR21, 0x3 ;  /* 0x000000150e0c7c11 */ /* 0x040fe4000f8e18ff */
[----:B------:R-:W-:Y:S02]  /*5160*/  SHF.L.U32 R0, R13, 0x1f, RZ ;  /* 0x0000001f0d007819 */ /* 0x000fe400000006ff */
[----:B------:R-:W-:Y:S02]  /*5170*/  LEA R8, R14, UR21, 0x4 ;  /* 0x000000150e087c11 */ /* 0x000fe4000f8e20ff */
[----:B-1----:R-:W1:Y:S02]  /*5180*/  SYNCS.PHASECHK.TRANS64.TRYWAIT P0, [R12+URZ+0x90], R0 ;  /* 0x000090000c0075a7 */ /* 0x002e6400080011ff */
[----:B-1----:R-:W-:Y:S05]  /*5190*/  @!P0 BRA `(.L_x_87) ;  /* 0x0000007c00488947 */ /* 0x002fea0003800000 */
.L_x_176:
[----:B------:R-:W2:Y:S01]  /*51a0*/  LDS.128 R8, [R8+0xf0] ;  /* 0x0000f00008087984 */ /* 0x000ea20000000c00 */
[----:B------:R-:W-:Y:S01]  /*51b0*/  UISETP.GE.AND UP0, UPT, UR45, 0x1, UPT ;  /* 0x000000012d00788c */ /* 0x000fe2000bf06270 */
[----:B------:R-:W-:Y:S01]  /*51c0*/  @!PT LDS RZ, [RZ] ;  /* 0x00000000fffff984 */ /* 0x000fe20000000800 */
[----:B------:R-:W-:Y:S01]  /*51d0*/  @!PT LDS RZ, [RZ] ;  /* 0x00000000fffff984 */ /* 0x000fe20000000800 */
[----:B------:R-:W-:Y:S01]  /*51e0*/  @!PT LDS RZ, [RZ] ;  /* 0x00000000fffff984 */ /* 0x000fe20000000800 */
[----:B------:R-:W-:Y:S01]  /*51f0*/  @!PT LDS RZ, [RZ] ;  /* 0x00000000fffff984 */ /* 0x000fe20000000800 */
[----:B------:R3:W-:Y:S06]  /*5200*/  MEMBAR.ALL.CTA ;  /* 0x0000000000007992 */ /* 0x0007ec0000008000 */
[----:B---3--:R-:W3:Y:S01]  /*5210*/  FENCE.VIEW.ASYNC.S ;  /* 0x00000000000073c6 */ /* 0x008ee20000000000 */
[----:B--2---:R-:W-:Y:S11]  /*5220*/  LOP3.LUT P0, RZ, R10, 0x1, RZ, 0xc0, !PT ;  /* 0x000000010aff7812 */ /* 0x004ff6000780c0ff */
[----:B------:R-:W-:Y:S02]  /*5230*/  @!UPT UIADD3 URZ, UPT, UPT, URZ, URZ, URZ ;  /* 0x000000fffffff290 */ /* 0x000fe4000fffe0ff */
[----:B---3--:R-:W-:Y:S01]  /*5240*/  VOTEU.ANY UP1, P0 ;  /* 0x0000000000ff7886 */ /* 0x008fe20000020100 */
[----:B------:R-:W-:Y:S11]  /*5250*/  PLOP3.LUT P0, PT, PT, PT, UP1, 0x80, 0x8 ;  /* 0x000000000008781c */ /* 0x000ff60003f0f018 */
[----:B------:R-:W-:Y:S02]  /*5260*/  @!UPT UIADD3 URZ, UPT, UPT, URZ, URZ, URZ ;  /* 0x000000fffffff290 */ /* 0x000fe4000fffe0ff */
[----:B-1----:R-:W-:Y:S02]  /*5270*/  @P0 SHF.R.U32.HI R0, RZ, 0x10, R9 ;  /* 0x00000010ff000819 */ /* 0x002fe40000011609 */
[----:B------:R-:W-:Y:S02]  /*5280*/  @P0 MOV R6, R8 ;  /* 0x0000000800060202 */ /* 0x000fe40000000f00 */
[----:B------:R-:W-:Y:S01]  /*5290*/  @P0 R2UR UR4, R0 ;  /* 0x00000000000402ca */ /* 0x000fe200000e0000 */
[----:B------:R-:W-:Y:S01]  /*52a0*/  VIADD R0, R12, 0xa0 ;  /* 0x000000a00c007836 */ /* 0x000fe20000000000 */
[----:B------:R-:W-:Y:S02]  /*52b0*/  @P0 LOP3.LUT R8, R9, 0xffff, RZ, 0xc0, !PT ;  /* 0x0000ffff09080812 */ /* 0x000fe400078ec0ff */
[----:B------:R-:W-:Y:S02]  /*52c0*/  @P0 R2UR UR6, R6 ;  /* 0x00000000060602ca */ /* 0x000fe400000e0000 */
[----:B------:R-:W-:Y:S02]  /*52d0*/  PRMT R0, RZ, 0x654, R0 ;  /* 0x00000654ff007816 */ /* 0x000fe40000000000 */
[----:B------:R-:W-:Y:S02]  /*52e0*/  @P0 R2UR UR5, R8 ;  /* 0x00000000080502ca */ /* 0x000fe400000e0000 */
[----:B------:R1:W-:Y:S03]  /*52f0*/  SYNCS.ARRIVE.TRANS64.RED.A1T0 RZ, [R0+URZ], RZ ;  /* 0x000000ff00ff79a7 */ /* 0x0003e600081004ff */
[----:B------:R-:W-:Y:S04]  /*5300*/  @UP1 UMOV UR30, UR4 ;  /* 0x00000004001e1c82 */ /* 0x000fe80008000000 */
[----:B------:R-:W-:Y:S04]  /*5310*/  @UP1 UMOV UR14, UR6 ;  /* 0x00000006000e1c82 */ /* 0x000fe80008000000 */
[----:B------:R-:W-:Y:S01]  /*5320*/  @UP1 UMOV UR13, UR5 ;  /* 0x00000005000d1c82 */ /* 0x000fe20008000000 */
[----:B------:R-:W-:Y:S05]  /*5330*/  BRA.U !UP0, `(.L_x_88) ;  /* 0x0000000108a47547 */ /* 0x000fea000b800000 */
[----:B------:R-:W-:Y:S02]  /*5340*/  UIMAD.WIDE.U32 UR18, UR13, UR43, URZ ;  /* 0x0000002b0d1272a5 */ /* 0x000fe4000f8e00ff */
[----:B------:R-:W-:Y:S02]  /*5350*/  UIMAD.WIDE.U32 UR26, UR14, UR40, URZ ;  /* 0x000000280e1a72a5 */ /* 0x000fe4000f8e00ff */
[----:B------:R-:W-:Y:S02]  /*5360*/  USEL UR4, UR31, UR48, !UP5 ;  /* 0x000000301f047287 */ /* 0x000fe4000e800000 */
[----:B------:R-:W-:Y:S02]  /*5370*/  USEL UR7, UR37, UR49, !UP6 ;  /* 0x0000003125077287 */ /* 0x000fe4000f000000 */
[----:B------:R-:W-:Y:S02]  /*5380*/  UIMAD.WIDE.U32 UR8, UR4, UR22, URZ ;  /* 0x00000016040872a5 */ /* 0x000fe4000f8e00ff */
[----:B------:R-:W-:Y:S01]  /*5390*/  UIMAD.WIDE.U32 UR10, UR7, UR22, URZ ;  /* 0x00000016070a72a5 */ /* 0x000fe2000f8e00ff */
[----:B------:R-:W-:Y:S02]  /*53a0*/  UMOV UR5, UR19 ;  /* 0x0000001300057c82 */ /* 0x000fe40008000000 */
[----:B------:R-:W-:Y:S03]  /*53b0*/  USHF.R.U32.HI UR6, URZ, UR50, UR5 ;  /* 0x00000032ff067299 */ /* 0x000fe60008011605 */
[----:B------:R-:W-:Y:S01]  /*53c0*/  UMOV UR5, UR27 ;  /* 0x0000001b00057c82 */ /* 0x000fe20008000000 */
[----:B------:R-:W-:Y:S02]  /*53d0*/  USEL UR6, UR13, UR6, !UP5 ;  /* 0x000000060d067287 */ /* 0x000fe4000e800000 */
[----:B------:R-:W-:Y:S03]  /*53e0*/  USHF.R.U32.HI UR12, URZ, UR41, UR5 ;  /* 0x00000029ff0c7299 */ /* 0x000fe60008011605 */
[----:B------:R-:W-:Y:S02]  /*53f0*/  UMOV UR5, UR9 ;  /* 0x0000000900057c82 */ /* 0x000fe40008000000 */
[----:B------:R-:W-:Y:S03]  /*5400*/  @UP4 USHF.R.U32.HI UR4, URZ, UR23, UR5 ;  /* 0x00000017ff044299 */ /* 0x000fe60008011605 */
[----:B------:R-:W-:Y:S01]  /*5410*/  UMOV UR5, UR11 ;  /* 0x0000000b00057c82 */ /* 0x000fe20008000000 */
[----:B------:R-:W-:Y:S02]  /*5420*/  UIMAD UR4, UR45, UR4, URZ ;  /* 0x000000042d0472a4 */ /* 0x000fe4000f8e02ff */
[----:B------:R-:W-:Y:S02]  /*5430*/  @UP4 USHF.R.U32.HI UR7, URZ, UR23, UR5 ;  /* 0x00000017ff074299 */ /* 0x000fe40008011605 */
[----:B------:R-:W-:Y:S02]  /*5440*/  UIMAD.WIDE.U32 UR10, UR6, UR22, URZ ;  /* 0x00000016060a72a5 */ /* 0x000fe4000f8e00ff */
[----:B------:R-:W-:Y:S02]  /*5450*/  USEL UR5, UR14, UR12, !UP6 ;  /* 0x0000000c0e057287 */ /* 0x000fe4000f000000 */
[----:B------:R-:W-:Y:S02]  /*5460*/  UIMAD UR8, UR45, UR7, URZ ;  /* 0x000000072d0872a4 */ /* 0x000fe4000f8e02ff */
[----:B------:R-:W-:Y:S03]  /*5470*/  UISETP.GE.AND UP0, UPT, UR6, UR4, UPT ;  /* 0x000000040600728c */ /* 0x000fe6000bf06270 */
[----:B------:R-:W-:Y:S01]  /*5480*/  UMOV UR4, UR11 ;  /* 0x0000000b00047c82 */ /* 0x000fe20008000000 */
[----:B------:R-:W-:Y:S02]  /*5490*/  UISETP.GE.OR UP0, UPT, UR5, UR8, UP0 ;  /* 0x000000080500728c */ /* 0x000fe40008706670 */
[----:B------:R-:W-:Y:S02]  /*54a0*/  USHF.R.U32.HI UR4, URZ, UR23, UR4 ;  /* 0x00000017ff047299 */ /* 0x000fe40008011604 */
[----:B------:R-:W-:Y:S02]  /*54b0*/  UIMAD.WIDE.U32 UR8, UR5, UR22, URZ ;  /* 0x00000016050872a5 */ /* 0x000fe4000f8e00ff */
[----:B------:R-:W-:Y:S04]  /*54c0*/  USEL UR10, UR6, UR4, !UP4 ;  /* 0x00000004060a7287 */ /* 0x000fe8000e000000 */
[----:B------:R-:W-:Y:S01]  /*54d0*/  UIADD3 UR11, UPT, UPT, -UR10, URZ, URZ ;  /* 0x000000ff0a0b7290 */ /* 0x000fe2000fffe1ff */
[----:B------:R-:W-:Y:S02]  /*54e0*/  @!UP0 UMOV UR4, UR9 ;  /* 0x0000000900048c82 */ /* 0x000fe40008000000 */
[----:B------:R-:W-:Y:S02]  /*54f0*/  @!UP0 USHF.R.U32.HI UR4, URZ, UR23, UR4 ;  /* 0x00000017ff048299 */ /* 0x000fe40008011604 */
[----:B------:R-:W-:Y:S02]  /*5500*/  UIMAD UR8, UR45, UR11, UR6 ;  /* 0x0000000b2d0872a4 */ /* 0x000fe4000f8e0206 */
[----:B------:R-:W-:Y:S04]  /*5510*/  @!UP0 USEL UR4, UR5, UR4, !UP4 ;  /* 0x0000000405048287 */ /* 0x000fe8000e000000 */
[----:B------:R-:W-:Y:S02]  /*5520*/  @!UP0 UIMAD UR8, UR7, UR8, UR4 ;  /* 0x00000008070882a4 */ /* 0x000fe4000f8e0204 */
[----:B------:R-:W-:Y:S02]  /*5530*/  @!UP0 UIADD3 UR9, UPT, UPT, UR10, -UR4, URZ ;  /* 0x800000040a098290 */ /* 0x000fe4000fffe0ff */
[----:B------:R-:W-:Y:S02]  /*5540*/  UIADD3 UR4, UPT, UPT, -UR5, URZ, URZ ;  /* 0x000000ff05047290 */ /* 0x000fe4000fffe1ff */
[----:B------:R-:W-:Y:S02]  /*5550*/  UIADD3 UR7, UPT, UPT, -UR6, URZ, URZ ;  /* 0x000000ff06077290 */ /* 0x000fe4000fffe1ff */
[----:B------:R-:W-:Y:S02]  /*5560*/  @!UP0 UIMAD UR6, UR9, UR45, UR5 ;  /* 0x0000002d090682a4 */ /* 0x000fe4000f8e0205 */
[----:B------:R-:W-:Y:S02]  /*5570*/  UIMAD UR14, UR15, UR4, UR14 ;  /* 0x000000040f0e72a4 */ /* 0x000fe4000f8e020e */
[----:B------:R-:W-:Y:S01]  /*5580*/  UIMAD UR13, UR42, UR7, UR13 ;  /* 0x000000072a0d72a4 */ /* 0x000fe2000f8e020d */
[----:B------:R-:W-:Y:S02]  /*5590*/  @!UP0 UMOV UR5, UR8 ;  /* 0x0000000800058c82 */ /* 0x000fe40008000000 */
[----:B------:R-:W-:Y:S02]  /*55a0*/  UIMAD UR14, UR5, UR15, UR14 ;  /* 0x0000000f050e72a4 */ /* 0x000fe4000f8e020e */
[----:B------:R-:W-:Y:S11]  /*55b0*/  UIMAD UR13, UR6, UR42, UR13 ;  /* 0x0000002a060d72a4 */ /* 0x000ff6000f8e020d */
[----:B------:R-:W-:Y:S01]  /*55c0*/  @!UPT UIADD3 URZ, UPT, UPT, URZ, URZ, URZ ;  /* 0x000000fffffff290 */ /* 0x000fe2000fffe0ff */
.L_x_88:
[----:B------:R-:W2:Y:S01]  /*55d0*/  @!UP2 LDCU.128 UR8, c[0x0][0xf10] ;  /* 0x0001e200ff08a7ac */ /* 0x000ea20008000c00 */
[C---:B------:R-:W-:Y:S02]  /*55e0*/  ISETP.NE.U32.AND P1, PT, R4.reuse, RZ, PT ;  /* 0x000000ff0400720c */ /* 0x040fe40003f25070 */
[----:B------:R-:W-:Y:S02]  /*55f0*/  ISETP.NE.U32.AND P0, PT, R4, RZ, PT ;  /* 0x000000ff0400720c */ /* 0x000fe40003f05070 */
[C---:B------:R-:W-:Y:S02]  /*5600*/  ISETP.NE.AND.EX P1, PT, R5.reuse, RZ, PT, P1 ;  /* 0x000000ff0500720c */ /* 0x040fe40003f25310 */
[----:B------:R-:W-:Y:S01]  /*5610*/  ISETP.NE.AND.EX P0, PT, R5, RZ, PT, P0 ;  /* 0x000000ff0500720c */ /* 0x000fe20003f05300 */
[----:B------:R-:W3:Y:S01]  /*5620*/  @!UP2 LDCU UR5, c[0x0][0xf0c] ;  /* 0x0001e180ff05a7ac */ /* 0x000ee20008000800 */
[----:B------:R-:W-:Y:S01]  /*5630*/  SHF.L.U32 R9, R15, 0x1f, RZ ;  /* 0x0000001f0f097819 */ /* 0x000fe200000006ff */
[----:B------:R-:W-:Y:S02]  /*5640*/  USHF.L.U32 UR35, UR20, 0x7, URZ ;  /* 0x0000000714237899 */ /* 0x000fe400080006ff */
[----:B--2---:R-:W-:Y:S07]  /*5650*/  UIMAD.WIDE.U32 UR6, UR14, UR8, URZ ;  /* 0x000000080e0672a5 */ /* 0x004fee000f8e00ff */
[----:B------:R-:W-:Y:S01]  /*5660*/  @!UP2 UMOV UR4, UR7 ;  /* 0x000000070004ac82 */ /* 0x000fe20008000000 */
[----:B---3--:R-:W-:Y:S02]  /*5670*/  @!UP2 UISETP.NE.AND UP0, UPT, UR5, 0x1, UPT ;  /* 0x000000010500a88c */ /* 0x008fe4000bf05270 */
[----:B------:R-:W-:Y:S02]  /*5680*/  @!UP2 USHF.R.U32.HI UR4, URZ, UR9, UR4 ;  /* 0x00000009ff04a299 */ /* 0x000fe40008011604 */
[----:B------:R-:W-:Y:S02]  /*5690*/  UIMAD.WIDE.U32 UR6, UR13, UR11, URZ ;  /* 0x0000000b0d0672a5 */ /* 0x000fe4000f8e00ff */
[----:B------:R-:W-:Y:S02]  /*56a0*/  @!UP2 USEL UR8, UR14, UR4, !UP0 ;  /* 0x000000040e08a287 */ /* 0x000fe4000c000000 */
[----:B------:R-:W-:Y:S03]  /*56b0*/  @!UP2 UISETP.NE.AND UP0, UPT, UR10, 0x1, UPT ;  /* 0x000000010a00a88c */ /* 0x000fe6000bf05270 */
[----:B------:R-:W-:Y:S01]  /*56c0*/  @!UP2 UMOV UR6, UR7 ;  /* 0x000000070006ac82 */ /* 0x000fe20008000000 */
[----:B------:R-:W-:Y:S01]  /*56d0*/  USHF.L.U32 UR7, UR16, 0x8, URZ ;  /* 0x0000000810077899 */ /* 0x000fe200080006ff */
[----:B------:R-:W2:Y:S02]  /*56e0*/  @!UP2 LDCU UR4, c[0x0][0xf20] ;  /* 0x0001e400ff04a7ac */ /* 0x000ea40008000800 */
[----:B--2---:R-:W-:Y:S04]  /*56f0*/  @!UP2 USHF.R.U32.HI UR6, URZ, UR4, UR6 ;  /* 0x00000004ff06a299 */ /* 0x004fe80008011606 */
[----:B------:R-:W-:Y:S04]  /*5700*/  @!UP2 USEL UR6, UR13, UR6, !UP0 ;  /* 0x000000060d06a287 */ /* 0x000fe8000c000000 */
[----:B------:R-:W-:Y:S02]  /*5710*/  @!UP2 UIADD3 UR4, UPT, UPT, -UR8, UR6, URZ ;  /* 0x000000060804a290 */ /* 0x000fe4000fffe1ff */
[----:B------:R-:W-:Y:S02]  /*5720*/  @!UP2 UIADD3 UR6, UPT, UPT, UR8, -UR6, URZ ;  /* 0x800000060806a290 */ /* 0x000fe4000fffe0ff */
[----:B------:R-:W-:Y:S02]  /*5730*/  @!UP2 UIMAD UR14, UR4, UR5, UR14 ;  /* 0x00000005040ea2a4 */ /* 0x000fe4000f8e020e */
[----:B------:R-:W-:Y:S01]  /*5740*/  @!UP2 UIMAD UR13, UR6, UR10, UR13 ;  /* 0x0000000a060da2a4 */ /* 0x000fe2000f8e020d */
[----:B------:R-:W-:Y:S11]  /*5750*/  BRA.U UP3, `(.L_x_89) ;  /* 0x0000000103107547 */ /* 0x000ff6000b800000 */
[----:B------:R-:W-:Y:S04]  /*5760*/  MOV R6, UR52 ;  /* 0x0000003400067c02 */ /* 0x000fe80008000f00 */
[----:B------:R-:W-:Y:S04]  /*5770*/  SHF.L.U32 R6, R6, 0x1f, RZ ;  /* 0x0000001f06067819 */ /* 0x000fe800000006ff */
[----:B------:R-:W2:Y:S02]  /*5780*/  SYNCS.PHASECHK.TRANS64.TRYWAIT P2, [UR21+0x88], R6 ;  /* 0x00008806ff0075a7 */ /* 0x000ea40008041115 */
[----:B--2---:R-:W-:Y:S05]  /*5790*/  @!P2 BRA `(.L_x_90) ;  /* 0x0000007400dca947 */ /* 0x004fea0003800000 */
.L_x_89:
[----:B------:R-:W-:Y:S05]  /*57a0*/  @!P1 BRA `(.L_x_91) ;  /* 0x0000000000309947 */ /* 0x000fea0003800000 */
[----:B------:R-:W-:Y:S01]  /*57b0*/  ISETP.NE.U32.AND P1, PT, R2, RZ, PT ;  /* 0x000000ff0200720c */ /* 0x000fe20003f25070 */
[----:B------:R-:W2:Y:S01]  /*57c0*/  LDCU.64 UR4, c[0x0][0x358] ;  /* 0x00006b00ff0477ac */ /* 0x000ea20008000a00 */
[----:B------:R-:W-:Y:S02]  /*57d0*/  IMAD.MOV.U32 R142, RZ, RZ, 0x1 ;  /* 0x00000001ff8e7424 */ /* 0x000fe400078e00ff */
[----:B------:R-:W-:Y:S11]  /*57e0*/  ISETP.NE.AND.EX P1, PT, R3, RZ, PT, P1 ;  /* 0x000000ff0300720c */ /* 0x000ff60003f25310 */
[----:B------:R-:W-:Y:S02]  /*57f0*/  @!UPT UIADD3 URZ, UPT, UPT, URZ, URZ, URZ ;  /* 0x000000fffffff290 */ /* 0x000fe4000fffe0ff */
[----:B------:R-:W3:Y:S01]  /*5800*/  @P1 LDC.64 R10, c[0x0][0xc88] ;  /* 0x00032200ff0a1b82 */ /* 0x000ee20000000a00 */
[----:B-1----:R-:W-:Y:S04]  /*5810*/  @P1 IMAD R0, R4, UR44, RZ ;  /* 0x0000002c04001c24 */ /* 0x002fe8000f8e02ff */
[----:B---3--:R-:W-:Y:S04]  /*5820*/  @P1 IMAD.WIDE R10, R0, 0x4, R10 ;  /* 0x00000004000a1825 */ /* 0x008fe800078e020a */
[----:B------:R-:W-:Y:S01]  /*5830*/  HFMA2 R0, -RZ, RZ, 0, 5.9604644775390625e-08 ;  /* 0x00000001ff007431 */ /* 0x000fe200000001ff */
[----:B--2--5:R2:W5:Y:S04]  /*5840*/  @P1 LDG.E R71, desc[UR4][R10.64] ;  /* 0x000000040a471981 */ /* 0x024568000c1e1900 */
[----:B------:R-:W-:Y:S01]  /*5850*/  @!P1 PRMT R142, R0, 0x7610, R142 ;  /* 0x00007610008e9816 */ /* 0x000fe2000000008e */
[----:B--2---:R-:W3:Y:S06]  /*5860*/  @!P1 LDC R71, c[0x0][0xc80] ;  /* 0x00032000ff479b82 */ /* 0x004eec0000000800 */
.L_x_91:
[----:B---3-5:R-:W-:Y:S01]  /*5870*/  @!P0 FSETP.EQ.AND P1, PT, R71, RZ, PT ;  /* 0x000000ff4700820b */ /* 0x028fe20003f22000 */
[----:B------:R-:W-:Y:S01]  /*5880*/  @!UPT UIADD3 URZ, UPT, UPT, URZ, URZ, URZ ;  /* 0x000000fffffff290 */ /* 0x000fe2000fffe0ff */
[----:B------:R-:W-:Y:S11]  /*5890*/  @!P0 BRA `(.L_x_92) ;  /* 0x0000000000188947 */ /* 0x000ff60003800000 */
[----:B------:R-:W-:Y:S02]  /*58a0*/  LOP3.LUT P0, RZ, R142, 0xff, RZ, 0xc0, !PT ;  /* 0x000000ff8eff7812 */ /* 0x000fe4000780c0ff */
[----:B------:R-:W-:Y:S04]  /*58b0*/  ISETP.NE.U32.AND P1, PT, R2, RZ, PT ;  /* 0x000000ff0200720c */ /* 0x000fe80003f25070 */
[----:B------:R-:W-:Y:S04]  /*58c0*/  ISETP.NE.AND.EX P1, PT, R3, RZ, PT, P1 ;  /* 0x000000ff0300720c */ /* 0x000fe80003f25310 */
[----:B------:R-:W-:Y:S03]  /*58d0*/  PLOP3.LUT P1, PT, P1, PT, PT, 0x8, 0x80 ;  /* 0x000000000080781c */ /* 0x000fe60000f2e170 */
[----:B------:R-:W-:Y:S11]  /*58e0*/  @P0 FSETP.EQ.AND P1, PT, R71, RZ, PT ;  /* 0x000000ff4700020b */ /* 0x000ff60003f22000 */
[----:B------:R-:W-:Y:S02]  /*58f0*/  @!UPT UIADD3 URZ, UPT, UPT, URZ, URZ, URZ ;  /* 0x000000fffffff290 */ /* 0x000fe4000fffe0ff */
.L_x_92:
[----:B------:R-:W2:Y:S01]  /*5900*/  SYNCS.PHASECHK.TRANS64.TRYWAIT P2, [UR21+0x60], R9 ;  /* 0x00006009ff0075a7 */ /* 0x000ea20008041115 */
[----:B------:R-:W-:Y:S01]  /*5910*/  ELECT P0, URZ, PT ;  /* 0x0000000000ff782f */ /* 0x000fe20003800000 */
[----:B------:R-:W-:Y:S03]  /*5920*/  ULOP3.LUT UR4, UR29, 0x1, URZ, 0xc0, !UPT ;  /* 0x000000011d047892 */ /* 0x000fe6000f8ec0ff */
[----:B------:R-:W-:Y:S11]  /*5930*/  PLOP3.LUT P1, PT, P1, P0, PT, 0xf2, 0x2f ;  /* 0x00000000002f781c */ /* 0x000ff60000f21e72 */
[----:B------:R-:W-:Y:S02]  /*5940*/  @!UPT UIADD3 URZ, UPT, UPT, URZ, URZ, URZ ;  /* 0x000000fffffff290 */ /* 0x000fe4000fffe0ff */
[----:B------:R-:W-:Y:S05]  /*5950*/  @!P1 IADD3 R8, P0, PT, R16, 0x980, RZ ;  /* 0x0000098010089810 */ /* 0x000fea0007f1e0ff */
[----:B-1----:R-:W-:Y:S01]  /*5960*/  @!P1 IMAD.X R6, RZ, RZ, R17, P0 ;  /* 0x000000ffff069224 */ /* 0x002fe200000e0611 */
[----:B--2---:R-:W-:Y:S07]  /*5970*/  @!P2 BRA `(.L_x_93) ;  /* 0x00000074007ca947 */ /* 0x004fee0003800000 */
.L_x_179:
[----:B------:R-:W-:Y:S01]  /*5980*/  @!P1 R2UR UR6, R8 ;  /* 0x00000000080692ca */ /* 0x000fe200000e0000 */
[----:B------:R-:W-:Y:S01]  /*5990*/  VOTEU.ALL UP0, P1 ;  /* 0x0000000000ff7886 */ /* 0x000fe20000800000 */
[----:B------:R-:W-:Y:S01]  /*59a0*/  @!P1 R2UR UR5, R6 ;  /* 0x00000000060592ca */ /* 0x000fe200000e0000 */
[----:B------:R-:W-:Y:S01]  /*59b0*/  UMOV UR10, 0x0 ;  /* 0x00000000000a7882 */ /* 0x000fe20000000000 */
[----:B------:R-:W-:Y:S01]  /*59c0*/  ISETP.NE.AND P0, PT, RZ, UR4, !P1 ;  /* 0x00000004ff007c0c */ /* 0x000fe2000cf05270 */
[----:B------:R-:W-:Y:S01]  /*59d0*/  UMOV UR11, 0x10000000 ;  /* 0x10000000000b7882 */ /* 0x000fe20000000000 */
[----:B------:R-:W-:Y:S02]  /*59e0*/  @!UP0 UIADD3 UR8, UPT, UPT, UR7, 0xc0, URZ ;  /* 0x000000c007088890 */ /* 0x000fe4000fffe0ff */
[----:B------:R-:W-:Y:S01]  /*59f0*/  @!UP0 UIADD3 UR32, UPT, UPT, UR21, 0x400, URZ ;  /* 0x0000040015208890 */ /* 0x000fe2000fffe0ff */
[----:B------:R-:W-:Y:S01]  /*5a00*/  VOTEU.ALL UP0, P1 ;  /* 0x0000000000ff7886 */ /* 0x000fe20000800000 */
[----:B------:R-:W-:Y:S02]  /*5a10*/  UMOV UR36, UR44 ;  /* 0x0000002c00247c82 */ /* 0x000fe40008000000 */
[----:B-1----:R-:W-:Y:S02]  /*5a20*/  @!P1 IMAD.U32 R0, RZ, RZ, UR8 ;  /* 0x00000008ff009e24 */ /* 0x002fe4000f8e00ff */
[----:B------:R-:W-:Y:S02]  /*5a30*/  IMAD.U32 R10, RZ, RZ, UR6 ;  /* 0x00000006ff0a7e24 */ /* 0x000fe4000f8e00ff */
[----:B------:R-:W-:Y:S02]  /*5a40*/  IMAD.U32 R11, RZ, RZ, UR5 ;  /* 0x00000005ff0b7e24 */ /* 0x000fe4000f8e00ff */
[----:B------:R-:W-:Y:S01]  /*5a50*/  @P0 IMAD R0, RZ, RZ, UR7 ;  /* 0x00000007ff000e24 */ /* 0x000fe2000f8e02ff */
[----:B------:R-:W-:Y:S02]  /*5a60*/  @!P1 R2UR UR8, R10 ;  /* 0x000000000a0892ca */ /* 0x000fe400000e0000 */
[----:B------:R-:W-:Y:S02]  /*5a70*/  @!P1 R2UR UR9, R11 ;  /* 0x000000000b0992ca */ /* 0x000fe400000e0000 */
[----:B------:R-:W-:Y:S11]  /*5a80*/  PLOP3.LUT P0, PT, P1, PT, PT, 0x8, 0x80 ;  /* 0x000000000080781c */ /* 0x000ff60000f0e170 */
[----:B------:R-:W-:Y:S02]  /*5a90*/  @!UPT UIADD3 URZ, UPT, UPT, URZ, URZ, URZ ;  /* 0x000000fffffff290 */ /* 0x000fe4000fffe0ff */
[----:B------:R-:W-:Y:S01]  /*5aa0*/  @P0 R2UR.BROADCAST UR34, R0 ;  /* 0x00000000002202ca */ /* 0x000fe200008e0000 */
[----:B------:R-:W-:Y:S01]  /*5ab0*/  @!P1 IMAD.MOV.U32 R0, RZ, RZ, 0x4000 ;  /* 0x00004000ff009424 */ /* 0x000fe200078e00ff */
[----:B------:R-:W-:Y:S05]  /*5ac0*/  @!P1 IADD3 R8, P0, PT, R16, 0x980, RZ ;  /* 0x0000098010089810 */ /* 0x000fea0007f1e0ff */
[----:B------:R-:W-:Y:S06]  /*5ad0*/  @!P1 IMAD.X R6, RZ, RZ, R17, P0 ;  /* 0x000000ffff069224 */ /* 0x000fec00000e0611 */
[----:B------:R1:W-:Y:S01]  /*5ae0*/  @!UP0 UTMALDG.3D [UR32], [UR8], desc[UR10] ;  /* 0x00000a20080085b4 */ /* 0x0003e20008011000 */
[----:B------:R1:W-:Y:S01]  /*5af0*/  @!P1 SYNCS.ARRIVE.TRANS64.RED.A0TR RZ, [UR21+0x40], R0 ;  /* 0x00004000ffff99a7 */ /* 0x0003e20008300415 */
[----:B------:R-:W-:Y:S01]  /*5b00*/  SYNCS.ARRIVE.TRANS64.RED.A1T0 RZ, [UR47], RZ ;  /* 0x000000ffffff79a7 */ /* 0x000fe2000810042f */
[----:B------:R-:W2:Y:S02]  /*5b10*/  SYNCS.PHASECHK.TRANS64.TRYWAIT P2, [UR21+0x68], R9 ;  /* 0x00006809ff0075a7 */ /* 0x000ea40008041115 */
[----:B-12---:R-:W-:Y:S05]  /*5b20*/  @!P2 BRA `(.L_x_94) ;  /* 0x000000740028a947 */ /* 0x006fea0003800000 */
.L_x_181:
[----:B------:R-:W-:Y:S01]  /*5b30*/  @!P1 R2UR UR6, R8 ;  /* 0x00000000080692ca */ /* 0x000fe200000e0000 */
[----:B------:R-:W-:Y:S01]  /*5b40*/  VOTEU.ALL UP0, P1 ;  /* 0x0000000000ff7886 */ /* 0x000fe20000800000 */
[----:B------:R-:W-:Y:S01]  /*5b50*/  @!P1 R2UR UR5, R6 ;  /* 0x00000000060592ca */ /* 0x000fe200000e0000 */
[----:B-1----:R-:W-:Y:S01]  /*5b60*/  @!P1 IMAD.MOV.U32 R0, RZ, RZ, 0x4000 ;  /* 0x00004000ff009424 */ /* 0x002fe200078e00ff */
[----:B------:R-:W-:Y:S01]  /*5b70*/  UMOV UR10, 0x0 ;  /* 0x00000000000a7882 */ /* 0x000fe20000000000 */
[----:B------:R-:W-:Y:S01]  /*5b80*/  UMOV UR11, 0x10000000 ;  /* 0x10000000000b7882 */ /* 0x000fe20000000000 */
[----:B------:R-:W-:Y:S01]  /*5b90*/  @!UP0 UIADD3 UR24, UPT, UPT, UR21, 0x4400, URZ ;  /* 0x0000440015188890 */ /* 0x000fe2000fffe0ff */
[----:B------:R-:W-:Y:S01]  /*5ba0*/  @!P1 IADD3 R8, P0, PT, R16, 0x980, RZ ;  /* 0x0000098010089810 */ /* 0x000fe20007f1e0ff */
[----:B------:R-:W-:Y:S01]  /*5bb0*/  UMOV UR27, UR35 ;  /* 0x00000023001b7c82 */ /* 0x000fe20008000000 */
[----:B------:R-:W-:Y:S03]  /*5bc0*/  UMOV UR28, UR44 ;  /* 0x0000002c001c7c82 */ /* 0x000fe60008000000 */
[----:B------:R-:W-:Y:S02]  /*5bd0*/  @!P1 IMAD.X R6, RZ, RZ, R17, P0 ;  /* 0x000000ffff069224 */ /* 0x000fe400000e0611 */
[----:B------:R-:W-:Y:S02]  /*5be0*/  IMAD.U32 R10, RZ, RZ, UR6 ;  /* 0x00000006ff0a7e24 */ /* 0x000fe4000f8e00ff */
[----:B------:R-:W-:Y:S01]  /*5bf0*/  IMAD.U32 R11, RZ, RZ, UR5 ;  /* 0x00000005ff0b7e24 */ /* 0x000fe2000f8e00ff */
[----:B------:R-:W-:Y:S02]  /*5c00*/  @!UP0 UIMAD UR5, UR4, -0x40, UR7 ;  /* 0xffffffc0040588a4 */ /* 0x000fe4000f8e0207 */
[----:B------:R-:W-:Y:S02]  /*5c10*/  @!P1 R2UR UR8, R10 ;  /* 0x000000000a0892ca */ /* 0x000fe400000e0000 */
[----:B------:R-:W-:Y:S01]  /*5c20*/  @!P1 R2UR UR9, R11 ;  /* 0x000000000b0992ca */ /* 0x000fe200000e0000 */
[----:B------:R-:W-:Y:S01]  /*5c30*/  @!UP0 UIADD3 UR26, UPT, UPT, UR5, 0x80, URZ ;  /* 0x00000080051a8890 */ /* 0x000fe2000fffe0ff */
[----:B------:R-:W-:Y:S11]  /*5c40*/  VOTEU.ALL UP0, P1 ;  /* 0x0000000000ff7886 */ /* 0x000ff60000800000 */
[----:B------:R1:W-:Y:S01]  /*5c50*/  @!UP0 UTMALDG.3D [UR24], [UR8], desc[UR10] ;  /* 0x00000a18080085b4 */ /* 0x0003e20008011000 */
[----:B------:R1:W-:Y:S01]  /*5c60*/  @!P1 SYNCS.ARRIVE.TRANS64.RED.A0TR RZ, [UR21+0x48], R0 ;  /* 0x00004800ffff99a7 */ /* 0x0003e20008300415 */
[----:B------:R-:W-:Y:S01]  /*5c70*/  SYNCS.ARRIVE.TRANS64.RED.A1T0 RZ, [UR46], RZ ;  /* 0x000000ffffff79a7 */ /* 0x000fe2000810042e */
[----:B------:R-:W2:Y:S02]  /*5c80*/  SYNCS.PHASECHK.TRANS64.TRYWAIT P2, [UR21+0x70], R9 ;  /* 0x00007009ff0075a7 */ /* 0x000ea40008041115 */
[----:B-12---:R-:W-:Y:S05]  /*5c90*/  @!P2 BRA `(.L_x_95) ;  /* 0x0000007000e4a947 */ /* 0x006fea0003800000 */
.L_x_183:
        /* <DEDUP_REMOVED lines=13> */
[----:B------:R-:W-:Y:S02]  /*5d70*/  @!UP0 ULEA UR5, UR4, UR7, 0x6 ;  /* 0x0000000704058291 */ /* 0x000fe4000f8e30ff */
        /* <DEDUP_REMOVED lines=9> */
.L_x_185:
[----:B------:R-:W-:Y:S01]  /*5e10*/  @!P1 R2UR UR6, R8 ;  /* 0x00000000080692ca */ /* 0x000fe200000e0000 */
[----:B------:R-:W-:Y:S01]  /*5e20*/  UMOV UR18, 0x0 ;  /* 0x0000000000127882 */ /* 0x000fe20000000000 */
[----:B------:R-:W-:Y:S01]  /*5e30*/  @!P1 R2UR UR5, R6 ;  /* 0x00000000060592ca */ /* 0x000fe200000e0000 */
[----:B------:R-:W-:Y:S01]  /*5e40*/  VOTEU.ALL UP0, P1 ;  /* 0x0000000000ff7886 */ /* 0x000fe20000800000 */
[----:B------:R-:W-:Y:S01]  /*5e50*/  ISETP.NE.OR P0, PT, RZ, UR4, P1 ;  /* 0x00000004ff007c0c */ /* 0x000fe20008f05670 */
[----:B------:R-:W-:Y:S01]  /*5e60*/  UMOV UR19, 0x10000000 ;  /* 0x1000000000137882 */ /* 0x000fe20000000000 */
[----:B------:R-:W-:Y:S01]  /*5e70*/  UMOV UR11, UR35 ;  /* 0x00000023000b7c82 */ /* 0x000fe20008000000 */
[----:B------:R-:W-:Y:S01]  /*5e80*/  UMOV UR12, UR44 ;  /* 0x0000002c000c7c82 */ /* 0x000fe20008000000 */
[----:B------:R-:W-:Y:S01]  /*5e90*/  @!UP0 UIADD3 UR4, UPT, UPT, UR7, 0xc0, URZ ;  /* 0x000000c007048890 */ /* 0x000fe2000fffe0ff */
[----:B------:R-:W-:Y:S01]  /*5ea0*/  VIADD R14, R14, 0x1 ;  /* 0x000000010e0e7836 */ /* 0x000fe20000000000 */
[----:B------:R-:W-:Y:S01]  /*5eb0*/  @!UP0 UIADD3 UR8, UPT, UPT, UR21, 0xc400, URZ ;  /* 0x0000c40015088890 */ /* 0x000fe2000fffe0ff */
[----:B------:R-:W-:Y:S01]  /*5ec0*/  R2UR UR16, R144 ;  /* 0x00000000901072ca */ /* 0x000fe200000e0000 */
[----:B------:R-:W-:Y:S01]  /*5ed0*/  @!UP0 UIADD3 UR9, UPT, UPT, UR21, 0x58, URZ ;  /* 0x0000005815098890 */ /* 0x000fe2000fffe0ff */
[----:B------:R-:W-:Y:S01]  /*5ee0*/  IMAD.U32 R8, RZ, RZ, UR6 ;  /* 0x00000006ff087e24 */ /* 0x000fe2000f8e00ff */
[----:B------:R-:W-:Y:S01]  /*5ef0*/  VOTEU.ALL UP0, P1 ;  /* 0x0000000000ff7886 */ /* 0x000fe20000800000 */
[----:B-1----:R-:W-:Y:S01]  /*5f00*/  @!P1 IMAD.U32 R0, RZ, RZ, UR4 ;  /* 0x00000004ff009e24 */ /* 0x002fe2000f8e00ff */
[----:B------:R-:W-:Y:S01]  /*5f10*/  R2UR UR20, R145 ;  /* 0x00000000911472ca */ /* 0x000fe200000e0000 */
[----:B------:R-:W-:Y:S01]  /*5f20*/  IMAD.U32 R9, RZ, RZ, UR5 ;  /* 0x00000005ff097e24 */ /* 0x000fe2000f8e00ff */
[----:B------:R-:W-:Y:S01]  /*5f30*/  @!P1 R2UR UR4, R8 ;  /* 0x00000000080492ca */ /* 0x000fe200000e0000 */
[----:B------:R-:W-:Y:S01]  /*5f40*/  @!P0 IMAD R0, RZ, RZ, UR7 ;  /* 0x00000007ff008e24 */ /* 0x000fe2000f8e02ff */
[----:B------:R-:W-:Y:S01]  /*5f50*/  PLOP3.LUT P0, PT, P1, PT, PT, 0x8, 0x80 ;  /* 0x000000000080781c */ /* 0x000fe20000f0e170 */
[----:B------:R-:W-:Y:S01]  /*5f60*/  UIADD3 UR29, UPT, UPT, UR29, 0x1, URZ ;  /* 0x000000011d1d7890 */ /* 0x000fe2000fffe0ff */
[----:B------:R-:W-:Y:S01]  /*5f70*/  @!P1 R2UR UR5, R9 ;  /* 0x00000000090592ca */ /* 0x000fe200000e0000 */
[----:B------:R-:W-:Y:S10]  /*5f80*/  UPLOP3.LUT UP3, UPT, UPT, UPT, UPT, 0x80, 0x8 ;  /* 0x000000000008789c */ /* 0x000ff40003f6f070 */
[----:B------:R-:W-:Y:S01]  /*5f90*/  @P0 R2UR.BROADCAST UR10, R0 ;  /* 0x00000000000a02ca */ /* 0x000fe200008e0000 */
[----:B------:R-:W-:Y:S01]  /*5fa0*/  UIADD3 UR16, UPT, UPT, UR13, UR16, URZ ;  /* 0x000000100d107290 */ /* 0x000fe2000fffe0ff */
[C---:B------:R-:W-:Y:S01]  /*5fb0*/  ISETP.NE.AND P0, PT, R14.reuse, 0x2, PT ;  /* 0x000000020e00780c */ /* 0x040fe20003f05270 */
[----:B------:R-:W-:Y:S01]  /*5fc0*/  UMOV UR44, UR30 ;  /* 0x0000001e002c7c82 */ /* 0x000fe20008000000 */
[----:B------:R-:W-:Y:S01]  /*5fd0*/  LOP3.LUT R15, R15, 0x1, RZ, 0x3c, !PT ;  /* 0x000000010f0f7812 */ /* 0x000fe200078e3cff */
[----:B------:R-:W-:Y:S01]  /*5fe0*/  UIADD3 UR20, UPT, UPT, UR14, UR20, URZ ;  /* 0x000000140e147290 */ /* 0x000fe2000fffe0ff */
[----:B------:R-:W-:Y:S02]  /*5ff0*/  SEL R0, RZ, 0x1, P0 ;  /* 0x00000001ff007807 */ /* 0x000fe40000000000 */
[----:B------:R-:W-:Y:S02]  /*6000*/  SEL R14, R14, RZ, P0 ;  /* 0x000000ff0e0e7207 */ /* 0x000fe40000000000 */
[----:B------:R-:W-:Y:S03]  /*6010*/  LOP3.LUT R13, R13, R0, RZ, 0x3c, !PT ;  /* 0x000000000d0d7212 */ /* 0x000fe600078e3cff */
[----:B------:R1:W-:Y:S01]  /*6020*/  @!UP0 UTMALDG.3D [UR8], [UR4], desc[UR18] ;  /* 0x00001208040085b4 */ /* 0x0003e20008011000 */
[----:B------:R1:W-:Y:S01]  /*6030*/  @!P1 SYNCS.ARRIVE.TRANS64.RED.A0TR RZ, [UR21+0x58], R7 ;  /* 0x00005807ffff99a7 */ /* 0x0003e20008300415 */
[----:B------:R-:W-:Y:S01]  /*6040*/  SYNCS.ARRIVE.TRANS64.RED.A1T0 RZ, [UR38], RZ ;  /* 0x000000ffffff79a7 */ /* 0x000fe20008100426 */
[----:B------:R-:W-:Y:S05]  /*6050*/  BRA.U UP1, `(.L_x_97) ;  /* 0xfffffff1013c7547 */ /* 0x000fea000b83ffff */
[----:B------:R-:W-:-:S04]  /*6060*/  SHF.L.U32 R2, R15, 0x1f, RZ ;  /* 0x0000001f0f027819 */ /* 0x000fc800000006ff */
[----:B------:R-:W2:Y:S02]  /*6070*/  SYNCS.PHASECHK.TRANS64.TRYWAIT P0, [UR21+0x60], R2 ;  /* 0x00006002ff0075a7 */ /* 0x000ea40008001115 */
[----:B--2---:R-:W-:Y:S05]  /*6080*/  @!P0 BRA `(.L_x_98) ;  /* 0x0000007000188947 */ /* 0x004fea0003800000 */
.L_x_187:
[----:B------:R-:W3:Y:S02]  /*6090*/  SYNCS.PHASECHK.TRANS64.TRYWAIT P0, [UR21+0x68], R2 ;  /* 0x00006802ff0075a7 */ /* 0x000ee40008001115 */
[----:B---3--:R-:W-:Y:S05]  /*60a0*/  @!P0 BRA `(.L_x_99) ;  /* 0x0000007000288947 */ /* 0x008fea0003800000 */
.L_x_189:
[----:B------:R-:W3:Y:S02]  /*60b0*/  SYNCS.PHASECHK.TRANS64.TRYWAIT P0, [UR21+0x70], R2 ;  /* 0x00007002ff0075a7 */ /* 0x000ee40008001115 */
[----:B---3--:R-:W-:Y:S05]  /*60c0*/  @!P0 BRA `(.L_x_100) ;  /* 0x0000007000388947 */ /* 0x008fea0003800000 */
.L_x_191:
[----:B--2---:R-:W-:-:S07]  /*60d0*/  MOV R0, UR21 ;  /* 0x0000001500007c02 */ /* 0x004fce0008000f00 */
.L_x_101:
[----:B--2---:R-:W-:-:S04]  /*60e0*/  SHF.L.U32 R2, R15, 0x1f, RZ ;  /* 0x0000001f0f027819 */ /* 0x004fc800000006ff */
[----:B------:R2:W3:Y:S03]  /*60f0*/  SYNCS.PHASECHK.TRANS64.TRYWAIT P0, [R0+URZ+0x78], R2 ;  /* 0x00007802000075a7 */ /* 0x0004e600080011ff */
[----:B---3--:R-:W-:Y:S05]  /*6100*/  @!P0 NANOSLEEP.SYNCS 0x989680 ;  /* 0x009896800000895d */ /* 0x008fea0003900000 */
[----:B------:R-:W3:Y:S02]  /*6110*/  @!P0 SYNCS.PHASECHK.TRANS64 P0, [R0+URZ+0x78], R2 ;  /* 0x00007802000085a7 */ /* 0x000ee400080010ff */
[----:B-1-3--:R-:W-:Y:S05]  /*6120*/  @P0 EXIT ;  /* 0x000000000000094d */ /* 0x00afea0003800000 */
[----:B------:R-:W-:Y:S05]  /*6130*/  BRA `(.L_x_101) ;  /* 0xfffffffc00e87947 */ /* 0x000fea000383ffff */
.L_x_86:
[----:B------:R-:W-:-:S06]  /*6140*/  UISETP.GE.AND UP0, UPT, UR19, 0x4, UPT ;  /* 0x000000041300788c */ /* 0x000fcc000bf06270 */
[----:B------:R-:W-:-:S13]  /*6150*/  PLOP3.LUT P0, PT, PT, PT, UP0, 0x80, 0x8 ;  /* 0x000000000008781c */ /* 0x000fda0003f0f008 */
[----:B------:R-:W-:Y:S05]  /*6160*/  @!P0 EXIT ;  /* 0x000000000000894d */ /* 0x000fea0003800000 */
[----:B------:R-:W1:Y:S08]  /*6170*/  S2UR UR4, SR_CgaCtaId ;  /* 0x00000000000479c3 */ /* 0x000e700000008800 */
[----:B------:R-:W-:Y:S01]  /*6180*/  BAR.SYNC.DEFER_BLOCKING 0x6, 0xa0 ;  /* 0x0182800000007b1d */ /* 0x000fe20000010000 */
[C---:B------:R-:W-:Y:S01]  /*6190*/  IMAD.SHL.U32 R3, R154.reuse, 0x40, RZ ;  /* 0x000000409a037824 */ /* 0x040fe200078e00ff */
[C---:B------:R-:W-:Y:S01]  /*61a0*/  LOP3.LUT R141, R154.reuse, 0x1, RZ, 0xc0, !PT ;  /* 0x000000019a8d7812 */ /* 0x040fe200078ec0ff */
[----:B------:R-:W-:-:S02]  /*61b0*/  IMAD.SHL.U32 R140, R154, 0x8, RZ ;  /* 0x000000089a8c7824 */ /* 0x000fc400078e00ff */
[----:B------:R-:W-:Y:S01]  /*61c0*/  IMAD.U32 R2, R154, 0x10000, RZ ;  /* 0x000100009a027824 */ /* 0x000fe200078e00ff */
[----:B------:R-:W-:Y:S02]  /*61d0*/  UMOV UR46, 0x400 ;  /* 0x00000400002e7882 */ /* 0x000fe40000000000 */
[----:B------:R-:W2:Y:S01]  /*61e0*/  LDC.64 R136, c[0x0][0xc88] ;  /* 0x00032200ff887b82 */ /* 0x000ea20000000a00 */
[----:B------:R-:W-:Y:S01]  /*61f0*/  LOP3.LUT R6, R3, 0x1c0, RZ, 0xc0, !PT ;  /* 0x000001c003067812 */ /* 0x000fe200078ec0ff */
[----:B------:R-:W-:Y:S01]  /*6200*/  IMAD.MOV.U32 R153, RZ, RZ, 0x2 ;  /* 0x00000002ff997424 */ /* 0x000fe200078e00ff */
[----:B------:R-:W-:Y:S01]  /*6210*/  ISETP.NE.U32.AND P0, PT, R141, 0x1, PT ;  /* 0x000000018d00780c */ /* 0x000fe20003f05070 */
[----:B------:R-:W-:Y:S01]  /*6220*/  IMAD.MOV.U32 R152, RZ, RZ, 0x4 ;  /* 0x00000004ff987424 */ /* 0x000fe200078e00ff */
[----:B------:R-:W-:Y:S01]  /*6230*/  LOP3.LUT R140, R6, 0x38, R140, 0xf8, !PT ;  /* 0x00000038068c7812 */ /* 0x000fe200078ef88c */
[----:B------:R-:W-:Y:S01]  /*6240*/  IMAD.MOV.U32 R151, RZ, RZ, 0x1 ;  /* 0x00000001ff977424 */ /* 0x000fe200078e00ff */
[----:B------:R-:W-:Y:S01]  /*6250*/  LOP3.LUT R2, R2, 0x600000, RZ, 0xc0, !PT ;  /* 0x0060000002027812 */ /* 0x000fe200078ec0ff */
[----:B------:R-:W3:Y:S01]  /*6260*/  LDC.64 R138, c[0x0][0xc90] ;  /* 0x00032400ff8a7b82 */ /* 0x000ee20000000a00 */
[----:B------:R-:W-:Y:S01]  /*6270*/  R2P PR, R154, 0x6 ;  /* 0x000000069a007804 */ /* 0x000fe20000000000 */
[----:B------:R-:W-:Y:S01]  /*6280*/  IMAD.MOV.U32 R148, RZ, RZ, RZ ;  /* 0x000000ffff947224 */ /* 0x000fe200078e00ff */
[----:B------:R-:W-:Y:S01]  /*6290*/  LOP3.LUT R140, R140, 0x1e00, R3, 0xf8, !PT ;  /* 0x00001e008c8c7812 */ /* 0x000fe200078ef803 */
[----:B------:R-:W-:Y:S01]  /*62a0*/  IMAD.MOV.U32 R150, RZ, RZ, RZ ;  /* 0x000000ffff967224 */ /* 0x000fe200078e00ff */
[----:B------:R-:W-:Y:S01]  /*62b0*/  P2R R3, PR, RZ, 0x1 ;  /* 0x00000001ff037803 */ /* 0x000fe20000000000 */
[----:B------:R-:W4:Y:S01]  /*62c0*/  LDCU UR62, c[0x0][0x370] ;  /* 0x00006e00ff3e77ac */ /* 0x000f220008000800 */
[----:B------:R-:W-:Y:S01]  /*62d0*/  LOP3.LUT R154, R154, 0x60, RZ, 0xc0, !PT ;  /* 0x000000609a9a7812 */ /* 0x000fe200078ec0ff */
[----:B------:R-:W2:Y:S01]  /*62e0*/  LDC.64 R134, c[0x0][0xcb0] ;  /* 0x00032c00ff867b82 */ /* 0x000ea20000000a00 */
[----:B------:R-:W-:Y:S01]  /*62f0*/  SEL R153, R153, 0xfffffffe, !P1 ;  /* 0xfffffffe99997807 */ /* 0x000fe20004800000 */
[----:B-1----:R-:W-:Y:S01]  /*6300*/  ULEA UR46, UR4, UR46, 0x18 ;  /* 0x0000002e042e7291 */ /* 0x002fe2000f8ec0ff */
[----:B------:R-:W-:Y:S01]  /*6310*/  SEL R152, R152, 0xfffffffc, !P2 ;  /* 0xfffffffc98987807 */ /* 0x000fe20005000000 */
[----:B------:R-:W-:Y:S01]  /*6320*/  UMOV UR38, URZ ;  /* 0x000000ff00267c82 */ /* 0x000fe20008000000 */
[----:B------:R-:W1:Y:S03]  /*6330*/  LDCU UR41, c[0x0][0xf0c] ;  /* 0x0001e180ff2977ac */ /* 0x000e660008000800 */
[----:B------:R-:W1:Y:S01]  /*6340*/  LDC.64 R132, c[0x0][0xca8] ;  /* 0x00032a00ff847b82 */ /* 0x000e620000000a00 */
[----:B------:R-:W-:-:S02]  /*6350*/  UIADD3 UR5, UPT, UPT, UR46, 0xb8, URZ ;  /* 0x000000b82e057890 */ /* 0x000fc4000fffe0ff */
[----:B------:R-:W4:Y:S01]  /*6360*/  LDS R0, [UR46+0x110] ;  /* 0x0001102eff007984 */ /* 0x000f220008000800 */
[----:B------:R-:W-:Y:S02]  /*6370*/  UIADD3 UR4, UPT, UPT, UR46, 0x400, URZ ;  /* 0x000004002e047890 */ /* 0x000fe4000fffe0ff */
[----:B------:R-:W-:Y:S01]  /*6380*/  ULOP3.LUT UR5, UR5, 0xfefffff8, URZ, 0xc0, !UPT ;  /* 0xfefffff805057892 */ /* 0x000fe2000f8ec0ff */
[----:B------:R-:W1:Y:S03]  /*6390*/  LDCU UR40, c[0x0][0xf30] ;  /* 0x0001e600ff2877ac */ /* 0x000e660008000800 */
[----:B------:R-:W-:Y:S02]  /*63a0*/  IMAD.U32 R146, RZ, RZ, UR4 ;  /* 0x00000004ff927e24 */ /* 0x000fe4000f8e00ff */
[----:B------:R-:W-:Y:S01]  /*63b0*/  IMAD.U32 R155, RZ, RZ, UR5 ;  /* 0x00000005ff9b7e24 */ /* 0x000fe2000f8e00ff */
[----:B------:R-:W1:Y:S01]  /*63c0*/  LDCU.64 UR60, c[0x0][0xc88] ;  /* 0x00019100ff3c77ac */ /* 0x000e620008000a00 */
[----:B------:R-:W1:Y:S01]  /*63d0*/  LDCU.64 UR42, c[0x0][0xf28] ;  /* 0x0001e500ff2a77ac */ /* 0x000e620008000a00 */
[----:B------:R-:W1:Y:S01]  /*63e0*/  LDCU.128 UR56, c[0x0][0xf10] ;  /* 0x0001e200ff3877ac */ /* 0x000e620008000c00 */
[----:B------:R-:W1:Y:S01]  /*63f0*/  LDCU UR55, c[0x0][0x374] ;  /* 0x00006e80ff3777ac */ /* 0x000e620008000800 */
[----:B------:R-:W-:Y:S01]  /*6400*/  UMOV UR54, URZ ;  /* 0x000000ff00367c82 */ /* 0x000fe20008000000 */
[----:B------:R-:W-:Y:S01]  /*6410*/  UMOV UR52, URZ ;  /* 0x000000ff00347c82 */ /* 0x000fe20008000000 */
[----:B--234-:R-:W-:-:S07]  /*6420*/  IMAD.IADD R2, R0, 0x1, R2 ;  /* 0x0000000100027824 */ /* 0x01cfce00078e0202 */
.L_x_146:
[----:B-1----:R-:W-:Y:S02]  /*6430*/  LEA R8, R148, UR46, 0x3 ;  /* 0x0000002e94087c11 */ /* 0x002fe4000f8e18ff */
[----:B------:R-:W-:Y:S02]  /*6440*/  SHF.L.U32 R0, R150, 0x1f, RZ ;  /* 0x0000001f96007819 */ /* 0x000fe400000006ff */
[----:B------:R-:W-:Y:S02]  /*6450*/  LEA R4, R148, UR46, 0x4 ;  /* 0x0000002e94047c11 */ /* 0x000fe4000f8e20ff */
[----:B------:R-:W2:Y:S02]  /*6460*/  SYNCS.PHASECHK.TRANS64.TRYWAIT P0, [R8+URZ+0x90], R0 ;  /* 0x00009000080075a7 */ /* 0x000ea400080011ff */
[----:B--2---:R-:W-:Y:S05]  /*6470*/  @!P0 BRA `(.L_x_102) ;  /* 0x0000006c00648947 */ /* 0x004fea0003800000 */
.L_x_192:
[----:B------:R-:W3:Y:S01]  /*6480*/  LDS.128 R4, [R4+0xf0] ;  /* 0x0000f00004047984 */ /* 0x000ee20000000c00 */
[----:B------:R-:W-:Y:S01]  /*6490*/  UISETP.GE.AND UP0, UPT, UR45, 0x1, UPT ;  /* 0x000000012d00788c */ /* 0x000fe2000bf06270 */
[----:B------:R-:W-:Y:S01]  /*64a0*/  @!PT LDS RZ, [RZ] ;  /* 0x00000000fffff984 */ /* 0x000fe20000000800 */
[----:B------:R-:W-:Y:S01]  /*64b0*/  @!PT LDS RZ, [RZ] ;  /* 0x00000000fffff984 */ /* 0x000fe20000000800 */
[----:B------:R-:W-:Y:S01]  /*64c0*/  @!PT LDS RZ, [RZ] ;  /* 0x00000000fffff984 */ /* 0x000fe20000000800 */
[----:B------:R-:W-:Y:S01]  /*64d0*/  @!PT LDS RZ, [RZ] ;  /* 0x00000000fffff984 */ /* 0x000fe20000000800 */
[----:B------:R4:W-:Y:S06]  /*64e0*/  MEMBAR.ALL.CTA ;  /* 0x0000000000007992 */ /* 0x0009ec0000008000 */
[----:B----4-:R-:W4:Y:S01]  /*64f0*/  FENCE.VIEW.ASYNC.S ;  /* 0x00000000000073c6 */ /* 0x010f220000000000 */
[----:B---3--:R-:W-:Y:S11]  /*6500*/  LOP3.LUT P0, RZ, R6, 0x1, RZ, 0xc0, !PT ;  /* 0x0000000106ff7812 */ /* 0x008ff6000780c0ff */
[----:B------:R-:W-:Y:S02]  /*6510*/  @!UPT UIADD3 URZ, UPT, UPT, URZ, URZ, URZ ;  /* 0x000000fffffff290 */ /* 0x000fe4000fffe0ff */
[----:B----4-:R-:W-:Y:S01]  /*6520*/  VOTEU.ANY UP1, P0 ;  /* 0x0000000000ff7886 */ /* 0x010fe20000020100 */
[----:B------:R-:W-:Y:S01]  /*6530*/  PLOP3.LUT P0, PT, PT, PT, UP1, 0x80, 0x8 ;  /* 0x000000000008781c */ /* 0x000fe20003f0f018 */
[----:B------:R-:W-:Y:S06]  /*6540*/  UP2UR UR4, UPR, URZ, 0x2 ;  /* 0x00000002ff047883 */ /* 0x000fec0008000000 */
[----:B------:R-:W-:Y:S06]  /*6550*/  IMAD.U32 R156, RZ, RZ, UR4 ;  /* 0x00000004ff9c7e24 */ /* 0x000fec000f8e00ff */
[----:B--2---:R-:W-:Y:S02]  /*6560*/  @P0 SHF.R.U32.HI R0, RZ, 0x10, R5 ;  /* 0x00000010ff000819 */ /* 0x004fe40000011605 */
        /* <DEDUP_REMOVED lines=12> */
[----:B------:R-:W3:Y:S01]  /*6630*/  LDCU UR12, c[0x0][0xf20] ;  /* 0x0001e400ff0c77ac */ /* 0x000ee20008000800 */
[----:B-1----:R-:W-:Y:S02]  /*6640*/  UIMAD.WIDE.U32 UR4, UR55, UR59, URZ ;  /* 0x0000003b370472a5 */ /* 0x002fe4000f8e00ff */
[----:B------:R-:W-:Y:S02]  /*6650*/  UIMAD.WIDE.U32 UR6, UR62, UR56, URZ ;  /* 0x000000383e0672a5 */ /* 0x000fe4000f8e00ff */
[----:B------:R-:W-:Y:S02]  /*6660*/  UISETP.NE.AND UP0, UPT, UR58, 0x1, UPT ;  /* 0x000000013a00788c */ /* 0x000fe4000bf05270 */
[----:B------:R-:W-:Y:S02]  /*6670*/  UIMAD.WIDE.U32 UR8, UR36, UR59, URZ ;  /* 0x0000003b240872a5 */ /* 0x000fe4000f8e00ff */
[----:B------:R-:W-:Y:S02]  /*6680*/  UISETP.NE.AND UP1, UPT, UR41, 0x1, UPT ;  /* 0x000000012900788c */ /* 0x000fe4000bf25270 */
[----:B------:R-:W-:Y:S02]  /*6690*/  UIMAD.WIDE.U32 UR10, UR37, UR56, URZ ;  /* 0x00000038250a72a5 */ /* 0x000fe4000f8e00ff */
[----:B------:R-:W-:Y:S01]  /*66a0*/  UISETP.NE.AND UP2, UPT, UR45, 0x1, UPT ;  /* 0x000000012d00788c */ /* 0x000fe2000bf45270 */
[----:B------:R-:W-:Y:S02]  /*66b0*/  UMOV UR4, UR5 ;  /* 0x0000000500047c82 */ /* 0x000fe40008000000 */
[----:B---3--:R-:W-:Y:S03]  /*66c0*/  USHF.R.U32.HI UR5, URZ, UR12, UR4 ;  /* 0x0000000cff057299 */ /* 0x008fe60008011604 */
[----:B------:R-:W-:Y:S02]  /*66d0*/  UMOV UR4, UR7 ;  /* 0x0000000700047c82 */ /* 0x000fe40008000000 */
[----:B------:R-:W-:Y:S02]  /*66e0*/  USHF.R.U32.HI UR7, URZ, UR57, UR4 ;  /* 0x00000039ff077299 */ /* 0x000fe40008011604 */
[----:B------:R-:W-:Y:S02]  /*66f0*/  USEL UR4, UR55, UR5, !UP0 ;  /* 0x0000000537047287 */ /* 0x000fe4000c000000 */
[----:B------:R-:W-:Y:S01]  /*6700*/  USEL UR7, UR62, UR7, !UP1 ;  /* 0x000000073e077287 */ /* 0x000fe2000c800000 */
[----:B------:R-:W-:Y:S01]  /*6710*/  UMOV UR5, UR9 ;  /* 0x0000000900057c82 */ /* 0x000fe20008000000 */
[----:B------:R-:W-:Y:S02]  /*6720*/  UIMAD.WIDE.U32 UR8, UR4, UR42, URZ ;  /* 0x0000002a040872a5 */ /* 0x000fe4000f8e00ff */
[----:B------:R-:W-:Y:S03]  /*6730*/  USHF.R.U32.HI UR6, URZ, UR12, UR5 ;  /* 0x0000000cff067299 */ /* 0x000fe60008011605 */
[----:B------:R-:W-:Y:S01]  /*6740*/  UMOV UR5, UR11 ;  /* 0x0000000b00057c82 */ /* 0x000fe20008000000 */
[----:B------:R-:W-:Y:S02]  /*6750*/  UIMAD.WIDE.U32 UR10, UR7, UR42, URZ ;  /* 0x0000002a070a72a5 */ /* 0x000fe4000f8e00ff */
[----:B------:R-:W-:Y:S02]  /*6760*/  USEL UR6, UR36, UR6, !UP0 ;  /* 0x0000000624067287 */ /* 0x000fe4000c000000 */
[----:B------:R-:W-:Y:S01]  /*6770*/  USHF.R.U32.HI UR5, URZ, UR57, UR5 ;  /* 0x00000039ff057299 */ /* 0x000fe20008011605 */
[----:B------:R-:W-:Y:S02]  /*6780*/  UMOV UR8, UR9 ;  /* 0x0000000900087c82 */ /* 0x000fe40008000000 */
[----:B------:R-:W-:Y:S01]  /*6790*/  UMOV UR10, UR11 ;  /* 0x0000000b000a7c82 */ /* 0x000fe20008000000 */
[----:B------:R-:W-:Y:S02]  /*67a0*/  @UP2 USHF.R.U32.HI UR4, URZ, UR43, UR8 ;  /* 0x0000002bff042299 */ /* 0x000fe40008011608 */
[----:B------:R-:W-:Y:S02]  /*67b0*/  @UP2 USHF.R.U32.HI UR7, URZ, UR43, UR10 ;  /* 0x0000002bff072299 */ /* 0x000fe4000801160a */
[----:B------:R-:W-:Y:S02]  /*67c0*/  UIMAD UR4, UR45, UR4, URZ ;  /* 0x000000042d0472a4 */ /* 0x000fe4000f8e02ff */
        /* <DEDUP_REMOVED lines=8> */
[----:B------:R-:W-:Y:S02]  /*6850*/  USEL UR11, UR6, UR4, !UP2 ;  /* 0x00000004060b7287 */ /* 0x000fe4000d000000 */
[----:B------:R-:W-:Y:S02]  /*6860*/  UIADD3 UR8, UPT, UPT, -UR5, URZ, URZ ;  /* 0x000000ff05087290 */ /* 0x000fe4000fffe1ff */
[----:B------:R-:W-:Y:S01]  /*6870*/  UIADD3 UR10, UPT, UPT, -UR11, URZ, URZ ;  /* 0x000000ff0b0a7290 */ /* 0x000fe2000fffe1ff */
[----:B------:R-:W-:Y:S01]  /*6880*/  @!UP0 UMOV UR4, UR9 ;  /* 0x0000000900048c82 */ /* 0x000fe20008000000 */
[----:B------:R-:W-:Y:S02]  /*6890*/  UIADD3 UR9, UPT, UPT, -UR6, URZ, URZ ;  /* 0x000000ff06097290 */ /* 0x000fe4000fffe1ff */
[----:B------:R-:W-:Y:S02]  /*68a0*/  @!UP0 USHF.R.U32.HI UR4, URZ, UR43, UR4 ;  /* 0x0000002bff048299 */ /* 0x000fe40008011604 */
[----:B------:R-:W-:Y:S02]  /*68b0*/  UIMAD UR10, UR45, UR10, UR6 ;  /* 0x0000000a2d0a72a4 */ /* 0x000fe4000f8e0206 */
[----:B------:R-:W-:Y:S04]  /*68c0*/  @!UP0 USEL UR4, UR5, UR4, !UP2 ;  /* 0x0000000405048287 */ /* 0x000fe8000d000000 */
[----:B------:R-:W-:Y:S02]  /*68d0*/  @!UP0 UIMAD UR10, UR7, UR10, UR4 ;  /* 0x0000000a070a82a4 */ /* 0x000fe4000f8e0204 */
[----:B------:R-:W-:Y:S02]  /*68e0*/  @!UP0 UIADD3 UR11, UPT, UPT, UR11, -UR4, URZ ;  /* 0x800000040b0b8290 */ /* 0x000fe4000fffe0ff */
[----:B------:R-:W-:Y:S02]  /*68f0*/  UIMAD UR7, UR41, UR8, UR37 ;  /* 0x00000008290772a4 */ /* 0x000fe4000f8e0225 */
[----:B------:R-:W-:Y:S02]  /*6900*/  @!UP0 UIMAD UR6, UR11, UR45, UR5 ;  /* 0x0000002d0b0682a4 */ /* 0x000fe4000f8e0205 */
[----:B------:R-:W-:Y:S01]  /*6910*/  UIMAD UR4, UR58, UR9, UR36 ;  /* 0x000000093a0472a4 */ /* 0x000fe2000f8e0224 */
[----:B------:R-:W-:Y:S02]  /*6920*/  @!UP0 UMOV UR5, UR10 ;  /* 0x0000000a00058c82 */ /* 0x000fe40008000000 */
[----:B------:R-:W-:Y:S02]  /*6930*/  UIMAD UR37, UR5, UR41, UR7 ;  /* 0x00000029052572a4 */ /* 0x000fe4000f8e0207 */
[----:B------:R-:W-:Y:S11]  /*6940*/  UIMAD UR36, UR6, UR58, UR4 ;  /* 0x0000003a062472a4 */ /* 0x000ff6000f8e0204 */
[----:B------:R-:W-:Y:S01]  /*6950*/  @!UPT UIADD3 URZ, UPT, UPT, URZ, URZ, URZ ;  /* 0x000000fffffff290 */ /* 0x000fe2000fffe0ff */
.L_x_103:
[----:B-1----:R-:W-:Y:S01]  /*6960*/  UISETP.NE.AND UP0, UPT, UR40, 0x1, UPT ;  /* 0x000000012800788c */ /* 0x002fe2000bf05270 */
[----:B------:R-:W-:Y:S01]  /*6970*/  LOP3.LUT P0, RZ, R146, 0x3f0, RZ, 0xc0, !PT ;  /* 0x000003f092ff7812 */ /* 0x000fe2000780c0ff */
[----:B------:R-:W-:Y:S01]  /*6980*/  USHF.L.U32 UR53, UR16, 0x8, URZ ;  /* 0x0000000810357899 */ /* 0x000fe200080006ff */
[----:B------:R-:W-:Y:S01]  /*6990*/  BSSY.RECONVERGENT B6, `(.L_x_104) ;  /* 0x0000034000067945 */ /* 0x000fe20003800200 */
[----:B------:R-:W-:Y:S01]  /*69a0*/  USHF.L.U32 UR50, UR20, 0x7, URZ ;  /* 0x0000000714327899 */ /* 0x000fe200080006ff */
[----:B------:R-:W-:Y:S06]  /*69b0*/  IADD3 R148, PT, PT, R148, 0x1, RZ ;  /* 0x0000000194947810 */ /* 0x000fec0007ffe0ff */
[----:B------:R-:W1:Y:S01]  /*69c0*/  @!UP0 LDCU.128 UR12, c[0x0][0xf10] ;  /* 0x0001e200ff0c87ac */ /* 0x000e620008000c00 */
[----:B------:R-:W3:Y:S01]  /*69d0*/  @!UP0 LDCU UR5, c[0x0][0xf0c] ;  /* 0x0001e180ff0587ac */ /* 0x000ee20008000800 */
[----:B------:R-:W4:Y:S01]  /*69e0*/  @!UP0 LDCU UR10, c[0x0][0xf20] ;  /* 0x0001e400ff0a87ac */ /* 0x000f220008000800 */
[----:B-1----:R-:W-:Y:S02]  /*69f0*/  UIMAD.WIDE.U32 UR8, UR37, UR12, URZ ;  /* 0x0000000c250872a5 */ /* 0x002fe4000f8e00ff */
[----:B------:R-:W-:Y:S02]  /*6a00*/  UIMAD.WIDE.U32 UR6, UR36, UR15, URZ ;  /* 0x0000000f240672a5 */ /* 0x000fe4000f8e00ff */
[----:B------:R-:W-:Y:S03]  /*6a10*/  @!UP0 UISETP.NE.AND UP1, UPT, UR14, 0x1, UPT ;  /* 0x000000010e00888c */ /* 0x000fe6000bf25270 */
[----:B------:R-:W-:Y:S01]  /*6a20*/  @!UP0 UMOV UR4, UR9 ;  /* 0x0000000900048c82 */ /* 0x000fe20008000000 */
[----:B---3--:R-:W-:Y:S02]  /*6a30*/  @!UP0 UISETP.NE.AND UP2, UPT, UR5, 0x1, UPT ;  /* 0x000000010500888c */ /* 0x008fe4000bf45270 */
[----:B------:R-:W-:Y:S01]  /*6a40*/  @!UP0 USHF.R.U32.HI UR4, URZ, UR13, UR4 ;  /* 0x0000000dff048299 */ /* 0x000fe20008011604 */
[----:B------:R-:W-:Y:S02]  /*6a50*/  @!UP0 UMOV UR6, UR7 ;  /* 0x0000000700068c82 */ /* 0x000fe40008000000 */
[----:B----4-:R-:W-:Y:S02]  /*6a60*/  @!UP0 USHF.R.U32.HI UR6, URZ, UR10, UR6 ;  /* 0x0000000aff068299 */ /* 0x010fe40008011606 */
[----:B------:R-:W-:Y:S02]  /*6a70*/  @!UP0 USEL UR7, UR37, UR4, !UP2 ;  /* 0x0000000425078287 */ /* 0x000fe4000d000000 */
[----:B------:R-:W-:Y:S04]  /*6a80*/  @!UP0 USEL UR6, UR36, UR6, !UP1 ;  /* 0x0000000624068287 */ /* 0x000fe8000c800000 */
[----:B------:R-:W-:Y:S02]  /*6a90*/  @!UP0 UIADD3 UR4, UPT, UPT, -UR7, UR6, URZ ;  /* 0x0000000607048290 */ /* 0x000fe4000fffe1ff */
[----:B------:R-:W-:Y:S02]  /*6aa0*/  @!UP0 UIADD3 UR6, UPT, UPT, UR7, -UR6, URZ ;  /* 0x8000000607068290 */ /* 0x000fe4000fffe0ff */
[----:B------:R-:W-:Y:S02]  /*6ab0*/  @!UP0 UIMAD UR37, UR4, UR5, UR37 ;  /* 0x00000005042582a4 */ /* 0x000fe4000f8e0225 */
[----:B------:R-:W-:Y:S01]  /*6ac0*/  @!UP0 UIMAD UR36, UR6, UR14, UR36 ;  /* 0x0000000e062482a4 */ /* 0x000fe2000f8e0224 */
[----:B------:R-:W-:Y:S11]  /*6ad0*/  @!P0 BRA `(.L_x_105) ;  /* 0x00000000007c8947 */ /* 0x000ff60003800000 */
[----:B------:R-:W1:Y:S01]  /*6ae0*/  LDCU.64 UR8, c[0x4][0x80] ;  /* 0x01001000ff0877ac */ /* 0x000e620008000a00 */
[----:B------:R-:W-:Y:S01]  /*6af0*/  MOV R16, 0x0 ;  /* 0x0000000000107802 */ /* 0x000fe20000000f00 */
[----:B------:R-:W-:Y:S02]  /*6b00*/  HFMA2 R12, -RZ, RZ, 0, 5.9604644775390625e-08 ;  /* 0x00000001ff0c7431 */ /* 0x000fe400000001ff */
[----:B------:R-:W-:Y:S01]  /*6b10*/  IMAD.MOV.U32 R8, RZ, RZ, 0x70 ;  /* 0x00000070ff087424 */ /* 0x000fe200078e00ff */
[----:B------:R3:W4:Y:S01]  /*6b20*/  LDC.64 R14, c[0x4][R16] ;  /* 0x01000000100e7b82 */ /* 0x0007220000000a00 */
[----:B------:R-:W2:Y:S01]  /*6b30*/  LDCU.64 UR6, c[0x4][0x88] ;  /* 0x01001100ff0677ac */ /* 0x000ea20008000a00 */
[----:B------:R-:W-:Y:S01]  /*6b40*/  IMAD.MOV.U32 R13, RZ, RZ, RZ ;  /* 0x000000ffff0d7224 */ /* 0x000fe200078e00ff */
[----:B------:R-:W2:Y:S01]  /*6b50*/  LDCU.64 UR4, c[0x4][0x8] ;  /* 0x01000100ff0477ac */ /* 0x000ea20008000a00 */
[----:B-1----:R-:W-:Y:S01]  /*6b60*/  MOV R5, UR9 ;  /* 0x0000000900057c02 */ /* 0x002fe20008000f00 */
[----:B------:R-:W-:Y:S01]  /*6b70*/  IMAD.U32 R4, RZ, RZ, UR8 ;  /* 0x00000008ff047e24 */ /* 0x000fe2000f8e00ff */
[----:B--2---:R-:W-:Y:S01]  /*6b80*/  MOV R7, UR7 ;  /* 0x0000000700077c02 */ /* 0x004fe20008000f00 */
[----:B------:R-:W-:Y:S01]  /*6b90*/  IMAD.U32 R6, RZ, RZ, UR6 ;  /* 0x00000006ff067e24 */ /* 0x000fe2000f8e00ff */
[----:B------:R-:W-:Y:S01]  /*6ba0*/  MOV R11, UR5 ;  /* 0x00000005000b7c02 */ /* 0x000fe20008000f00 */
[----:B------:R-:W-:Y:S02]  /*6bb0*/  IMAD.U32 R10, RZ, RZ, UR4 ;  /* 0x00000004ff0a7e24 */ /* 0x000fe4000f8e00ff */
[----:B------:R-:W-:Y:S07]  /*6bc0*/  LEPC R20, `(.L_x_106) ;  /* 0x000000001014794e */ /* 0x000fee0000000000 */
[----:B---345:R-:W-:Y:S05]  /*6bd0*/  CALL.ABS.NOINC R14 ;  /* 0x000000000e007343 */ /* 0x038fea0003c00000 */
.L_x_106:
[----:B------:R-:W1:Y:S01]  /*6be0*/  LDCU.64 UR8, c[0x4][0x80] ;  /* 0x01001000ff0877ac */ /* 0x000e620008000a00 */
[----:B------:R-:W2:Y:S01]  /*6bf0*/  LDC.64 R16, c[0x4][R16] ;  /* 0x0100000010107b82 */ /* 0x000ea20000000a00 */
[----:B------:R-:W-:Y:S02]  /*6c00*/  HFMA2 R12, -RZ, RZ, 0, 5.9604644775390625e-08 ;  /* 0x00000001ff0c7431 */ /* 0x000fe400000001ff */
[----:B------:R-:W-:Y:S02]  /*6c10*/  IMAD.MOV.U32 R8, RZ, RZ, 0x70 ;  /* 0x00000070ff087424 */ /* 0x000fe400078e00ff */
[----:B------:R-:W-:Y:S01]  /*6c20*/  IMAD.MOV.U32 R13, RZ, RZ, RZ ;  /* 0x000000ffff0d7224 */ /* 0x000fe200078e00ff */
[----:B------:R-:W3:Y:S01]  /*6c30*/  LDCU.64 UR6, c[0x4][0x88] ;  /* 0x01001100ff0677ac */ /* 0x000ee20008000a00 */
[----:B------:R-:W4:Y:S01]  /*6c40*/  LDCU.64 UR4, c[0x4][0x8] ;  /* 0x01000100ff0477ac */ /* 0x000f220008000a00 */
[----:B-1----:R-:W-:Y:S02]  /*6c50*/  MOV R4, UR8 ;  /* 0x0000000800047c02 */ /* 0x002fe40008000f00 */
[----:B------:R-:W-:Y:S02]  /*6c60*/  MOV R5, UR9 ;  /* 0x0000000900057c02 */ /* 0x000fe40008000f00 */
[----:B---3--:R-:W-:Y:S01]  /*6c70*/  MOV R7, UR7 ;  /* 0x0000000700077c02 */ /* 0x008fe20008000f00 */
[----:B------:R-:W-:Y:S01]  /*6c80*/  IMAD.U32 R6, RZ, RZ, UR6 ;  /* 0x00000006ff067e24 */ /* 0x000fe2000f8e00ff */
[----:B----4-:R-:W-:Y:S01]  /*6c90*/  MOV R11, UR5 ;  /* 0x00000005000b7c02 */ /* 0x010fe20008000f00 */
[----:B------:R-:W-:Y:S02]  /*6ca0*/  IMAD.U32 R10, RZ, RZ, UR4 ;  /* 0x00000004ff0a7e24 */ /* 0x000fe4000f8e00ff */
[----:B------:R-:W-:Y:S07]  /*6cb0*/  LEPC R20, `(.L_x_105) ;  /* 0x000000001014794e */ /* 0x000fee0000000000 */
[----:B--2---:R-:W-:Y:S05]  /*6cc0*/  CALL.ABS.NOINC R16 ;  /* 0x0000000010007343 */ /* 0x004fea0003c00000 */
.L_x_105:
[----:B------:R-:W-:Y:S05]  /*6cd0*/  BSYNC.RECONVERGENT B6 ;  /* 0x0000000000067941 */ /* 0x000fea0003800200 */
.L_x_104:
[----:B------:R-:W-:Y:S02]  /*6ce0*/  ISETP.NE.U32.AND P0, PT, RZ, UR60, PT ;  /* 0x0000003cff007c0c */ /* 0x000fe4000bf05070 */
[C---:B------:R-:W-:Y:S02]  /*6cf0*/  ISETP.NE.U32.AND P3, PT, R138.reuse, RZ, PT ;  /* 0x000000ff8a00720c */ /* 0x040fe40003f65070 */
[----:B------:R-:W-:Y:S02]  /*6d00*/  ISETP.NE.U32.AND P4, PT, R138, RZ, PT ;  /* 0x000000ff8a00720c */ /* 0x000fe40003f85070 */
[----:B------:R-:W-:Y:S02]  /*6d10*/  ISETP.NE.AND.EX P0, PT, RZ, UR61, PT, P0 ;  /* 0x0000003dff007c0c */ /* 0x000fe4000bf05300 */
[C---:B------:R-:W-:Y:S02]  /*6d20*/  ISETP.NE.AND.EX P3, PT, R139.reuse, RZ, PT, P3 ;  /* 0x000000ff8b00720c */ /* 0x040fe40003f65330 */
[----:B------:R-:W-:Y:S02]  /*6d30*/  ISETP.NE.AND.EX P4, PT, R139, RZ, P0, P4 ;  /* 0x000000ff8b00720c */ /* 0x000fe40000785340 */
[----:B------:R-:W-:Y:S02]  /*6d40*/  ISETP.NE.U32.AND P5, PT, R134, RZ, PT ;  /* 0x000000ff8600720c */ /* 0x000fe40003fa5070 */
[----:B------:R-:W-:Y:S02]  /*6d50*/  ISETP.NE.U32.AND P2, PT, RZ, UR60, PT ;  /* 0x0000003cff007c0c */ /* 0x000fe4000bf45070 */
[----:B------:R-:W-:Y:S02]  /*6d60*/  PLOP3.LUT P1, PT, PT, PT, PT, 0x8, 0x80 ;  /* 0x000000000080781c */ /* 0x000fe40003f2e170 */
[----:B------:R-:W-:Y:S02]  /*6d70*/  ISETP.NE.AND.EX P5, PT, R135, RZ, PT, P5 ;  /* 0x000000ff8700720c */ /* 0x000fe40003fa5350 */
[----:B------:R-:W-:Y:S03]  /*6d80*/  ISETP.NE.AND.EX P2, PT, RZ, UR61, PT, P2 ;  /* 0x0000003dff007c0c */ /* 0x000fe6000bf45320 */
[----:B------:R-:W-:Y:S01]  /*6d90*/  @!P4 PLOP3.LUT P1, PT, P3, PT, PT, 0x80, 0x8 ;  /* 0x000000000008c81c */ /* 0x000fe20001f2f070 */
[----:B------:R-:W-:Y:S01]  /*6da0*/  @!UPT UIADD3 URZ, UPT, UPT, URZ, URZ, URZ ;  /* 0x000000fffffff290 */ /* 0x000fe2000fffe0ff */
[----:B------:R-:W-:Y:S11]  /*6db0*/  @!P3 BRA `(.L_x_107) ;  /* 0x000000000030b947 */ /* 0x000ff60003800000 */
[----:B------:R-:W-:Y:S01]  /*6dc0*/  ISETP.NE.U32.AND P0, PT, R136, RZ, PT ;  /* 0x000000ff8800720c */ /* 0x000fe20003f05070 */
[----:B------:R-:W1:Y:S01]  /*6dd0*/  LDCU.64 UR4, c[0x0][0x358] ;  /* 0x00006b00ff0477ac */ /* 0x000e620008000a00 */
[----:B------:R-:W-:Y:S02]  /*6de0*/  IMAD.MOV.U32 R142, RZ, RZ, 0x1 ;  /* 0x00000001ff8e7424 */ /* 0x000fe400078e00ff */
[----:B------:R-:W-:Y:S11]  /*6df0*/  ISETP.NE.AND.EX P0, PT, R137, RZ, PT, P0 ;  /* 0x000000ff8900720c */ /* 0x000ff60003f05300 */
[----:B------:R-:W-:Y:S02]  /*6e00*/  @!UPT UIADD3 URZ, UPT, UPT, URZ, URZ, URZ ;  /* 0x000000fffffff290 */ /* 0x000fe4000fffe0ff */
[----:B------:R-:W3:Y:S01]  /*6e10*/  @P0 LDC.64 R4, c[0x0][0xc88] ;  /* 0x00032200ff040b82 */ /* 0x000ee20000000a00 */
[----:B--2---:R-:W-:Y:S04]  /*6e20*/  @P0 IMAD R0, R138, UR44, RZ ;  /* 0x0000002c8a000c24 */ /* 0x004fe8000f8e02ff */
[----:B---3--:R-:W-:Y:S04]  /*6e30*/  @P0 IMAD.WIDE R4, R0, 0x4, R4 ;  /* 0x0000000400040825 */ /* 0x008fe800078e0204 */
[----:B------:R-:W-:Y:S01]  /*6e40*/  HFMA2 R0, -RZ, RZ, 0, 5.9604644775390625e-08 ;  /* 0x00000001ff007431 */ /* 0x000fe200000001ff */
[----:B-1---5:R1:W5:Y:S04]  /*6e50*/  @P0 LDG.E R71, desc[UR4][R4.64] ;  /* 0x0000000404470981 */ /* 0x022368000c1e1900 */
[----:B------:R-:W-:Y:S01]  /*6e60*/  @!P0 PRMT R142, R0, 0x7610, R142 ;  /* 0x00007610008e8816 */ /* 0x000fe2000000008e */
[----:B-1----:R-:W3:Y:S06]  /*6e70*/  @!P0 LDC R71, c[0x0][0xc80] ;  /* 0x00032000ff478b82 */ /* 0x002eec0000000800 */
.L_x_107:
[----:B------:R-:W-:Y:S05]  /*6e80*/  @!P5 BRA `(.L_x_108) ;  /* 0x000000000024d947 */ /* 0x000fea0003800000 */
[----:B------:R-:W-:Y:S01]  /*6e90*/  ISETP.NE.U32.AND P0, PT, R132, RZ, PT ;  /* 0x000000ff8400720c */ /* 0x000fe20003f05070 */
[----:B------:R-:W1:Y:S03]  /*6ea0*/  LDCU.64 UR4, c[0x0][0x358] ;  /* 0x00006b00ff0477ac */ /* 0x000e660008000a00 */
[----:B------:R-:W-:Y:S11]  /*6eb0*/  ISETP.NE.AND.EX P0, PT, R133, RZ, PT, P0 ;  /* 0x000000ff8500720c */ /* 0x000ff60003f05300 */
[----:B------:R-:W-:Y:S02]  /*6ec0*/  @!UPT UIADD3 URZ, UPT, UPT, URZ, URZ, URZ ;  /* 0x000000fffffff290 */ /* 0x000fe4000fffe0ff */
[----:B------:R-:W4:Y:S01]  /*6ed0*/  @P0 LDC.64 R4, c[0x0][0xca8] ;  /* 0x00032a00ff040b82 */ /* 0x000f220000000a00 */
[----:B--2---:R-:W-:Y:S04]  /*6ee0*/  @P0 IMAD R0, R134, UR44, RZ ;  /* 0x0000002c86000c24 */ /* 0x004fe8000f8e02ff */
[----:B----4-:R-:W-:Y:S05]  /*6ef0*/  @P0 IMAD.WIDE R4, R0, 0x4, R4 ;  /* 0x0000000400040825 */ /* 0x010fea00078e0204 */
[----:B-1---5:R1:W5:Y:S02]  /*6f00*/  @P0 LDG.E R68, desc[UR4][R4.64] ;  /* 0x0000000404440981 */ /* 0x022364000c1e1900 */
[----:B-1----:R-:W4:Y:S02]  /*6f10*/  @!P0 LDC R68, c[0x0][0xca0] ;  /* 0x00032800ff448b82 */ /* 0x002f240000000800 */
.L_x_108:
[----:B---3-5:R-:W-:Y:S01]  /*6f20*/  FSETP.NEU.AND P0, PT, R71, RZ, PT ;  /* 0x000000ff4700720b */ /* 0x028fe20003f0d000 */
[----:B------:R-:W-:Y:S01]  /*6f30*/  IMAD.U32 R3, RZ, RZ, UR38 ;  /* 0x00000026ff037e24 */ /* 0x000fe2000f8e00ff */
[----:B------:R-:W-:Y:S01]  /*6f40*/  SEL R4, RZ, 0xffffffff, P2 ;  /* 0xffffffffff047807 */ /* 0x000fe20001000000 */
[----:B------:R-:W-:Y:S01]  /*6f50*/  IMAD.SHL.U32 R164, R140, 0x2, RZ ;  /* 0x000000028ca47824 */ /* 0x000fe200078e00ff */
[----:B------:R-:W-:Y:S01]  /*6f60*/  @!P4 LOP3.LUT P2, RZ, R142, 0xff, RZ, 0xc0, !PT ;  /* 0x000000ff8effc812 */ /* 0x000fe2000784c0ff */
[----:B------:R-:W-:Y:S01]  /*6f70*/  IMAD.SHL.U32 R75, R152, 0x10, RZ ;  /* 0x00000010984b7824 */ /* 0x000fe200078e00ff */
[----:B--2---:R-:W-:Y:S01]  /*6f80*/  @!P4 SEL R0, RZ, 0xffffffff, P0 ;  /* 0xffffffffff00c807 */ /* 0x004fe20000000000 */
[----:B------:R-:W-:Y:S01]  /*6f90*/  VIADD R163, R164, UR46 ;  /* 0x0000002ea4a37c36 */ /* 0x000fe20008000000 */
[----:B------:R-:W-:Y:S01]  /*6fa0*/  LOP3.LUT R151, R151, 0x1, RZ, 0x3c, !PT ;  /* 0x0000000197977812 */ /* 0x000fe200078e3cff */
[----:B------:R-:W-:Y:S01]  /*6fb0*/  IMAD.MOV.U32 R85, RZ, RZ, -0x10 ;  /* 0xfffffff0ff557424 */ /* 0x000fe200078e00ff */
[----:B------:R-:W-:Y:S01]  /*6fc0*/  @P1 SEL R0, R4, R0, !P2 ;  /* 0x0000000004001207 */ /* 0x000fe20005000000 */
[----:B------:R-:W-:Y:S01]  /*6fd0*/  IMAD.SHL.U32 R84, R153, 0x10, RZ ;  /* 0x0000001099547824 */ /* 0x000fe200078e00ff */
[----:B------:R-:W-:Y:S01]  /*6fe0*/  SHF.L.U32 R3, R3, 0x1f, RZ ;  /* 0x0000001f03037819 */ /* 0x000fe200000006ff */
[C---:B------:R-:W-:Y:S01]  /*6ff0*/  IMAD.IADD R149, R163.reuse, 0x1, R75 ;  /* 0x00000001a3957824 */ /* 0x040fe200078e024b */
[----:B------:R-:W-:Y:S01]  /*7000*/  @!P4 LOP3.LUT R0, R0, 0x1, RZ, 0xc0, !PT ;  /* 0x000000010000c812 */ /* 0x000fe200078ec0ff */
[----:B------:R-:W-:Y:S01]  /*7010*/  IMAD.IADD R162, R163, 0x1, R84 ;  /* 0x00000001a3a27824 */ /* 0x000fe200078e0254 */
[----:B------:R-:W-:Y:S01]  /*7020*/  BSSY B1, `(.L_x_109) ;  /* 0x000004d000017945 */ /* 0x000fe20003800000 */
[----:B------:R-:W-:Y:S01]  /*7030*/  IMAD.IADD R159, R84, 0x1, R149 ;  /* 0x00000001549f7824 */ /* 0x000fe200078e0295 */
[----:B------:R-:W-:Y:S01]  /*7040*/  ISETP.NE.U32.OR P5, PT, R0, 0x1, P4 ;  /* 0x000000010000780c */ /* 0x000fe200027a5470 */
[----:B------:R-:W-:Y:S01]  /*7050*/  IMAD.MOV.U32 R86, RZ, RZ, 0x1 ;  /* 0x00000001ff567424 */ /* 0x000fe200078e00ff */
[----:B------:R-:W-:Y:S01]  /*7060*/  LOP3.LUT P4, R147, R142, 0xff, RZ, 0xc0, !PT ;  /* 0x000000ff8e937812 */ /* 0x000fe2000788c0ff */
[----:B------:R-:W-:Y:S01]  /*7070*/  IMAD.MOV.U32 R74, RZ, RZ, RZ ;  /* 0x000000ffff4a7224 */ /* 0x000fe200078e00ff */
[----:B------:R-:W-:Y:S02]  /*7080*/  P2R R157, PR, RZ, 0x20 ;  /* 0x00000020ff9d7803 */ /* 0x000fe40000000000 */
[----:B------:R-:W-:Y:S02]  /*7090*/  CS2R R130, SRZ ;  /* 0x0000000000827805 */ /* 0x000fe4000001ff00 */
[----:B------:R-:W-:Y:S02]  /*70a0*/  CS2R R128, SRZ ;  /* 0x0000000000807805 */ /* 0x000fe4000001ff00 */
[----:B------:R-:W-:Y:S02]  /*70b0*/  CS2R R122, SRZ ;  /* 0x00000000007a7805 */ /* 0x000fe4000001ff00 */
[----:B------:R-:W-:Y:S02]  /*70c0*/  CS2R R120, SRZ ;  /* 0x0000000000787805 */ /* 0x000fe4000001ff00 */
[----:B------:R-:W-:Y:S02]  /*70d0*/  CS2R R114, SRZ ;  /* 0x0000000000727805 */ /* 0x000fe4000001ff00 */
[----:B------:R-:W-:Y:S02]  /*70e0*/  CS2R R112, SRZ ;  /* 0x0000000000707805 */ /* 0x000fe4000001ff00 */
[----:B------:R-:W-:Y:S02]  /*70f0*/  CS2R R106, SRZ ;  /* 0x00000000006a7805 */ /* 0x000fe4000001ff00 */
[----:B------:R-:W-:Y:S02]  /*7100*/  CS2R R104, SRZ ;  /* 0x0000000000687805 */ /* 0x000fe4000001ff00 */
[----:B------:R-:W-:Y:S02]  /*7110*/  @P5 SHF.L.U32 R0, R151, 0x1f, RZ ;  /* 0x0000001f97005819 */ /* 0x000fe400000006ff */
[----:B------:R-:W-:Y:S02]  /*7120*/  CS2R R98, SRZ ;  /* 0x0000000000627805 */ /* 0x000fe4000001ff00 */
[----:B------:R-:W-:Y:S02]  /*7130*/  CS2R R96, SRZ ;  /* 0x0000000000607805 */ /* 0x000fe4000001ff00 */
[----:B------:R-:W-:Y:S01]  /*7140*/  CS2R R90, SRZ ;  /* 0x00000000005a7805 */ /* 0x000fe2000001ff00 */
[----:B------:R1:W2:Y:S01]  /*7150*/  @P5 SYNCS.PHASECHK.TRANS64.TRYWAIT P2, [UR46+0x40], R0 ;  /* 0x00004000ff0055a7 */ /* 0x0002a2000804112e */
[----:B------:R-:W-:Y:S02]  /*7160*/  CS2R R88, SRZ ;  /* 0x0000000000587805 */ /* 0x000fe4000001ff00 */
[----:B------:R-:W-:Y:S02]  /*7170*/  CS2R R82, SRZ ;  /* 0x0000000000527805 */ /* 0x000fe4000001ff00 */
[----:B------:R-:W-:Y:S02]  /*7180*/  CS2R R80, SRZ ;  /* 0x0000000000507805 */ /* 0x000fe4000001ff00 */
[----:B------:R-:W-:Y:S02]  /*7190*/  CS2R R78, SRZ ;  /* 0x00000000004e7805 */ /* 0x000fe4000001ff00 */
[----:B------:R-:W-:Y:S01]  /*71a0*/  CS2R R76, SRZ ;  /* 0x00000000004c7805 */ /* 0x000fe2000001ff00 */
[----:B------:R3:W3:Y:S01]  /*71b0*/  SYNCS.PHASECHK.TRANS64.TRYWAIT P1, [UR46+0xb0], R3 ;  /* 0x0000b003ff0075a7 */ /* 0x0006e2000802112e */
[----:B-1----:R-:W-:Y:S02]  /*71c0*/  SEL R0, RZ, 0xffffffff, P0 ;  /* 0xffffffffff007807 */ /* 0x002fe40000000000 */
[----:B------:R-:W-:Y:S02]  /*71d0*/  ISETP.NE.AND P0, PT, RZ, UR38, PT ;  /* 0x00000026ff007c0c */ /* 0x000fe4000bf05270 */
[----:B------:R-:W-:Y:S02]  /*71e0*/  @P3 SEL R0, R4, R0, !P4 ;  /* 0x0000000004003207 */ /* 0x000fe40006000000 */
[----:B------:R-:W-:Y:S02]  /*71f0*/  SEL R70, RZ, 0xc0, P0 ;  /* 0x000000c0ff467807 */ /* 0x000fe40000000000 */
[----:B------:R-:W-:Y:S04]  /*7200*/  LOP3.LUT R0, R0, 0x1, RZ, 0xc0, !PT ;  /* 0x0000000100007812 */ /* 0x000fe800078ec0ff */
[----:B------:R-:W-:Y:S01]  /*7210*/  ISETP.NE.U32.AND P3, PT, R0, 0x1, PT ;  /* 0x000000010000780c */ /* 0x000fe20003f65070 */
[----:B------:R-:W-:Y:S03]  /*7220*/  IMAD.U32 R0, RZ, RZ, UR38 ;  /* 0x00000026ff007e24 */ /* 0x000fe6000f8e00ff */
[----:B------:R-:W-:Y:S01]  /*7230*/  P2R R87, PR, RZ, 0x8 ;  /* 0x00000008ff577803 */ /* 0x000fe20000000000 */
[----:B------:R-:W-:Y:S01]  /*7240*/  IMAD R69, R0, 0xc0, R2 ;  /* 0x000000c000457824 */ /* 0x000fe200078e0202 */
[----:B------:R-:W-:Y:S04]  /*7250*/  ISETP.NE.U32.AND P3, PT, R141, 0x1, PT ;  /* 0x000000018d00780c */ /* 0x000fe80003f65070 */
[----:B------:R-:W-:Y:S05]  /*7260*/  SEL R85, R85, 0x10, !P3 ;  /* 0x0000001055557807 */ /* 0x000fea0005800000 */
[----:B------:R-:W-:Y:S02]  /*7270*/  IMAD.IADD R163, R163, 0x1, R85 ;  /* 0x00000001a3a37824 */ /* 0x000fe400078e0255 */
[C---:B------:R-:W-:Y:S02]  /*7280*/  IMAD.IADD R161, R85.reuse, 0x1, R162 ;  /* 0x0000000155a17824 */ /* 0x040fe400078e02a2 */
[C---:B------:R-:W-:Y:S02]  /*7290*/  IMAD.IADD R160, R85.reuse, 0x1, R149 ;  /* 0x0000000155a07824 */ /* 0x040fe400078e0295 */
[----:B------:R-:W-:Y:S01]  /*72a0*/  IMAD.IADD R158, R85, 0x1, R159 ;  /* 0x00000001559e7824 */ /* 0x000fe200078e029f */
[----:B--2---:R-:W-:Y:S01]  /*72b0*/  @P5 SEL R86, RZ, 0x1, !P2 ;  /* 0x00000001ff565807 */ /* 0x004fe20005000000 */
[----:B------:R-:W-:Y:S06]  /*72c0*/  @!P5 BRA `(.L_x_110) ;  /* 0x000000000088d947 */ /* 0x000fec0003800000 */
[----:B------:R-:W-:Y:S01]  /*72d0*/  IMAD.MOV.U32 R131, RZ, RZ, RZ ;  /* 0x000000ffff837224 */ /* 0x000fe200078e00ff */
[----:B------:R-:W-:Y:S01]  /*72e0*/  ISETP.NE.AND P0, PT, R86, RZ, PT ;  /* 0x000000ff5600720c */ /* 0x000fe20003f05270 */
[----:B------:R-:W-:Y:S01]  /*72f0*/  BSSY B0, `(.L_x_111) ;  /* 0x0000014000007945 */ /* 0x000fe20003800000 */
        /* <DEDUP_REMOVED lines=14> */
[----:B------:R-:W-:Y:S01]  /*73e0*/  CS2R R128, SRZ ;  /* 0x0000000000807805 */ /* 0x000fe2000001ff00 */
[----:B------:R-:W-:Y:S06]  /*73f0*/  @P0 BRA `(.L_x_112) ;  /* 0x00000000000c0947 */ /* 0x000fec0003800000 */
[----:B------:R-:W-:Y:S04]  /*7400*/  SHF.L.U32 R4, R151, 0x1f, RZ ;  /* 0x0000001f97047819 */ /* 0x000fe800000006ff */
[----:B------:R-:W1:Y:S02]  /*7410*/  SYNCS.PHASECHK.TRANS64.TRYWAIT P0, [UR46+0x40], R4 ;  /* 0x00004004ff0075a7 */ /* 0x000e64000800112e */
[----:B-1----:R-:W-:Y:S05]  /*7420*/  @!P0 BRA `(.L_x_113) ;  /* 0x0000005c008c8947 */ /* 0x002fea0003800000 */
.L_x_112:
[----:B------:R-:W-:Y:S05]  /*7430*/  BSYNC B0 ;  /* 0x0000000000007941 */ /* 0x000fea0003800000 */
.L_x_111:
[----:B------:R-:W-:Y:S01]  /*7440*/  ISETP.NE.AND P0, PT, R87, RZ, PT ;  /* 0x000000ff5700720c */ /* 0x000fe20003f05270 */
[----:B------:R-:W-:Y:S11]  /*7450*/  HFMA2 R74, -RZ, RZ, 0, 5.9604644775390625e-08 ;  /* 0x00000001ff4a7431 */ /* 0x000ff600000001ff */
[----:B------:R-:W-:Y:S01]  /*7460*/  @!UPT UIADD3 URZ, UPT, UPT, URZ, URZ, URZ ;  /* 0x000000fffffff290 */ /* 0x000fe2000fffe0ff */
[----:B------:R2:W1:Y:S04]  /*7470*/  @P0 LDS.128 R76, [R164+UR46+0x400] ;  /* 0x0004002ea44c0984 */ /* 0x0004680008000c00 */
[----:B------:R2:W1:Y:S04]  /*7480*/  @P0 LDS.128 R80, [R163+0x400] ;  /* 0x00040000a3500984 */ /* 0x0004680000000c00 */
[----:B------:R2:W1:Y:S04]  /*7490*/  @P0 LDS.128 R88, [R162+0x400] ;  /* 0x00040000a2580984 */ /* 0x0004680000000c00 */
[----:B------:R2:W1:Y:S04]  /*74a0*/  @P0 LDS.128 R96, [R161+0x400] ;  /* 0x00040000a1600984 */ /* 0x0004680000000c00 */
[----:B------:R2:W1:Y:S04]  /*74b0*/  @P0 LDS.128 R104, [R149+0x400] ;  /* 0x0004000095680984 */ /* 0x0004680000000c00 */
[----:B------:R2:W1:Y:S04]  /*74c0*/  @P0 LDS.128 R112, [R160+0x400] ;  /* 0x00040000a0700984 */ /* 0x0004680000000c00 */
[----:B------:R2:W1:Y:S04]  /*74d0*/  @P0 LDS.128 R120, [R159+0x400] ;  /* 0x000400009f780984 */ /* 0x0004680000000c00 */
[----:B------:R2:W1:Y:S02]  /*74e0*/  @P0 LDS.128 R128, [R158+0x400] ;  /* 0x000400009e800984 */ /* 0x0004640000000c00 */
.L_x_110:
[----:B------:R-:W-:Y:S05]  /*74f0*/  BSYNC B1 ;  /* 0x0000000000017941 */ /* 0x000fea0003800000 */
.L_x_109:
[----:B------:R-:W-:Y:S05]  /*7500*/  IMAD.IADD R16, R69, 0x1, R70 ;  /* 0x0000000145107824 */ /* 0x000fea00078e0246 */
[----:B-1----:R-:W-:Y:S04]  /*7510*/  SHF.R.U32.HI R0, RZ, 0x15, R16 ;  /* 0x00000015ff007819 */ /* 0x002fe80000011610 */
[----:B------:R-:W-:Y:S01]  /*7520*/  LOP3.LUT P0, RZ, R0, 0x3, R143, 0x48, !PT ;  /* 0x0000000300ff7812 */ /* 0x000fe2000780488f */
[----:B------:R-:W-:Y:S01]  /*7530*/  @!UPT UIADD3 URZ, UPT, UPT, URZ, URZ, URZ ;  /* 0x000000fffffff290 */ /* 0x000fe2000fffe0ff */
[----:B---3--:R-:W-:Y:S11]  /*7540*/  @P1 BRA `(.L_x_114) ;  /* 0x0000000000081947 */ /* 0x008ff60003800000 */
[----:B------:R-:W1:Y:S02]  /*7550*/  SYNCS.PHASECHK.TRANS64.TRYWAIT P1, [UR46+0xb0], R3 ;  /* 0x0000b003ff0075a7 */ /* 0x000e64000802112e */
[----:B-1----:R-:W-:Y:S05]  /*7560*/  @!P1 BRA `(.L_x_115) ;  /* 0x0000005c00549947 */ /* 0x002fea0003800000 */
.L_x_114:
[----:B------:R-:W-:Y:S05]  /*7570*/  @!P0 BRA `(.L_x_116) ;  /* 0x0000000000408947 */ /* 0x000fea0003800000 */
[----:B------:R-:W3:Y:S01]  /*7580*/  LDCU.64 UR8, c[0x4][0x70] ;  /* 0x01000e00ff0877ac */ /* 0x000ee20008000a00 */
[----:B------:R-:W-:Y:S01]  /*7590*/  MOV R15, 0x0 ;  /* 0x00000000000f7802 */ /* 0x000fe20000000f00 */
[----:B------:R-:W-:Y:S02]  /*75a0*/  HFMA2 R12, -RZ, RZ, 0, 5.9604644775390625e-08 ;  /* 0x00000001ff0c7431 */ /* 0x000fe400000001ff */
[----:B------:R-:W-:Y:S02]  /*75b0*/  IMAD.MOV.U32 R8, RZ, RZ, 0x192 ;  /* 0x00000192ff087424 */ /* 0x000fe400078e00ff */
[----:B------:R-:W-:Y:S01]  /*75c0*/  IMAD.MOV.U32 R13, RZ, RZ, RZ ;  /* 0x000000ffff0d7224 */ /* 0x000fe200078e00ff */
[----:B------:R-:W5:Y:S01]  /*75d0*/  LDCU.64 UR6, c[0x4][0x78] ;  /* 0x01000f00ff0677ac */ /* 0x000f620008000a00 */
[----:B------:R-:W1:Y:S01]  /*75e0*/  LDC.64 R14, c[0x4][R15] ;  /* 0x010000000f0e7b82 */ /* 0x000e620000000a00 */
[----:B------:R-:W2:Y:S01]  /*75f0*/  LDCU.64 UR4, c[0x4][0x10] ;  /* 0x01000200ff0477ac */ /* 0x000ea20008000a00 */
[----:B---3--:R-:W-:Y:S01]  /*7600*/  MOV R5, UR9 ;  /* 0x0000000900057c02 */ /* 0x008fe20008000f00 */
[----:B------:R-:W-:Y:S01]  /*7610*/  IMAD.U32 R4, RZ, RZ, UR8 ;  /* 0x00000008ff047e24 */ /* 0x000fe2000f8e00ff */
[----:B-----5:R-:W-:Y:S01]  /*7620*/  MOV R7, UR7 ;  /* 0x0000000700077c02 */ /* 0x020fe20008000f00 */
[----:B------:R-:W-:Y:S01]  /*7630*/  IMAD.U32 R6, RZ, RZ, UR6 ;  /* 0x00000006ff067e24 */ /* 0x000fe2000f8e00ff */
[----:B--2---:R-:W-:Y:S01]  /*7640*/  MOV R11, UR5 ;  /* 0x00000005000b7c02 */ /* 0x004fe20008000f00 */
[----:B------:R-:W-:Y:S02]  /*7650*/  IMAD.U32 R10, RZ, RZ, UR4 ;  /* 0x00000004ff0a7e24 */ /* 0x000fe4000f8e00ff */
[----:B------:R-:W-:Y:S07]  /*7660*/  LEPC R20, `(.L_x_116) ;  /* 0x000000001014794e */ /* 0x000fee0000000000 */
[----:B-1--4-:R-:W-:Y:S05]  /*7670*/  CALL.ABS.NOINC R14 ;  /* 0x000000000e007343 */ /* 0x012fea0003c00000 */
.L_x_116:
[----:B------:R-:W-:Y:S01]  /*7680*/  SHF.L.U32 R72, R76, 0x10, RZ ;  /* 0x000000104c487819 */ /* 0x000fe200000006ff */
[----:B------:R-:W-:Y:S05]  /*7690*/  WARPSYNC.ALL ;  /* 0x0000000000007948 */ /* 0x000fea0003800000 */
[----:B------:R-:W-:Y:S01]  /*76a0*/  R2UR UR4, R16 ;  /* 0x00000000100472ca */ /* 0x000fe200000e0000 */
[----:B------:R-:W-:Y:S01]  /*76b0*/  BSSY.RECONVERGENT B0, `(.L_x_117) ;  /* 0x0000101000007945 */ /* 0x000fe20003800200 */
[----:B------:R-:W-:Y:S02]  /*76c0*/  LOP3.LUT R73, R77, 0xffff0000, RZ, 0xc0, !PT ;  /* 0xffff00004d497812 */ /* 0x000fe400078ec0ff */
[----:B------:R-:W-:Y:S02]  /*76d0*/  R2UR UR5, R155 ;  /* 0x000000009b0572ca */ /* 0x000fe400000e0000 */
[----:B------:R-:W-:Y:S07]  /*76e0*/  ISETP.NE.AND P0, PT, R154, RZ, PT ;  /* 0x000000ff9a00720c */ /* 0x000fee0003f05270 */
[----:B------:R-:W3:Y:S01]  /*76f0*/  LDTM.x64 R4, tmem[UR4] ;  /* 0x00000004000479ee */ /* 0x000ee20008340000 */
[----:B------:R-:W-:Y:S03]  /*7700*/  NOP ;  /* 0x0000000000007918 */ /* 0x000fe60000000000 */
[----:B---3--:R-:W-:Y:S01]  /*7710*/  SYNCS.ARRIVE.TRANS64.RED.A1T0 RZ, [UR5], RZ ;  /* 0x000000ffffff79a7 */ /* 0x008fe20008100405 */
[----:B-1--4-:R-:W-:Y:S01]  /*7720*/  FMUL R0, R68, R4 ;  /* 0x0000000444007220 */ /* 0x012fe20000400000 */
[----:B------:R-:W-:Y:S01]  /*7730*/  LOP3.LUT R4, R76, 0xffff0000, RZ, 0xc0, !PT ;  /* 0xffff00004c047812 */ /* 0x000fe200078ec0ff */
[C---:B------:R-:W-:Y:S01]  /*7740*/  FMUL R3, R68.reuse, R5 ;  /* 0x0000000544037220 */ /* 0x040fe20000400000 */
[C---:B------:R-:W-:Y:S01]  /*7750*/  FMUL R5, R68.reuse, R9 ;  /* 0x0000000944057220 */ /* 0x040fe20000400000 */
[----:B------:R-:W-:Y:S01]  /*7760*/  FFMA R0, R71, R72, R0 ;  /* 0x0000004847007223 */ /* 0x000fe20000000000 */
[----:B------:R-:W-:Y:S01]  /*7770*/  SHF.L.U32 R72, R77, 0x10, RZ ;  /* 0x000000104d487819 */ /* 0x000fe200000006ff */
[----:B------:R-:W-:Y:S01]  /*7780*/  FFMA R3, R71, R4, R3 ;  /* 0x0000000447037223 */ /* 0x000fe20000000003 */
[C---:B------:R-:W-:Y:S01]  /*7790*/  FMUL R4, R68.reuse, R8 ;  /* 0x0000000844047220 */ /* 0x040fe20000400000 */
[C---:B------:R-:W-:Y:S01]  /*77a0*/  FMUL R8, R68.reuse, R12 ;  /* 0x0000000c44087220 */ /* 0x040fe20000400000 */
[C---:B------:R-:W-:Y:S01]  /*77b0*/  FMUL R12, R68.reuse, R16 ;  /* 0x00000010440c7220 */ /* 0x040fe20000400000 */
[C---:B------:R-:W-:Y:S01]  /*77c0*/  FMUL R16, R68.reuse, R20 ;  /* 0x0000001444107220 */ /* 0x040fe20000400000 */
[----:B------:R-:W-:Y:S01]  /*77d0*/  F2FP.BF16.F32.PACK_AB R92, R3, R0 ;  /* 0x00000000035c723e */ /* 0x000fe200000010ff */
[----:B------:R-:W-:Y:S01]  /*77e0*/  FMUL R20, R68, R24 ;  /* 0x0000001844147220 */ /* 0x000fe20000400000 */
[----:B------:R-:W-:Y:S01]  /*77f0*/  LOP3.LUT R0, R78, 0xffff0000, RZ, 0xc0, !PT ;  /* 0xffff00004e007812 */ /* 0x000fe200078ec0ff */
[C---:B------:R-:W-:Y:S01]  /*7800*/  FMUL R24, R68.reuse, R28 ;  /* 0x0000001c44187220 */ /* 0x040fe20000400000 */
[----:B------:R-:W-:Y:S01]  /*7810*/  SHF.L.U32 R3, R79, 0x10, RZ ;  /* 0x000000104f037819 */ /* 0x000fe200000006ff */
[C---:B------:R-:W-:Y:S01]  /*7820*/  FMUL R28, R68.reuse, R32 ;  /* 0x00000020441c7220 */ /* 0x040fe20000400000 */
        /* <DEDUP_REMOVED lines=15> */
[----:B------:R-:W-:Y:S01]  /*7920*/  FMUL R60, R68, R64 ;  /* 0x00000040443c7220 */ /* 0x000fe20000400000 */
[----:B------:R-:W-:Y:S01]  /*7930*/  SHF.L.U32 R64, R78, 0x10, RZ ;  /* 0x000000104e407819 */ /* 0x000fe200000006ff */
[C---:B------:R-:W-:Y:S01]  /*7940*/  FMUL R7, R68.reuse, R7 ;  /* 0x0000000744077220 */ /* 0x040fe20000400000 */
[C---:B------:R-:W-:Y:S01]  /*7950*/  FMUL R37, R68.reuse, R41 ;  /* 0x0000002944257220 */ /* 0x040fe20000400000 */
[C---:B------:R-:W-:Y:S01]  /*7960*/  FMUL R41, R68.reuse, R45 ;  /* 0x0000002d44297220 */ /* 0x040fe20000400000 */
[C---:B------:R-:W-:Y:S01]  /*7970*/  FMUL R45, R68.reuse, R49 ;  /* 0x00000031442d7220 */ /* 0x040fe20000400000 */
[C---:B------:R-:W-:Y:S01]  /*7980*/  FFMA R6, R71.reuse, R72, R6 ;  /* 0x0000004847067223 */ /* 0x040fe20000000006 */
[C---:B------:R-:W-:Y:S01]  /*7990*/  FMUL R49, R68.reuse, R53 ;  /* 0x0000003544317220 */ /* 0x040fe20000400000 */
[C---:B------:R-:W-:Y:S01]  /*79a0*/  FFMA R7, R71.reuse, R73, R7 ;  /* 0x0000004947077223 */ /* 0x040fe20000000007 */
[C---:B------:R-:W-:Y:S01]  /*79b0*/  FMUL R53, R68.reuse, R57 ;  /* 0x0000003944357220 */ /* 0x040fe20000400000 */
[----:B------:R-:W-:Y:S01]  /*79c0*/  FFMA R4, R71, R64, R4 ;  /* 0x0000004047047223 */ /* 0x000fe20000000004 */
[----:B------:R-:W-:Y:S01]  /*79d0*/  LOP3.LUT R64, R79, 0xffff0000, RZ, 0xc0, !PT ;  /* 0xffff00004f407812 */ /* 0x000fe200078ec0ff */
[C---:B------:R-:W-:Y:S01]  /*79e0*/  FMUL R10, R68.reuse, R10 ;  /* 0x0000000a440a7220 */ /* 0x040fe20000400000 */
[----:B------:R-:W-:Y:S01]  /*79f0*/  F2FP.BF16.F32.PACK_AB R93, R7, R6 ;  /* 0x00000006075d723e */ /* 0x000fe200000010ff */
[C---:B------:R-:W-:Y:S01]  /*7a00*/  FMUL R57, R68.reuse, R61 ;  /* 0x0000003d44397220 */ /* 0x040fe20000400000 */
[----:B------:R-:W-:Y:S01]  /*7a10*/  LOP3.LUT R6, R83, 0xffff0000, RZ, 0xc0, !PT ;  /* 0xffff000053067812 */ /* 0x000fe200078ec0ff */
[----:B------:R-:W-:Y:S01]  /*7a20*/  FMUL R61, R68, R65 ;  /* 0x00000041443d7220 */ /* 0x000fe20000400000 */
[C---:B------:R-:W-:Y:S01]  /*7a30*/  SHF.L.U32 R65, R80.reuse, 0x10, RZ ;  /* 0x0000001050417819 */ /* 0x040fe200000006ff */
[C---:B------:R-:W-:Y:S01]  /*7a40*/  FFMA R5, R71.reuse, R0, R5 ;  /* 0x0000000047057223 */ /* 0x040fe20000000005 */
[----:B------:R-:W-:Y:S01]  /*7a50*/  LOP3.LUT R0, R80, 0xffff0000, RZ, 0xc0, !PT ;  /* 0xffff000050007812 */ /* 0x000fe200078ec0ff */
[C---:B------:R-:W-:Y:S01]  /*7a60*/  FMUL R11, R68.reuse, R11 ;  /* 0x0000000b440b7220 */ /* 0x040fe20000400000 */
[----:B------:R-:W-:Y:S01]  /*7a70*/  FFMA R10, R71, R3, R10 ;  /* 0x00000003470a7223 */ /* 0x000fe2000000000a */
[----:B------:R-:W-:Y:S01]  /*7a80*/  SHF.L.U32 R3, R81, 0x10, RZ ;  /* 0x0000001051037819 */ /* 0x000fe200000006ff */
[----:B------:R-:W-:Y:S01]  /*7a90*/  FMUL R14, R68, R14 ;  /* 0x0000000e440e7220 */ /* 0x000fe20000400000 */
[----:B------:R-:W-:Y:S01]  /*7aa0*/  F2FP.BF16.F32.PACK_AB R94, R5, R4 ;  /* 0x00000004055e723e */ /* 0x000fe200000010ff */
[C---:B------:R-:W-:Y:S01]  /*7ab0*/  FFMA R11, R71.reuse, R64, R11 ;  /* 0x00000040470b7223 */ /* 0x040fe2000000000b */
[C---:B------:R-:W-:Y:S01]  /*7ac0*/  LOP3.LUT R4, R82.reuse, 0xffff0000, RZ, 0xc0, !PT ;  /* 0xffff000052047812 */ /* 0x040fe200078ec0ff */
[----:B------:R-:W-:Y:S01]  /*7ad0*/  FFMA R8, R71, R65, R8 ;  /* 0x0000004147087223 */ /* 0x000fe20000000008 */
[----:B------:R-:W-:Y:S01]  /*7ae0*/  SHF.L.U32 R5, R83, 0x10, RZ ;  /* 0x0000001053057819 */ /* 0x000fe200000006ff */
[----:B------:R-:W-:Y:S01]  /*7af0*/  FFMA R9, R71, R0, R9 ;  /* 0x0000000047097223 */ /* 0x000fe20000000009 */
[----:B------:R-:W-:Y:S01]  /*7b00*/  LOP3.LUT R0, R81, 0xffff0000, RZ, 0xc0, !PT ;  /* 0xffff000051007812 */ /* 0x000fe200078ec0ff */
[----:B------:R-:W-:Y:S01]  /*7b10*/  FFMA R14, R71, R3, R14 ;  /* 0x00000003470e7223 */ /* 0x000fe2000000000e */
[----:B------:R-:W-:Y:S01]  /*7b20*/  SHF.L.U32 R3, R82, 0x10, RZ ;  /* 0x0000001052037819 */ /* 0x000fe200000006ff */
[C---:B------:R-:W-:Y:S01]  /*7b30*/  FMUL R15, R68.reuse, R15 ;  /* 0x0000000f440f7220 */ /* 0x040fe20000400000 */
[----:B------:R-:W-:Y:S01]  /*7b40*/  F2FP.BF16.F32.PACK_AB R95, R11, R10 ;  /* 0x0000000a0b5f723e */ /* 0x000fe200000010ff */
[----:B------:R-:W-:Y:S01]  /*7b50*/  FMUL R18, R68, R18 ;  /* 0x0000001244127220 */ /* 0x000fe20000400000 */
[----:B------:R-:W-:Y:S01]  /*7b60*/  F2FP.BF16.F32.PACK_AB R8, R9, R8 ;  /* 0x000000080908723e */ /* 0x000fe200000010ff */
[C---:B------:R-:W-:Y:S01]  /*7b70*/  FFMA R15, R71.reuse, R0, R15 ;  /* 0x00000000470f7223 */ /* 0x040fe2000000000f */
[----:B------:R-:W-:Y:S01]  /*7b80*/  SHF.L.U32 R0, R88, 0x10, RZ ;  /* 0x0000001058007819 */ /* 0x000fe200000006ff */
[----:B------:R-:W-:Y:S01]  /*7b90*/  FMUL R19, R68, R19 ;  /* 0x0000001344137220 */ /* 0x000fe20000400000 */
[C---:B------:R-:W-:Y:S01]  /*7ba0*/  FFMA R12, R71.reuse, R3, R12 ;  /* 0x00000003470c7223 */ /* 0x040fe2000000000c */
[----:B------:R-:W-:Y:S01]  /*7bb0*/  LOP3.LUT R3, R88, 0xffff0000, RZ, 0xc0, !PT ;  /* 0xffff000058037812 */ /* 0x000fe200078ec0ff */
[C---:B------:R-:W-:Y:S01]  /*7bc0*/  FFMA R13, R71.reuse, R4, R13 ;  /* 0x00000004470d7223 */ /* 0x040fe2000000000d */
[----:B------:R-:W-:Y:S01]  /*7bd0*/  LOP3.LUT R4, R90, 0xffff0000, RZ, 0xc0, !PT ;  /* 0xffff00005a047812 */ /* 0x000fe200078ec0ff */
[----:B------:R-:W-:Y:S01]  /*7be0*/  FFMA R18, R71, R5, R18 ;  /* 0x0000000547127223 */ /* 0x000fe20000000012 */
[----:B------:R-:W-:Y:S01]  /*7bf0*/  SHF.L.U32 R5, R91, 0x10, RZ ;  /* 0x000000105b057819 */ /* 0x000fe200000006ff */
[----:B------:R-:W-:Y:S01]  /*7c00*/  FFMA R19, R71, R6, R19 ;  /* 0x0000000647137223 */ /* 0x000fe20000000013 */
[----:B------:R-:W-:Y:S01]  /*7c10*/  LOP3.LUT R6, R91, 0xffff0000, RZ, 0xc0, !PT ;  /* 0xffff00005b067812 */ /* 0x000fe200078ec0ff */
[----:B------:R-:W-:Y:S01]  /*7c20*/  FFMA R16, R71, R0, R16 ;  /* 0x0000000047107223 */ /* 0x000fe20000000010 */
[----:B------:R-:W-:Y:S01]  /*7c30*/  SHF.L.U32 R0, R89, 0x10, RZ ;  /* 0x0000001059007819 */ /* 0x000fe200000006ff */
[----:B------:R-:W-:Y:S01]  /*7c40*/  FMUL R22, R68, R22 ;  /* 0x0000001644167220 */ /* 0x000fe20000400000 */
[----:B------:R-:W-:Y:S01]  /*7c50*/  F2FP.BF16.F32.PACK_AB R9, R15, R14 ;  /* 0x0000000e0f09723e */ /* 0x000fe200000010ff */
[C---:B------:R-:W-:Y:S01]  /*7c60*/  FFMA R17, R71.reuse, R3, R17 ;  /* 0x0000000347117223 */ /* 0x040fe20000000011 */
[----:B------:R-:W-:Y:S01]  /*7c70*/  SHF.L.U32 R3, R90, 0x10, RZ ;  /* 0x000000105a037819 */ /* 0x000fe200000006ff */
[----:B------:R-:W-:Y:S01]  /*7c80*/  FFMA R22, R71, R0, R22 ;  /* 0x0000000047167223 */ /* 0x000fe20000000016 */
[----:B------:R-:W-:Y:S01]  /*7c90*/  LOP3.LUT R0, R89, 0xffff0000, RZ, 0xc0, !PT ;  /* 0xffff000059007812 */ /* 0x000fe200078ec0ff */
[C---:B------:R-:W-:Y:S01]  /*7ca0*/  FMUL R23, R68.reuse, R23 ;  /* 0x0000001744177220 */ /* 0x040fe20000400000 */
[----:B------:R-:W-:Y:S01]  /*7cb0*/  F2FP.BF16.F32.PACK_AB R10, R13, R12 ;  /* 0x0000000c0d0a723e */ /* 0x000fe200000010ff */
[----:B------:R-:W-:Y:S01]  /*7cc0*/  FMUL R26, R68, R26 ;  /* 0x0000001a441a7220 */ /* 0x000fe20000400000 */
[----:B------:R-:W-:Y:S01]  /*7cd0*/  F2FP.BF16.F32.PACK_AB R11, R19, R18 ;  /* 0x00000012130b723e */ /* 0x000fe200000010ff */
[----:B------:R-:W-:Y:S01]  /*7ce0*/  FFMA R23, R71, R0, R23 ;  /* 0x0000000047177223 */ /* 0x000fe20000000017 */
[----:B------:R-:W-:Y:S01]  /*7cf0*/  SHF.L.U32 R0, R96, 0x10, RZ ;  /* 0x0000001060007819 */ /* 0x000fe200000006ff */
[----:B------:R-:W-:Y:S01]  /*7d00*/  FMUL R27, R68, R27 ;  /* 0x0000001b441b7220 */ /* 0x000fe20000400000 */
[----:B------:R-:W-:Y:S01]  /*7d10*/  F2FP.BF16.F32.PACK_AB R16, R17, R16 ;  /* 0x000000101110723e */ /* 0x000fe200000010ff */
[C---:B------:R-:W-:Y:S01]  /*7d20*/  FFMA R20, R71.reuse, R3, R20 ;  /* 0x0000000347147223 */ /* 0x040fe20000000014 */
[----:B------:R-:W-:Y:S01]  /*7d30*/  LOP3.LUT R3, R96, 0xffff0000, RZ, 0xc0, !PT ;  /* 0xffff000060037812 */ /* 0x000fe200078ec0ff */
[----:B------:R-:W-:Y:S01]  /*7d40*/  FFMA R21, R71, R4, R21 ;  /* 0x0000000447157223 */ /* 0x000fe20000000015 */
[----:B------:R-:W-:Y:S01]  /*7d50*/  SHF.L.U32 R4, R97, 0x10, RZ ;  /* 0x0000001061047819 */ /* 0x000fe200000006ff */
[----:B------:R-:W-:Y:S01]  /*7d60*/  FFMA R26, R71, R5, R26 ;  /* 0x00000005471a7223 */ /* 0x000fe2000000001a */
[----:B------:R-:W-:Y:S01]  /*7d70*/  F2FP.BF16.F32.PACK_AB R17, R23, R22 ;  /* 0x000000161711723e */ /* 0x000fe200000010ff */
[----:B------:R-:W-:Y:S01]  /*7d80*/  FFMA R27, R71, R6, R27 ;  /* 0x00000006471b7223 */ /* 0x000fe2000000001b */
[----:B------:R-:W-:Y:S01]  /*7d90*/  F2FP.BF16.F32.PACK_AB R18, R21, R20 ;  /* 0x000000141512723e */ /* 0x000fe200000010ff */
[----:B------:R-:W-:Y:S01]  /*7da0*/  FFMA R24, R71, R0, R24 ;  /* 0x0000000047187223 */ /* 0x000fe20000000018 */
[----:B------:R-:W-:Y:S01]  /*7db0*/  LOP3.LUT R0, R97, 0xffff0000, RZ, 0xc0, !PT ;  /* 0xffff000061007812 */ /* 0x000fe200078ec0ff */
[C---:B------:R-:W-:Y:S01]  /*7dc0*/  FMUL R30, R68.reuse, R30 ;  /* 0x0000001e441e7220 */ /* 0x040fe20000400000 */
[----:B------:R-:W-:Y:S01]  /*7dd0*/  F2FP.BF16.F32.PACK_AB R19, R27, R26 ;  /* 0x0000001a1b13723e */ /* 0x000fe200000010ff */
[----:B------:R-:W-:Y:S01]  /*7de0*/  FMUL R31, R68, R31 ;  /* 0x0000001f441f7220 */ /* 0x000fe20000400000 */
[----:B------:R-:W-:Y:S01]  /*7df0*/  SHF.L.U32 R5, R131, 0x10, RZ ;  /* 0x0000001083057819 */ /* 0x000fe200000006ff */
[C---:B------:R-:W-:Y:S01]  /*7e00*/  FFMA R25, R71.reuse, R3, R25 ;  /* 0x0000000347197223 */ /* 0x040fe20000000019 */
[C---:B------:R-:W-:Y:S01]  /*7e10*/  SHF.L.U32 R3, R98.reuse, 0x10, RZ ;  /* 0x0000001062037819 */ /* 0x040fe200000006ff */
[----:B------:R-:W-:Y:S01]  /*7e20*/  FFMA R30, R71, R4, R30 ;  /* 0x00000004471e7223 */ /* 0x000fe2000000001e */
[----:B------:R-:W-:Y:S01]  /*7e30*/  SHF.L.U32 R4, R99, 0x10, RZ ;  /* 0x0000001063047819 */ /* 0x000fe200000006ff */
[C---:B------:R-:W-:Y:S01]  /*7e40*/  FFMA R31, R71.reuse, R0, R31 ;  /* 0x00000000471f7223 */ /* 0x040fe2000000001f */
[----:B------:R-:W-:Y:S01]  /*7e50*/  LOP3.LUT R0, R98, 0xffff0000, RZ, 0xc0, !PT ;  /* 0xffff000062007812 */ /* 0x000fe200078ec0ff */
[----:B------:R-:W-:Y:S01]  /*7e60*/  FFMA R28, R71, R3, R28 ;  /* 0x00000003471c7223 */ /* 0x000fe2000000001c */
[----:B------:R-:W-:Y:S01]  /*7e70*/  LOP3.LUT R3, R99, 0xffff0000, RZ, 0xc0, !PT ;  /* 0xffff000063037812 */ /* 0x000fe200078ec0ff */
[----:B------:R-:W-:Y:S01]  /*7e80*/  FMUL R34, R68, R34 ;  /* 0x0000002244227220 */ /* 0x000fe20000400000 */
[----:B------:R-:W-:Y:S01]  /*7e90*/  F2FP.BF16.F32.PACK_AB R24, R25, R24 ;  /* 0x000000181918723e */ /* 0x000fe200000010ff */
[----:B------:R-:W-:Y:S01]  /*7ea0*/  FFMA R29, R71, R0, R29 ;  /* 0x00000000471d7223 */ /* 0x000fe2000000001d */
[----:B------:R-:W-:Y:S01]  /*7eb0*/  SHF.L.U32 R0, R104, 0x10, RZ ;  /* 0x0000001068007819 */ /* 0x000fe200000006ff */
[----:B------:R-:W-:Y:S01]  /*7ec0*/  FMUL R35, R68, R35 ;  /* 0x0000002344237220 */ /* 0x000fe20000400000 */
[----:B------:R-:W-:Y:S01]  /*7ed0*/  F2FP.BF16.F32.PACK_AB R25, R31, R30 ;  /* 0x0000001e1f19723e */ /* 0x000fe200000010ff */
[----:B------:R-:W-:Y:S01]  /*7ee0*/  FFMA R34, R71, R4, R34 ;  /* 0x0000000447227223 */ /* 0x000fe20000000022 */
[----:B------:R-:W-:Y:S01]  /*7ef0*/  SHF.L.U32 R4, R105, 0x10, RZ ;  /* 0x0000001069047819 */ /* 0x000fe200000006ff */
[C---:B------:R-:W-:Y:S01]  /*7f00*/  FFMA R35, R71.reuse, R3, R35 ;  /* 0x0000000347237223 */ /* 0x040fe20000000023 */
[----:B------:R-:W-:Y:S01]  /*7f10*/  LOP3.LUT R3, R104, 0xffff0000, RZ, 0xc0, !PT ;  /* 0xffff000068037812 */ /* 0x000fe200078ec0ff */
[----:B------:R-:W-:Y:S01]  /*7f20*/  FFMA R32, R71, R0, R32 ;  /* 0x0000000047207223 */ /* 0x000fe20000000020 */
[----:B------:R-:W-:Y:S01]  /*7f30*/  LOP3.LUT R0, R105, 0xffff0000, RZ, 0xc0, !PT ;  /* 0xffff000069007812 */ /* 0x000fe200078ec0ff */
[C---:B------:R-:W-:Y:S01]  /*7f40*/  FMUL R38, R68.reuse, R38 ;  /* 0x0000002644267220 */ /* 0x040fe20000400000 */
[----:B------:R-:W-:Y:S01]  /*7f50*/  F2FP.BF16.F32.PACK_AB R26, R29, R28 ;  /* 0x0000001c1d1a723e */ /* 0x000fe200000010ff */
[----:B------:R-:W-:Y:S01]  /*7f60*/  FMUL R39, R68, R39 ;  /* 0x0000002744277220 */ /* 0x000fe20000400000 */
[----:B------:R-:W-:Y:S01]  /*7f70*/  F2FP.BF16.F32.PACK_AB R27, R35, R34 ;  /* 0x00000022231b723e */ /* 0x000fe200000010ff */
[C---:B------:R-:W-:Y:S01]  /*7f80*/  FFMA R33, R71.reuse, R3, R33 ;  /* 0x0000000347217223 */ /* 0x040fe20000000021 */
[C---:B------:R-:W-:Y:S01]  /*7f90*/  SHF.L.U32 R3, R106.reuse, 0x10, RZ ;  /* 0x000000106a037819 */ /* 0x040fe200000006ff */
[C---:B------:R-:W-:Y:S01]  /*7fa0*/  FFMA R38, R71.reuse, R4, R38 ;  /* 0x0000000447267223 */ /* 0x040fe20000000026 */
[----:B------:R-:W-:Y:S01]  /*7fb0*/  LOP3.LUT R4, R106, 0xffff0000, RZ, 0xc0, !PT ;  /* 0xffff00006a047812 */ /* 0x000fe200078ec0ff */
[----:B------:R-:W-:Y:S01]  /*7fc0*/  FFMA R39, R71, R0, R39 ;  /* 0x0000000047277223 */ /* 0x000fe20000000027 */
[----:B------:R-:W-:Y:S01]  /*7fd0*/  SHF.L.U32 R0, R107, 0x10, RZ ;  /* 0x000000106b007819 */ /* 0x000fe200000006ff */
[----:B------:R-:W-:Y:S01]  /*7fe0*/  FMUL R42, R68, R42 ;  /* 0x0000002a442a7220 */ /* 0x000fe20000400000 */
[----:B------:R-:W-:Y:S01]  /*7ff0*/  F2FP.BF16.F32.PACK_AB R32, R33, R32 ;  /* 0x000000202120723e */ /* 0x000fe200000010ff */
[----:B------:R-:W-:Y:S01]  /*8000*/  FFMA R36, R71, R3, R36 ;  /* 0x0000000347247223 */ /* 0x000fe20000000024 */
[----:B------:R-:W-:Y:S01]  /*8010*/  LOP3.LUT R3, R107, 0xffff0000, RZ, 0xc0, !PT ;  /* 0xffff00006b037812 */ /* 0x000fe200078ec0ff */
[----:B------:R1:W-:Y:S01]  /*8020*/  STS.128 [R164+UR46+0x400], R92 ;  /* 0x0004005ca4007988 */ /* 0x0003e20008000c2e */
[----:B------:R-:W-:Y:S01]  /*8030*/  F2FP.BF16.F32.PACK_AB R33, R39, R38 ;  /* 0x000000262721723e */ /* 0x000fe200000010ff */
[----:B------:R-:W-:Y:S01]  /*8040*/  FFMA R37, R71, R4, R37 ;  /* 0x0000000447257223 */ /* 0x000fe20000000025 */
[----:B------:R-:W-:Y:S01]  /*8050*/  SHF.L.U32 R4, R113, 0x10, RZ ;  /* 0x0000001071047819 */ /* 0x000fe200000006ff */
[----:B------:R-:W-:Y:S01]  /*8060*/  FFMA R42, R71, R0, R42 ;  /* 0x00000000472a7223 */ /* 0x000fe2000000002a */
[----:B------:R-:W-:Y:S01]  /*8070*/  SHF.L.U32 R0, R112, 0x10, RZ ;  /* 0x0000001070007819 */ /* 0x000fe200000006ff */
[----:B------:R-:W-:Y:S01]  /*8080*/  FMUL R43, R68, R43 ;  /* 0x0000002b442b7220 */ /* 0x000fe20000400000 */
[----:B------:R-:W-:Y:S01]  /*8090*/  F2FP.BF16.F32.PACK_AB R34, R37, R36 ;  /* 0x000000242522723e */ /* 0x000fe200000010ff */
[----:B------:R1:W-:Y:S01]  /*80a0*/  STS.128 [R163+0x400], R8 ;  /* 0x00040008a3007388 */ /* 0x0003e20000000c00 */
[----:B------:R-:W-:Y:S01]  /*80b0*/  LOP3.LUT R6, R131, 0xffff0000, RZ, 0xc0, !PT ;  /* 0xffff000083067812 */ /* 0x000fe200078ec0ff */
[C---:B------:R-:W-:Y:S01]  /*80c0*/  FFMA R43, R71.reuse, R3, R43 ;  /* 0x00000003472b7223 */ /* 0x040fe2000000002b */
[----:B------:R-:W-:Y:S01]  /*80d0*/  LOP3.LUT R3, R112, 0xffff0000, RZ, 0xc0, !PT ;  /* 0xffff000070037812 */ /* 0x000fe200078ec0ff */
[----:B------:R-:W-:Y:S01]  /*80e0*/  FFMA R40, R71, R0, R40 ;  /* 0x0000000047287223 */ /* 0x000fe20000000028 */
[----:B------:R-:W-:Y:S01]  /*80f0*/  LOP3.LUT R0, R113, 0xffff0000, RZ, 0xc0, !PT ;  /* 0xffff000071007812 */ /* 0x000fe200078ec0ff */
[C---:B------:R-:W-:Y:S01]  /*8100*/  FMUL R46, R68.reuse, R46 ;  /* 0x0000002e442e7220 */ /* 0x040fe20000400000 */
[----:B------:R-:W-:Y:S01]  /*8110*/  F2FP.BF16.F32.PACK_AB R35, R43, R42 ;  /* 0x0000002a2b23723e */ /* 0x000fe200000010ff */
[----:B------:R1:W-:Y:S01]  /*8120*/  STS.128 [R162+0x400], R16 ;  /* 0x00040010a2007388 */ /* 0x0003e20000000c00 */
[----:B------:R-:W-:Y:S01]  /*8130*/  FMUL R47, R68, R47 ;  /* 0x0000002f442f7220 */ /* 0x000fe20000400000 */
[C---:B------:R-:W-:Y:S01]  /*8140*/  FFMA R41, R71.reuse, R3, R41 ;  /* 0x0000000347297223 */ /* 0x040fe20000000029 */
[C---:B------:R-:W-:Y:S01]  /*8150*/  SHF.L.U32 R3, R114.reuse, 0x10, RZ ;  /* 0x0000001072037819 */ /* 0x040fe200000006ff */
[----:B------:R-:W-:Y:S01]  /*8160*/  FFMA R46, R71, R4, R46 ;  /* 0x00000004472e7223 */ /* 0x000fe2000000002e */
[----:B------:R-:W-:Y:S01]  /*8170*/  SHF.L.U32 R4, R115, 0x10, RZ ;  /* 0x0000001073047819 */ /* 0x000fe200000006ff */
[C---:B------:R-:W-:Y:S01]  /*8180*/  FFMA R47, R71.reuse, R0, R47 ;  /* 0x00000000472f7223 */ /* 0x040fe2000000002f */
[----:B------:R-:W-:Y:S01]  /*8190*/  LOP3.LUT R0, R114, 0xffff0000, RZ, 0xc0, !PT ;  /* 0xffff000072007812 */ /* 0x000fe200078ec0ff */
[----:B------:R-:W-:Y:S01]  /*81a0*/  FFMA R44, R71, R3, R44 ;  /* 0x00000003472c7223 */ /* 0x000fe2000000002c */
[----:B------:R-:W-:Y:S01]  /*81b0*/  SHF.L.U32 R3, R120, 0x10, RZ ;  /* 0x0000001078037819 */ /* 0x000fe200000006ff */
[----:B------:R1:W-:Y:S01]  /*81c0*/  STS.128 [R161+0x400], R24 ;  /* 0x00040018a1007388 */ /* 0x0003e20000000c00 */
[----:B------:R-:W-:Y:S01]  /*81d0*/  F2FP.BF16.F32.PACK_AB R40, R41, R40 ;  /* 0x000000282928723e */ /* 0x000fe200000010ff */
[----:B------:R-:W-:Y:S01]  /*81e0*/  FFMA R45, R71, R0, R45 ;  /* 0x00000000472d7223 */ /* 0x000fe2000000002d */
[----:B------:R-:W-:Y:S01]  /*81f0*/  LOP3.LUT R0, R115, 0xffff0000, RZ, 0xc0, !PT ;  /* 0xffff000073007812 */ /* 0x000fe200078ec0ff */
[C---:B------:R-:W-:Y:S01]  /*8200*/  FMUL R50, R68.reuse, R50 ;  /* 0x0000003244327220 */ /* 0x040fe20000400000 */
[----:B------:R-:W-:Y:S01]  /*8210*/  F2FP.BF16.F32.PACK_AB R41, R47, R46 ;  /* 0x0000002e2f29723e */ /* 0x000fe200000010ff */
[----:B------:R-:W-:Y:S01]  /*8220*/  FMUL R51, R68, R51 ;  /* 0x0000003344337220 */ /* 0x000fe20000400000 */
[----:B------:R-:W-:Y:S01]  /*8230*/  F2FP.BF16.F32.PACK_AB R42, R45, R44 ;  /* 0x0000002c2d2a723e */ /* 0x000fe200000010ff */
[----:B------:R1:W-:Y:S01]  /*8240*/  STS.128 [R149+0x400], R32 ;  /* 0x0004002095007388 */ /* 0x0003e20000000c00 */
[C---:B------:R-:W-:Y:S01]  /*8250*/  FFMA R50, R71.reuse, R4, R50 ;  /* 0x0000000447327223 */ /* 0x040fe20000000032 */
[----:B------:R-:W-:Y:S01]  /*8260*/  LOP3.LUT R4, R120, 0xffff0000, RZ, 0xc0, !PT ;  /* 0xffff000078047812 */ /* 0x000fe200078ec0ff */
[----:B------:R-:W-:Y:S01]  /*8270*/  FFMA R51, R71, R0, R51 ;  /* 0x0000000047337223 */ /* 0x000fe20000000033 */
[----:B------:R-:W-:Y:S01]  /*8280*/  SHF.L.U32 R0, R121, 0x10, RZ ;  /* 0x0000001079007819 */ /* 0x000fe200000006ff */
[C---:B------:R-:W-:Y:S01]  /*8290*/  FMUL R54, R68.reuse, R54 ;  /* 0x0000003644367220 */ /* 0x040fe20000400000 */
[----:B------:R-:W-:Y:S01]  /*82a0*/  FFMA R48, R71, R3, R48 ;  /* 0x0000000347307223 */ /* 0x000fe20000000030 */
[----:B------:R-:W-:Y:S01]  /*82b0*/  LOP3.LUT R3, R121, 0xffff0000, RZ, 0xc0, !PT ;  /* 0xffff000079037812 */ /* 0x000fe200078ec0ff */
[----:B------:R-:W-:Y:S01]  /*82c0*/  FFMA R49, R71, R4, R49 ;  /* 0x0000000447317223 */ /* 0x000fe20000000031 */
[----:B------:R-:W-:Y:S01]  /*82d0*/  SHF.L.U32 R4, R123, 0x10, RZ ;  /* 0x000000107b047819 */ /* 0x000fe200000006ff */
[C---:B------:R-:W-:Y:S01]  /*82e0*/  FFMA R54, R71.reuse, R0, R54 ;  /* 0x0000000047367223 */ /* 0x040fe20000000036 */
[----:B------:R-:W-:Y:S01]  /*82f0*/  FMUL R55, R68, R55 ;  /* 0x0000003744377220 */ /* 0x000fe20000400000 */
[----:B------:R-:W-:Y:S01]  /*8300*/  SHF.L.U32 R0, R122, 0x10, RZ ;  /* 0x000000107a007819 */ /* 0x000fe200000006ff */
[C---:B------:R-:W-:Y:S01]  /*8310*/  FMUL R58, R68.reuse, R58 ;  /* 0x0000003a443a7220 */ /* 0x040fe20000400000 */
[----:B------:R-:W-:Y:S01]  /*8320*/  FMUL R59, R68, R59 ;  /* 0x0000003b443b7220 */ /* 0x000fe20000400000 */
[C---:B------:R-:W-:Y:S01]  /*8330*/  FFMA R55, R71.reuse, R3, R55 ;  /* 0x0000000347377223 */ /* 0x040fe20000000037 */
[----:B------:R-:W-:Y:S01]  /*8340*/  LOP3.LUT R3, R122, 0xffff0000, RZ, 0xc0, !PT ;  /* 0xffff00007a037812 */ /* 0x000fe200078ec0ff */
[----:B------:R-:W-:Y:S01]  /*8350*/  FFMA R52, R71, R0, R52 ;  /* 0x0000000047347223 */ /* 0x000fe20000000034 */
[----:B------:R-:W-:Y:S01]  /*8360*/  LOP3.LUT R0, R123, 0xffff0000, RZ, 0xc0, !PT ;  /* 0xffff00007b007812 */ /* 0x000fe200078ec0ff */
[----:B------:R-:W-:Y:S01]  /*8370*/  FMUL R62, R68, R62 ;  /* 0x0000003e443e7220 */ /* 0x000fe20000400000 */
[----:B------:R-:W-:Y:S01]  /*8380*/  F2FP.BF16.F32.PACK_AB R43, R51, R50 ;  /* 0x00000032332b723e */ /* 0x000fe200000010ff */
[C---:B------:R-:W-:Y:S01]  /*8390*/  FFMA R53, R71.reuse, R3, R53 ;  /* 0x0000000347357223 */ /* 0x040fe20000000035 */
[C---:B------:R-:W-:Y:S01]  /*83a0*/  FFMA R58, R71.reuse, R4, R58 ;  /* 0x00000004473a7223 */ /* 0x040fe2000000003a */
[----:B------:R-:W-:Y:S01]  /*83b0*/  FFMA R59, R71, R0, R59 ;  /* 0x00000000473b7223 */ /* 0x000fe2000000003b */
[C---:B------:R-:W-:Y:S01]  /*83c0*/  SHF.L.U32 R3, R128.reuse, 0x10, RZ ;  /* 0x0000001080037819 */ /* 0x040fe200000006ff */
[----:B------:R1:W-:Y:S01]  /*83d0*/  STS.128 [R160+0x400], R40 ;  /* 0x00040028a0007388 */ /* 0x0003e20000000c00 */
[----:B------:R-:W-:Y:S01]  /*83e0*/  LOP3.LUT R0, R128, 0xffff0000, RZ, 0xc0, !PT ;  /* 0xffff000080007812 */ /* 0x000fe200078ec0ff */
[----:B------:R-:W-:Y:S01]  /*83f0*/  FMUL R63, R68, R63 ;  /* 0x0000003f443f7220 */ /* 0x000fe20000400000 */
[----:B------:R-:W-:Y:S01]  /*8400*/  SHF.L.U32 R4, R129, 0x10, RZ ;  /* 0x0000001081047819 */ /* 0x000fe200000006ff */
[C---:B------:R-:W-:Y:S01]  /*8410*/  FFMA R56, R71.reuse, R3, R56 ;  /* 0x0000000347387223 */ /* 0x040fe20000000038 */
[C---:B------:R-:W-:Y:S01]  /*8420*/  SHF.L.U32 R3, R130.reuse, 0x10, RZ ;  /* 0x0000001082037819 */ /* 0x040fe200000006ff */
[----:B------:R-:W-:Y:S01]  /*8430*/  FFMA R57, R71, R0, R57 ;  /* 0x0000000047397223 */ /* 0x000fe20000000039 */
[----:B------:R-:W-:Y:S01]  /*8440*/  LOP3.LUT R0, R129, 0xffff0000, RZ, 0xc0, !PT ;  /* 0xffff000081007812 */ /* 0x000fe200078ec0ff */
[----:B------:R-:W-:Y:S01]  /*8450*/  FFMA R62, R71, R4, R62 ;  /* 0x00000004473e7223 */ /* 0x000fe2000000003e */
[----:B------:R-:W-:Y:S01]  /*8460*/  LOP3.LUT R4, R130, 0xffff0000, RZ, 0xc0, !PT ;  /* 0xffff000082047812 */ /* 0x000fe200078ec0ff */
[C---:B------:R-:W-:Y:S01]  /*8470*/  FMUL R66, R68.reuse, R66 ;  /* 0x0000004244427220 */ /* 0x040fe20000400000 */
[----:B------:R-:W-:Y:S01]  /*8480*/  F2FP.BF16.F32.PACK_AB R48, R49, R48 ;  /* 0x000000303130723e */ /* 0x000fe200000010ff */
[----:B------:R-:W-:Y:S01]  /*8490*/  FFMA R63, R71, R0, R63 ;  /* 0x00000000473f7223 */ /* 0x000fe2000000003f */
[----:B------:R-:W-:Y:S01]  /*84a0*/  FMUL R67, R68, R67 ;  /* 0x0000004344437220 */ /* 0x000fe20000400000 */
[----:B------:R-:W-:Y:S01]  /*84b0*/  F2FP.BF16.F32.PACK_AB R49, R55, R54 ;  /* 0x000000363731723e */ /* 0x000fe200000010ff */
[----:B------:R-:W-:Y:S01]  /*84c0*/  FFMA R60, R71, R3, R60 ;  /* 0x00000003473c7223 */ /* 0x000fe2000000003c */
[----:B------:R-:W-:Y:S01]  /*84d0*/  F2FP.BF16.F32.PACK_AB R50, R53, R52 ;  /* 0x000000343532723e */ /* 0x000fe200000010ff */
[----:B------:R-:W-:Y:S01]  /*84e0*/  FFMA R61, R71, R4, R61 ;  /* 0x00000004473d7223 */ /* 0x000fe2000000003d */
[----:B------:R-:W-:Y:S01]  /*84f0*/  F2FP.BF16.F32.PACK_AB R51, R59, R58 ;  /* 0x0000003a3b33723e */ /* 0x000fe200000010ff */
[C---:B------:R-:W-:Y:S01]  /*8500*/  FFMA R66, R71.reuse, R5, R66 ;  /* 0x0000000547427223 */ /* 0x040fe20000000042 */
[----:B------:R-:W-:Y:S01]  /*8510*/  FFMA R67, R71, R6, R67 ;  /* 0x0000000647437223 */ /* 0x000fe20000000043 */
[----:B------:R-:W-:Y:S02]  /*8520*/  F2FP.BF16.F32.PACK_AB R56, R57, R56 ;  /* 0x000000383938723e */ /* 0x000fe400000010ff */
[----:B------:R1:W-:Y:S01]  /*8530*/  STS.128 [R159+0x400], R48 ;  /* 0x000400309f007388 */ /* 0x0003e20000000c00 */
[----:B------:R-:W-:Y:S02]  /*8540*/  F2FP.BF16.F32.PACK_AB R57, R63, R62 ;  /* 0x0000003e3f39723e */ /* 0x000fe400000010ff */
[----:B------:R-:W-:Y:S02]  /*8550*/  F2FP.BF16.F32.PACK_AB R58, R61, R60 ;  /* 0x0000003c3d3a723e */ /* 0x000fe400000010ff */
[----:B------:R-:W-:Y:S05]  /*8560*/  F2FP.BF16.F32.PACK_AB R59, R67, R66 ;  /* 0x00000042433b723e */ /* 0x000fea00000010ff */
[----:B------:R1:W-:Y:S01]  /*8570*/  STS.128 [R158+0x400], R56 ;  /* 0x000400389e007388 */ /* 0x0003e20000000c00 */
[----:B------:R-:W-:Y:S01]  /*8580*/  @!PT LDS RZ, [RZ] ;  /* 0x00000000fffff984 */ /* 0x000fe20000000800 */
[----:B------:R-:W-:Y:S01]  /*8590*/  @!PT LDS RZ, [RZ] ;  /* 0x00000000fffff984 */ /* 0x000fe20000000800 */
[----:B------:R-:W-:Y:S01]  /*85a0*/  @!PT LDS RZ, [RZ] ;  /* 0x00000000fffff984 */ /* 0x000fe20000000800 */
[----:B------:R-:W-:Y:S01]  /*85b0*/  @!PT LDS RZ, [RZ] ;  /* 0x00000000fffff984 */ /* 0x000fe20000000800 */
[----:B------:R3:W-:Y:S07]  /*85c0*/  MEMBAR.ALL.CTA ;  /* 0x0000000000007992 */ /* 0x0007ee0000008000 */
[----:B---3--:R-:W3:Y:S02]  /*85d0*/  FENCE.VIEW.ASYNC.S ;  /* 0x00000000000073c6 */ /* 0x008ee40000000000 */
[----:B---3--:R-:W-:Y:S06]  /*85e0*/  BAR.SYNC.DEFER_BLOCKING 0x1, 0x80 ;  /* 0x0042000000007b1d */ /* 0x008fec0000010000 */
[----:B------:R-:W-:Y:S05]  /*85f0*/  @P0 BRA `(.L_x_118) ;  /* 0x0000000000300947 */ /* 0x000fea0003800000 */
[----:B------:R-:W3:Y:S01]  /*8600*/  LDCU.64 UR6, c[0x0][0x348] ;  /* 0x00006900ff0677ac */ /* 0x000ee20008000a00 */
[----:B------:R-:W-:Y:S01]  /*8610*/  R2UR UR5, R70 ;  /* 0x00000000460572ca */ /* 0x000fe200000e0000 */
[----:B------:R-:W-:Y:S01]  /*8620*/  UIADD3 UR4, UPT, UPT, UR46, 0x400, URZ ;  /* 0x000004002e047890 */ /* 0x000fe2000fffe0ff */
[----:B------:R-:W-:Y:S05]  /*8630*/  UMOV UR51, UR44 ;  /* 0x0000002c00337c82 */ /* 0x000fea0008000000 */
[----:B------:R-:W-:Y:S06]  /*8640*/  IMAD.U32 R146, RZ, RZ, UR4 ;  /* 0x00000004ff927e24 */ /* 0x000fec000f8e00ff */
[----:B------:R-:W-:Y:S01]  /*8650*/  UIADD3 UR49, UPT, UPT, UR53, UR5, URZ ;  /* 0x0000000535317290 */ /* 0x000fe2000fffe0ff */
[----:B------:R-:W-:Y:S01]  /*8660*/  R2UR UR48, R146 ;  /* 0x00000000923072ca */ /* 0x000fe200000e0000 */
[----:B---3--:R-:W-:Y:S04]  /*8670*/  UIADD3 UR4, UP0, UPT, UR6, 0xa80, URZ ;  /* 0x00000a8006047890 */ /* 0x008fe8000ff1e0ff */
[----:B------:R-:W-:Y:S09]  /*8680*/  UIADD3.X UR5, UPT, UPT, URZ, UR7, URZ, UP0, !UPT ;  /* 0x00000007ff057290 */ /* 0x000ff200087fe4ff */
[----:B------:R3:W-:Y:S01]  /*8690*/  UTMASTG.3D [UR48], [UR4] ;  /* 0x00000030040073b5 */ /* 0x0007e20008010000 */
[----:B------:R0:W-:Y:S01]  /*86a0*/  UTMACMDFLUSH ;  /* 0x00000000000079b7 */ /* 0x0001e20000000000 */
[----:B---3--:R-:W-:Y:S04]  /*86b0*/  DEPBAR.LE SB0, 0x1 ;  /* 0x000080400000791a */ /* 0x008fe80000000000 */
.L_x_118:
[----:B------:R-:W-:Y:S05]  /*86c0*/  BSYNC.RECONVERGENT B0 ;  /* 0x0000000000007941 */ /* 0x000fea0003800200 */
.L_x_117:
[----:B------:R-:W-:Y:S01]  /*86d0*/  BAR.SYNC.DEFER_BLOCKING 0x1, 0x80 ;  /* 0x0042000000007b1d */ /* 0x000fe20000010000 */
[----:B------:R-:W-:Y:S01]  /*86e0*/  ISETP.NE.AND P1, PT, R157, RZ, PT ;  /* 0x000000ff9d00720c */ /* 0x000fe20003f25270 */
[----:B------:R-:W-:Y:S01]  /*86f0*/  UISETP.NE.AND UP0, UPT, UR54, URZ, UPT ;  /* 0x000000ff3600728c */ /* 0x000fe2000bf05270 */
[----:B------:R-:W-:Y:S11]  /*8700*/  LEA R3, R74, UR46, 0x3 ;  /* 0x0000002e4a037c11 */ /* 0x000ff6000f8e18ff */
[----:B------:R-:W-:Y:S01]  /*8710*/  @P1 SHF.L.U32 R5, R151, 0x1f, RZ ;  /* 0x0000001f97051819 */ /* 0x000fe200000006ff */
[----:B------:R-:W-:Y:S06]  /*8720*/  BRA.U !UP0, `(.L_x_119) ;  /* 0x0000000108247547 */ /* 0x000fec000b800000 */
[----:B------:R-:W3:Y:S01]  /*8730*/  S2R R0, SR_CgaCtaId ;  /* 0x0000000000007919 */ /* 0x000ee20000008800 */
[----:B------:R-:W-:Y:S01]  /*8740*/  IMAD.U32 R4, RZ, RZ, UR52 ;  /* 0x00000034ff047e24 */ /* 0x000fe2000f8e00ff */
[----:B------:R-:W-:Y:S04]  /*8750*/  UIADD3 UR4, UPT, UPT, UR52, 0x1, URZ ;  /* 0x0000000134047890 */ /* 0x000fe8000fffe0ff */
[----:B------:R-:W-:Y:S01]  /*8760*/  @P1 LEA R4, R4, UR46, 0x3 ;  /* 0x0000002e04041c11 */ /* 0x000fe2000f8e18ff */
[----:B------:R-:W-:Y:S04]  /*8770*/  UISETP.NE.AND UP0, UPT, UR4, 0x4, UPT ;  /* 0x000000040400788c */ /* 0x000fe8000bf05270 */
[----:B------:R-:W-:Y:S01]  /*8780*/  @P1 VIADD R4, R4, 0x60 ;  /* 0x0000006004041836 */ /* 0x000fe20000000000 */
[----:B------:R-:W-:Y:S04]  /*8790*/  USEL UR52, UR4, URZ, UP0 ;  /* 0x000000ff04347287 */ /* 0x000fe80008000000 */
[----:B---3--:R-:W-:Y:S04]  /*87a0*/  @P1 PRMT R0, R0, 0x654, R4 ;  /* 0x0000065400001816 */ /* 0x008fe80000000004 */
[----:B------:R3:W-:Y:S04]  /*87b0*/  @P1 SYNCS.ARRIVE.TRANS64.RED.A1T0 RZ, [R0+URZ], RZ ;  /* 0x000000ff00ff19a7 */ /* 0x0007e800081004ff */
.L_x_119:
[----:B------:R-:W4:Y:S01]  /*87c0*/  @P1 SYNCS.PHASECHK.TRANS64.TRYWAIT P0, [R3+URZ+0x40], R5 ;  /* 0x00004005030015a7 */ /* 0x000f2200080011ff */
[----:B------:R-:W-:Y:S01]  /*87d0*/  UISETP.NE.AND UP0, UPT, UR38, URZ, UPT ;  /* 0x000000ff2600728c */ /* 0x000fe2000bf05270 */
[----:B------:R-:W-:Y:S01]  /*87e0*/  BSSY B1, `(.L_x_120) ;  /* 0x0000021000017945 */ /* 0x000fe20003800000 */
[----:B------:R-:W-:Y:S02]  /*87f0*/  UMOV UR4, 0x80 ;  /* 0x0000008000047882 */ /* 0x000fe40000000000 */
[----:B------:R-:W-:Y:S01]  /*8800*/  USEL UR39, UR4, 0x40, !UP0 ;  /* 0x0000004004277887 */ /* 0x000fe2000c000000 */
[----:B----4-:R-:W-:Y:S01]  /*8810*/  @P1 SEL R86, RZ, 0x1, !P0 ;  /* 0x00000001ff561807 */ /* 0x010fe20004000000 */
[----:B------:R-:W-:Y:S10]  /*8820*/  @!P1 BRA `(.L_x_121) ;  /* 0x0000000000709947 */ /* 0x000ff40003800000 */
[----:B------:R-:W-:Y:S01]  /*8830*/  ISETP.NE.AND P1, PT, R87, RZ, PT ;  /* 0x000000ff5700720c */ /* 0x000fe20003f25270 */
[----:B------:R-:W-:Y:S01]  /*8840*/  BSSY B0, `(.L_x_122) ;  /* 0x000000b000007945 */ /* 0x000fe20003800000 */
[----:B------:R-:W-:Y:S11]  /*8850*/  ISETP.NE.AND P0, PT, R86, RZ, PT ;  /* 0x000000ff5600720c */ /* 0x000ff60003f05270 */
[----:B------:R-:W-:Y:S05]  /*8860*/  @P1 IMAD R7, R74, 0x4000, R164 ;  /* 0x000040004a071824 */ /* 0x000fea00078e02a4 */
[----:B------:R-:W-:Y:S04]  /*8870*/  @P1 IADD3 R6, PT, PT, R7, UR46, RZ ;  /* 0x0000002e07061c10 */ /* 0x000fe8000fffe0ff */
[----:B------:R-:W-:Y:S01]  /*8880*/  @P1 IADD3 R5, PT, PT, R84, R6, RZ ;  /* 0x0000000654051210 */ /* 0x000fe20007ffe0ff */
[--C-:B------:R-:W-:Y:S02]  /*8890*/  @P1 IMAD.IADD R4, R75, 0x1, R6.reuse ;  /* 0x000000014b041824 */ /* 0x100fe400078e0206 */
[----:B------:R-:W-:Y:S01]  /*88a0*/  @P1 IMAD.IADD R6, R85, 0x1, R6 ;  /* 0x0000000155061824 */ /* 0x000fe200078e0206 */
[----:B------:R-:W-:Y:S06]  /*88b0*/  @P0 BRA `(.L_x_123) ;  /* 0x00000000000c0947 */ /* 0x000fec0003800000 */
[----:B---3--:R-:W-:Y:S04]  /*88c0*/  SHF.L.U32 R0, R151, 0x1f, RZ ;  /* 0x0000001f97007819 */ /* 0x008fe800000006ff */
[----:B------:R-:W3:Y:S02]  /*88d0*/  SYNCS.PHASECHK.TRANS64.TRYWAIT P0, [R3+URZ+0x40], R0 ;  /* 0x00004000030075a7 */ /* 0x000ee400080011ff */
[----:B---3--:R-:W-:Y:S05]  /*88e0*/  @!P0 BRA `(.L_x_124) ;  /* 0x00000048008c8947 */ /* 0x008fea0003800000 */
.L_x_123:
[----:B------:R-:W-:Y:S05]  /*88f0*/  BSYNC B0 ;  /* 0x0000000000007941 */ /* 0x000fea0003800000 */
.L_x_122:
[----:B------:R-:W-:Y:S01]  /*8900*/  ISETP.NE.AND P0, PT, R87, RZ, PT ;  /* 0x000000ff5700720c */ /* 0x000fe20003f05270 */
[----:B------:R-:W-:Y:S11]  /*8910*/  VIADD R74, R74, 0x1 ;  /* 0x000000014a4a7836 */ /* 0x000ff60000000000 */
[----:B------:R-:W-:Y:S01]  /*8920*/  @!UPT UIADD3 URZ, UPT, UPT, URZ, URZ, URZ ;  /* 0x000000fffffff290 */ /* 0x000fe2000fffe0ff */
[----:B------:R4:W1:Y:S01]  /*8930*/  @P0 LDS.128 R80, [R6+0x400] ;  /* 0x0004000006500984 */ /* 0x0008620000000c00 */
[--C-:B---3--:R-:W-:Y:S01]  /*8940*/  @P0 IMAD.IADD R0, R84, 0x1, R4.reuse ;  /* 0x0000000154000824 */ /* 0x108fe200078e0204 */
[C---:B------:R-:W-:Y:S02]  /*8950*/  @P0 IADD3 R3, PT, PT, R85.reuse, R5, RZ ;  /* 0x0000000555030210 */ /* 0x040fe40007ffe0ff */
[----:B------:R3:W1:Y:S04]  /*8960*/  @P0 LDS.128 R88, [R5+0x400] ;  /* 0x0004000005580984 */ /* 0x0006680000000c00 */
[----:B------:R1:W1:Y:S04]  /*8970*/  @P0 LDS.128 R76, [R7+UR46+0x400] ;  /* 0x0004002e074c0984 */ /* 0x0002680008000c00 */
[----:B------:R1:W1:Y:S04]  /*8980*/  @P0 LDS.128 R96, [R3+0x400] ;  /* 0x0004000003600984 */ /* 0x0002680000000c00 */
[----:B------:R1:W1:Y:S04]  /*8990*/  @P0 LDS.128 R104, [R4+0x400] ;  /* 0x0004000004680984 */ /* 0x0002680000000c00 */
[----:B------:R1:W1:Y:S01]  /*89a0*/  @P0 LDS.128 R120, [R0+0x400] ;  /* 0x0004000000780984 */ /* 0x0002620000000c00 */
[C---:B----4-:R-:W-:Y:S01]  /*89b0*/  @P0 IMAD.IADD R6, R85.reuse, 0x1, R4 ;  /* 0x0000000155060824 */ /* 0x050fe200078e0204 */
[----:B---3--:R-:W-:Y:S04]  /*89c0*/  @P0 IADD3 R5, PT, PT, R85, R0, RZ ;  /* 0x0000000055050210 */ /* 0x008fe80007ffe0ff */
[----:B------:R4:W3:Y:S04]  /*89d0*/  @P0 LDS.128 R112, [R6+0x400] ;  /* 0x0004000006700984 */ /* 0x0008e80000000c00 */
[----:B------:R4:W1:Y:S02]  /*89e0*/  @P0 LDS.128 R128, [R5+0x400] ;  /* 0x0004000005800984 */ /* 0x0008640000000c00 */
.L_x_121:
[----:B------:R-:W-:Y:S05]  /*89f0*/  BSYNC B1 ;  /* 0x0000000000017941 */ /* 0x000fea0003800000 */
.L_x_120:
[----:B-1----:R-:W-:Y:S05]  /*8a00*/  VIADD R16, R69, UR39 ;  /* 0x0000002745107c36 */ /* 0x002fea0008000000 */
[----:B---3--:R-:W-:Y:S04]  /*8a10*/  SHF.R.U32.HI R0, RZ, 0x15, R16 ;  /* 0x00000015ff007819 */ /* 0x008fe80000011610 */
[----:B------:R-:W-:Y:S11]  /*8a20*/  LOP3.LUT P0, RZ, R0, 0x3, R143, 0x48, !PT ;  /* 0x0000000300ff7812 */ /* 0x000ff6000780488f */
[----:B------:R-:W-:Y:S02]  /*8a30*/  @!UPT UIADD3 URZ, UPT, UPT, URZ, URZ, URZ ;  /* 0x000000fffffff290 */ /* 0x000fe4000fffe0ff */
[----:B------:R-:W-:Y:S05]  /*8a40*/  @!P0 BRA `(.L_x_125) ;  /* 0x0000000000408947 */ /* 0x000fea0003800000 */
[----:B------:R-:W4:Y:S01]  /*8a50*/  LDCU.64 UR8, c[0x4][0x70] ;  /* 0x01000e00ff0877ac */ /* 0x000f220008000a00 */
[----:B------:R-:W-:Y:S01]  /*8a60*/  MOV R15, 0x0 ;  /* 0x00000000000f7802 */ /* 0x000fe20000000f00 */
[----:B------:R-:W-:Y:S02]  /*8a70*/  HFMA2 R12, -RZ, RZ, 0, 5.9604644775390625e-08 ;  /* 0x00000001ff0c7431 */ /* 0x000fe400000001ff */
[----:B------:R-:W-:Y:S02]  /*8a80*/  IMAD.MOV.U32 R8, RZ, RZ, 0x192 ;  /* 0x00000192ff087424 */ /* 0x000fe400078e00ff */
[----:B------:R-:W-:Y:S01]  /*8a90*/  IMAD.MOV.U32 R13, RZ, RZ, RZ ;  /* 0x000000ffff0d7224 */ /* 0x000fe200078e00ff */
[----:B------:R-:W1:Y:S01]  /*8aa0*/  LDCU.64 UR6, c[0x4][0x78] ;  /* 0x01000f00ff0677ac */ /* 0x000e620008000a00 */
[----:B------:R-:W3:Y:S01]  /*8ab0*/  LDC.64 R14, c[0x4][R15] ;  /* 0x010000000f0e7b82 */ /* 0x000ee20000000a00 */
[----:B------:R-:W5:Y:S01]  /*8ac0*/  LDCU.64 UR4, c[0x4][0x10] ;  /* 0x01000200ff0477ac */ /* 0x000f620008000a00 */
[----:B----4-:R-:W-:Y:S01]  /*8ad0*/  MOV R5, UR9 ;  /* 0x0000000900057c02 */ /* 0x010fe20008000f00 */
[----:B------:R-:W-:Y:S01]  /*8ae0*/  IMAD.U32 R4, RZ, RZ, UR8 ;  /* 0x00000008ff047e24 */ /* 0x000fe2000f8e00ff */
[----:B-1----:R-:W-:Y:S01]  /*8af0*/  MOV R7, UR7 ;  /* 0x0000000700077c02 */ /* 0x002fe20008000f00 */
[----:B------:R-:W-:Y:S01]  /*8b00*/  IMAD.U32 R6, RZ, RZ, UR6 ;  /* 0x00000006ff067e24 */ /* 0x000fe2000f8e00ff */
[----:B-----5:R-:W-:Y:S01]  /*8b10*/  MOV R11, UR5 ;  /* 0x00000005000b7c02 */ /* 0x020fe20008000f00 */
[----:B------:R-:W-:Y:S02]  /*8b20*/  IMAD.U32 R10, RZ, RZ, UR4 ;  /* 0x00000004ff0a7e24 */ /* 0x000fe4000f8e00ff */
[----:B------:R-:W-:Y:S07]  /*8b30*/  LEPC R20, `(.L_x_125) ;  /* 0x000000001014794e */ /* 0x000fee0000000000 */
[----:B--23--:R-:W-:Y:S05]  /*8b40*/  CALL.ABS.NOINC R14 ;  /* 0x000000000e007343 */ /* 0x00cfea0003c00000 */
.L_x_125:
[----:B------:R-:W-:Y:S01]  /*8b50*/  SHF.L.U32 R70, R76, 0x10, RZ ;  /* 0x000000104c467819 */ /* 0x000fe200000006ff */
[----:B------:R-:W-:Y:S05]  /*8b60*/  WARPSYNC.ALL ;  /* 0x0000000000007948 */ /* 0x000fea0003800000 */
[----:B------:R-:W-:Y:S01]  /*8b70*/  R2UR UR4, R16 ;  /* 0x00000000100472ca */ /* 0x000fe200000e0000 */
[----:B------:R-:W1:Y:S01]  /*8b80*/  S2R R165, SR_CgaCtaId ;  /* 0x0000000000a57919 */ /* 0x000e620000008800 */
[----:B------:R-:W-:Y:S01]  /*8b90*/  LOP3.LUT R72, R79, 0xffff0000, RZ, 0xc0, !PT ;  /* 0xffff00004f487812 */ /* 0x000fe200078ec0ff */
[----:B------:R-:W-:Y:S01]  /*8ba0*/  BSSY.RECONVERGENT B0, `(.L_x_126) ;  /* 0x0000102000007945 */ /* 0x000fe20003800200 */
[----:B------:R-:W-:Y:S02]  /*8bb0*/  ISETP.NE.AND P6, PT, R157, RZ, PT ;  /* 0x000000ff9d00720c */ /* 0x000fe40003fc5270 */
[----:B------:R-:W-:Y:S07]  /*8bc0*/  ISETP.NE.AND P0, PT, R154, RZ, PT ;  /* 0x000000ff9a00720c */ /* 0x000fee0003f05270 */
[----:B----4-:R-:W3:Y:S02]  /*8bd0*/  LDTM.x64 R4, tmem[UR4] ;  /* 0x00000004000479ee */ /* 0x010ee40008340000 */
[----:B---3--:R-:W-:Y:S01]  /*8be0*/  FMUL R0, R68, R4 ;  /* 0x0000000444007220 */ /* 0x008fe20000400000 */
[----:B------:R-:W-:Y:S01]  /*8bf0*/  LOP3.LUT R4, R76, 0xffff0000, RZ, 0xc0, !PT ;  /* 0xffff00004c047812 */ /* 0x000fe200078ec0ff */
[C---:B------:R-:W-:Y:S01]  /*8c00*/  FMUL R3, R68.reuse, R5 ;  /* 0x0000000544037220 */ /* 0x040fe20000400000 */
[----:B------:R-:W-:Y:S01]  /*8c10*/  SHF.L.U32 R5, R77, 0x10, RZ ;  /* 0x000000104d057819 */ /* 0x000fe200000006ff */
[----:B------:R-:W-:Y:S01]  /*8c20*/  FMUL R6, R68, R6 ;  /* 0x0000000644067220 */ /* 0x000fe20000400000 */
[----:B------:R-:W-:Y:S01]  /*8c30*/  FFMA R0, R71, R70, R0 ;  /* 0x0000004647007223 */ /* 0x000fe20000000000 */
[----:B------:R-:W-:Y:S01]  /*8c40*/  LOP3.LUT R70, R77, 0xffff0000, RZ, 0xc0, !PT ;  /* 0xffff00004d467812 */ /* 0x000fe200078ec0ff */
[C---:B------:R-:W-:Y:S01]  /*8c50*/  FFMA R3, R71.reuse, R4, R3 ;  /* 0x0000000447037223 */ /* 0x040fe20000000003 */
[----:B------:R-:W-:Y:S01]  /*8c60*/  FFMA R6, R71, R5, R6 ;  /* 0x0000000547067223 */ /* 0x000fe20000000006 */
[----:B------:R-:W-:Y:S01]  /*8c70*/  SHF.L.U32 R5, R78, 0x10, RZ ;  /* 0x000000104e057819 */ /* 0x000fe200000006ff */
[C---:B------:R-:W-:Y:S01]  /*8c80*/  FMUL R7, R68.reuse, R7 ;  /* 0x0000000744077220 */ /* 0x040fe20000400000 */
[C---:B------:R-:W-:Y:S01]  /*8c90*/  FMUL R4, R68.reuse, R8 ;  /* 0x0000000844047220 */ /* 0x040fe20000400000 */
[----:B------:R-:W-:Y:S01]  /*8ca0*/  F2FP.BF16.F32.PACK_AB R92, R3, R0 ;  /* 0x00000000035c723e */ /* 0x000fe200000010ff */
[----:B------:R-:W-:Y:S01]  /*8cb0*/  FMUL R0, R68, R9 ;  /* 0x0000000944007220 */ /* 0x000fe20000400000 */
[----:B------:R-:W-:Y:S01]  /*8cc0*/  LOP3.LUT R8, R78, 0xffff0000, RZ, 0xc0, !PT ;  /* 0xffff00004e087812 */ /* 0x000fe200078ec0ff */
[----:B------:R-:W-:Y:S01]  /*8cd0*/  FFMA R7, R71, R70, R7 ;  /* 0x0000004647077223 */ /* 0x000fe20000000007 */
[----:B------:R-:W-:Y:S01]  /*8ce0*/  SHF.L.U32 R70, R79, 0x10, RZ ;  /* 0x000000104f467819 */ /* 0x000fe200000006ff */
[----:B------:R-:W-:Y:S01]  /*8cf0*/  FFMA R4, R71, R5, R4 ;  /* 0x0000000547047223 */ /* 0x000fe20000000004 */
[----:B------:R-:W-:Y:S01]  /*8d00*/  LOP3.LUT R9, R80, 0xffff0000, RZ, 0xc0, !PT ;  /* 0xffff000050097812 */ /* 0x000fe200078ec0ff */
[C---:B------:R-:W-:Y:S01]  /*8d10*/  FMUL R3, R68.reuse, R10 ;  /* 0x0000000a44037220 */ /* 0x040fe20000400000 */
[----:B------:R-:W-:Y:S01]  /*8d20*/  F2FP.BF16.F32.PACK_AB R93, R7, R6 ;  /* 0x00000006075d723e */ /* 0x000fe200000010ff */
[----:B------:R-:W-:Y:S01]  /*8d30*/  FMUL R5, R68, R11 ;  /* 0x0000000b44057220 */ /* 0x000fe20000400000 */
[----:B------:R-:W-:Y:S01]  /*8d40*/  LOP3.LUT R10, R83, 0xffff0000, RZ, 0xc0, !PT ;  /* 0xffff0000530a7812 */ /* 0x000fe200078ec0ff */
[C---:B------:R-:W-:Y:S01]  /*8d50*/  FFMA R0, R71.reuse, R8, R0 ;  /* 0x0000000847007223 */ /* 0x040fe20000000000 */
[----:B------:R-:W-:Y:S01]  /*8d60*/  SHF.L.U32 R8, R80, 0x10, RZ ;  /* 0x0000001050087819 */ /* 0x000fe200000006ff */
[----:B------:R-:W-:Y:S01]  /*8d70*/  FFMA R3, R71, R70, R3 ;  /* 0x0000004647037223 */ /* 0x000fe20000000003 */
[----:B------:R-:W-:Y:S01]  /*8d80*/  SHF.L.U32 R70, R89, 0x10, RZ ;  /* 0x0000001059467819 */ /* 0x000fe200000006ff */
[----:B------:R-:W-:Y:S01]  /*8d90*/  FFMA R5, R71, R72, R5 ;  /* 0x0000004847057223 */ /* 0x000fe20000000005 */
[----:B------:R-:W-:Y:S01]  /*8da0*/  F2FP.BF16.F32.PACK_AB R94, R0, R4 ;  /* 0x00000004005e723e */ /* 0x000fe200000010ff */
[C---:B------:R-:W-:Y:S01]  /*8db0*/  FMUL R6, R68.reuse, R12 ;  /* 0x0000000c44067220 */ /* 0x040fe20000400000 */
[C---:B------:R-:W-:Y:S01]  /*8dc0*/  FMUL R7, R68.reuse, R13 ;  /* 0x0000000d44077220 */ /* 0x040fe20000400000 */
[----:B------:R-:W-:Y:S01]  /*8dd0*/  FMUL R0, R68, R14 ;  /* 0x0000000e44007220 */ /* 0x000fe20000400000 */
[----:B------:R-:W-:Y:S01]  /*8de0*/  F2FP.BF16.F32.PACK_AB R95, R5, R3 ;  /* 0x00000003055f723e */ /* 0x000fe200000010ff */
[----:B------:R-:W-:Y:S01]  /*8df0*/  FFMA R6, R71, R8, R6 ;  /* 0x0000000847067223 */ /* 0x000fe20000000006 */
[----:B------:R-:W-:Y:S01]  /*8e00*/  SHF.L.U32 R5, R81, 0x10, RZ ;  /* 0x0000001051057819 */ /* 0x000fe200000006ff */
[----:B------:R-:W-:Y:S01]  /*8e10*/  FFMA R7, R71, R9, R7 ;  /* 0x0000000947077223 */ /* 0x000fe20000000007 */
[----:B------:R-:W-:Y:S01]  /*8e20*/  LOP3.LUT R8, R81, 0xffff0000, RZ, 0xc0, !PT ;  /* 0xffff000051087812 */ /* 0x000fe200078ec0ff */
[----:B------:R-:W-:Y:S01]  /*8e30*/  STS.128 [R164+UR46+0x4400], R92 ;  /* 0x0044005ca4007988 */ /* 0x000fe20008000c2e */
[----:B------:R-:W-:Y:S01]  /*8e40*/  SHF.L.U32 R9, R82, 0x10, RZ ;  /* 0x0000001052097819 */ /* 0x000fe200000006ff */
[C---:B------:R-:W-:Y:S01]  /*8e50*/  FMUL R3, R68.reuse, R15 ;  /* 0x0000000f44037220 */ /* 0x040fe20000400000 */
[----:B------:R-:W-:Y:S01]  /*8e60*/  F2FP.BF16.F32.PACK_AB R100, R7, R6 ;  /* 0x000000060764723e */ /* 0x000fe200000010ff */
[----:B------:R-:W-:Y:S01]  /*8e70*/  FMUL R4, R68, R16 ;  /* 0x0000001044047220 */ /* 0x000fe20000400000 */
[C---:B------:R-:W-:Y:S01]  /*8e80*/  FFMA R0, R71.reuse, R5, R0 ;  /* 0x0000000547007223 */ /* 0x040fe20000000000 */
[C---:B------:R-:W-:Y:S01]  /*8e90*/  FFMA R3, R71.reuse, R8, R3 ;  /* 0x0000000847037223 */ /* 0x040fe20000000003 */
[----:B------:R-:W-:Y:S01]  /*8ea0*/  LOP3.LUT R8, R82, 0xffff0000, RZ, 0xc0, !PT ;  /* 0xffff000052087812 */ /* 0x000fe200078ec0ff */
[----:B------:R-:W-:Y:S01]  /*8eb0*/  FFMA R4, R71, R9, R4 ;  /* 0x0000000947047223 */ /* 0x000fe20000000004 */
[----:B------:R-:W-:Y:S01]  /*8ec0*/  SHF.L.U32 R9, R83, 0x10, RZ ;  /* 0x0000001053097819 */ /* 0x000fe200000006ff */
[C---:B------:R-:W-:Y:S01]  /*8ed0*/  FMUL R5, R68.reuse, R17 ;  /* 0x0000001144057220 */ /* 0x040fe20000400000 */
[----:B------:R-:W-:Y:S01]  /*8ee0*/  F2FP.BF16.F32.PACK_AB R101, R3, R0 ;  /* 0x000000000365723e */ /* 0x000fe200000010ff */
[C---:B------:R-:W-:Y:S01]  /*8ef0*/  FMUL R6, R68.reuse, R18 ;  /* 0x0000001244067220 */ /* 0x040fe20000400000 */
[----:B------:R-:W-:Y:S01]  /*8f00*/  FMUL R7, R68, R19 ;  /* 0x0000001344077220 */ /* 0x000fe20000400000 */
[C---:B------:R-:W-:Y:S01]  /*8f10*/  FFMA R5, R71.reuse, R8, R5 ;  /* 0x0000000847057223 */ /* 0x040fe20000000005 */
[C---:B------:R-:W-:Y:S01]  /*8f20*/  SHF.L.U32 R8, R88.reuse, 0x10, RZ ;  /* 0x0000001058087819 */ /* 0x040fe200000006ff */
[----:B------:R-:W-:Y:S01]  /*8f30*/  FFMA R6, R71, R9, R6 ;  /* 0x0000000947067223 */ /* 0x000fe20000000006 */
[----:B------:R-:W-:Y:S01]  /*8f40*/  LOP3.LUT R9, R88, 0xffff0000, RZ, 0xc0, !PT ;  /* 0xffff000058097812 */ /* 0x000fe200078ec0ff */
[C---:B------:R-:W-:Y:S01]  /*8f50*/  FMUL R0, R68.reuse, R20 ;  /* 0x0000001444007220 */ /* 0x040fe20000400000 */
[----:B------:R-:W-:Y:S01]  /*8f60*/  F2FP.BF16.F32.PACK_AB R102, R5, R4 ;  /* 0x000000040566723e */ /* 0x000fe200000010ff */
[C---:B------:R-:W-:Y:S01]  /*8f70*/  FMUL R3, R68.reuse, R21 ;  /* 0x0000001544037220 */ /* 0x040fe20000400000 */
[C---:B------:R-:W-:Y:S01]  /*8f80*/  FFMA R7, R71.reuse, R10, R7 ;  /* 0x0000000a47077223 */ /* 0x040fe20000000007 */
[C---:B------:R-:W-:Y:S01]  /*8f90*/  FFMA R0, R71.reuse, R8, R0 ;  /* 0x0000000847007223 */ /* 0x040fe20000000000 */
[C---:B------:R-:W-:Y:S01]  /*8fa0*/  FMUL R20, R68.reuse, R38 ;  /* 0x0000002644147220 */ /* 0x040fe20000400000 */
[----:B------:R-:W-:Y:S01]  /*8fb0*/  FFMA R3, R71, R9, R3 ;  /* 0x0000000947037223 */ /* 0x000fe20000000003 */
[C---:B------:R-:W-:Y:S01]  /*8fc0*/  FMUL R38, R68.reuse, R56 ;  /* 0x0000003844267220 */ /* 0x040fe20000400000 */
[----:B------:R-:W-:Y:S01]  /*8fd0*/  F2FP.BF16.F32.PACK_AB R103, R7, R6 ;  /* 0x000000060767723e */ /* 0x000fe200000010ff */
[C---:B------:R-:W-:Y:S01]  /*8fe0*/  FMUL R4, R68.reuse, R22 ;  /* 0x0000001644047220 */ /* 0x040fe20000400000 */
[C---:B------:R-:W-:Y:S01]  /*8ff0*/  FMUL R5, R68.reuse, R23 ;  /* 0x0000001744057220 */ /* 0x040fe20000400000 */
[----:B------:R-:W-:Y:S01]  /*9000*/  F2FP.BF16.F32.PACK_AB R56, R3, R0 ;  /* 0x000000000338723e */ /* 0x000fe200000010ff */
[----:B------:R-:W-:Y:S01]  /*9010*/  FMUL R14, R68, R32 ;  /* 0x00000020440e7220 */ /* 0x000fe20000400000 */
[----:B------:R-:W-:Y:S01]  /*9020*/  LOP3.LUT R0, R89, 0xffff0000, RZ, 0xc0, !PT ;  /* 0xffff000059007812 */ /* 0x000fe200078ec0ff */
[----:B------:R-:W-:Y:S01]  /*9030*/  STS.128 [R163+0x4400], R100 ;  /* 0x00440064a3007388 */ /* 0x000fe20000000c00 */
[----:B------:R-:W-:Y:S01]  /*9040*/  SHF.L.U32 R3, R90, 0x10, RZ ;  /* 0x000000105a037819 */ /* 0x000fe200000006ff */
[C---:B------:R-:W-:Y:S01]  /*9050*/  FMUL R15, R68.reuse, R33 ;  /* 0x00000021440f7220 */ /* 0x040fe20000400000 */
[----:B------:R-:W-:Y:S01]  /*9060*/  FMUL R32, R68, R50 ;  /* 0x0000003244207220 */ /* 0x000fe20000400000 */
[----:B------:R-:W-:Y:S01]  /*9070*/  LOP3.LUT R50, R90, 0xffff0000, RZ, 0xc0, !PT ;  /* 0xffff00005a327812 */ /* 0x000fe200078ec0ff */
[C---:B------:R-:W-:Y:S01]  /*9080*/  FMUL R6, R68.reuse, R24 ;  /* 0x0000001844067220 */ /* 0x040fe20000400000 */
[C---:B------:R-:W-:Y:S01]  /*9090*/  FMUL R16, R68.reuse, R34 ;  /* 0x0000002244107220 */ /* 0x040fe20000400000 */
[C---:B------:R-:W-:Y:S01]  /*90a0*/  FMUL R33, R68.reuse, R51 ;  /* 0x0000003344217220 */ /* 0x040fe20000400000 */
[----:B------:R-:W-:Y:S01]  /*90b0*/  SHF.L.U32 R51, R91, 0x10, RZ ;  /* 0x000000105b337819 */ /* 0x000fe200000006ff */
[----:B------:R-:W-:Y:S01]  /*90c0*/  FFMA R4, R71, R70, R4 ;  /* 0x0000004647047223 */ /* 0x000fe20000000004 */
[C---:B------:R-:W-:Y:S01]  /*90d0*/  FMUL R7, R68.reuse, R25 ;  /* 0x0000001944077220 */ /* 0x040fe20000400000 */
[----:B------:R-:W-:Y:S01]  /*90e0*/  FMUL R34, R68, R52 ;  /* 0x0000003444227220 */ /* 0x000fe20000400000 */
[----:B------:R-:W-:Y:S01]  /*90f0*/  LOP3.LUT R52, R91, 0xffff0000, RZ, 0xc0, !PT ;  /* 0xffff00005b347812 */ /* 0x000fe200078ec0ff */
[C---:B------:R-:W-:Y:S01]  /*9100*/  FFMA R5, R71.reuse, R0, R5 ;  /* 0x0000000047057223 */ /* 0x040fe20000000005 */
[----:B------:R-:W-:Y:S01]  /*9110*/  SHF.L.U32 R0, R96, 0x10, RZ ;  /* 0x0000001060007819 */ /* 0x000fe200000006ff */
[C---:B------:R-:W-:Y:S01]  /*9120*/  FMUL R8, R68.reuse, R26 ;  /* 0x0000001a44087220 */ /* 0x040fe20000400000 */
[----:B------:R-:W-:Y:S01]  /*9130*/  FMUL R9, R68, R27 ;  /* 0x0000001b44097220 */ /* 0x000fe20000400000 */
[C---:B------:R-:W-:Y:S01]  /*9140*/  FFMA R6, R71.reuse, R3, R6 ;  /* 0x0000000347067223 */ /* 0x040fe20000000006 */
[----:B------:R-:W-:Y:S01]  /*9150*/  LOP3.LUT R3, R96, 0xffff0000, RZ, 0xc0, !PT ;  /* 0xffff000060037812 */ /* 0x000fe200078ec0ff */
[C---:B------:R-:W-:Y:S01]  /*9160*/  FMUL R10, R68.reuse, R28 ;  /* 0x0000001c440a7220 */ /* 0x040fe20000400000 */
[----:B------:R-:W-:Y:S01]  /*9170*/  FFMA R7, R71, R50, R7 ;  /* 0x0000003247077223 */ /* 0x000fe20000000007 */
[C---:B------:R-:W-:Y:S01]  /*9180*/  FMUL R21, R68.reuse, R39 ;  /* 0x0000002744157220 */ /* 0x040fe20000400000 */
[C---:B------:R-:W-:Y:S01]  /*9190*/  FMUL R39, R68.reuse, R57 ;  /* 0x0000003944277220 */ /* 0x040fe20000400000 */
[----:B------:R-:W-:Y:S01]  /*91a0*/  F2FP.BF16.F32.PACK_AB R57, R5, R4 ;  /* 0x000000040539723e */ /* 0x000fe200000010ff */
[----:B------:R-:W-:Y:S01]  /*91b0*/  FFMA R8, R71, R51, R8 ;  /* 0x0000003347087223 */ /* 0x000fe20000000008 */
[----:B------:R-:W-:Y:S01]  /*91c0*/  SHF.L.U32 R4, R97, 0x10, RZ ;  /* 0x0000001061047819 */ /* 0x000fe200000006ff */
[C---:B------:R-:W-:Y:S01]  /*91d0*/  FMUL R11, R68.reuse, R29 ;  /* 0x0000001d440b7220 */ /* 0x040fe20000400000 */
[----:B------:R-:W-:Y:S01]  /*91e0*/  SHF.L.U32 R5, R107, 0x10, RZ ;  /* 0x000000106b057819 */ /* 0x000fe200000006ff */
[C---:B------:R-:W-:Y:S01]  /*91f0*/  FFMA R9, R71.reuse, R52, R9 ;  /* 0x0000003447097223 */ /* 0x040fe20000000009 */
[----:B------:R-:W-:Y:S01]  /*9200*/  FFMA R10, R71, R0, R10 ;  /* 0x00000000470a7223 */ /* 0x000fe2000000000a */
[----:B------:R-:W-:Y:S01]  /*9210*/  LOP3.LUT R0, R97, 0xffff0000, RZ, 0xc0, !PT ;  /* 0xffff000061007812 */ /* 0x000fe200078ec0ff */
[----:B------:R-:W-:Y:S01]  /*9220*/  FMUL R12, R68, R30 ;  /* 0x0000001e440c7220 */ /* 0x000fe20000400000 */
[C---:B------:R-:W-:Y:S01]  /*9230*/  FFMA R11, R71.reuse, R3, R11 ;  /* 0x00000003470b7223 */ /* 0x040fe2000000000b */
[----:B------:R-:W-:Y:S01]  /*9240*/  SHF.L.U32 R3, R98, 0x10, RZ ;  /* 0x0000001062037819 */ /* 0x000fe200000006ff */
[C---:B------:R-:W-:Y:S01]  /*9250*/  FMUL R13, R68.reuse, R31 ;  /* 0x0000001f440d7220 */ /* 0x040fe20000400000 */
[----:B------:R-:W-:Y:S01]  /*9260*/  FFMA R12, R71, R4, R12 ;  /* 0x00000004470c7223 */ /* 0x000fe2000000000c */
[----:B------:R-:W-:Y:S01]  /*9270*/  SHF.L.U32 R4, R99, 0x10, RZ ;  /* 0x0000001063047819 */ /* 0x000fe200000006ff */
[----:B------:R-:W-:Y:S01]  /*9280*/  FMUL R17, R68, R35 ;  /* 0x0000002344117220 */ /* 0x000fe20000400000 */
[C---:B------:R-:W-:Y:S01]  /*9290*/  FFMA R13, R71.reuse, R0, R13 ;  /* 0x00000000470d7223 */ /* 0x040fe2000000000d */
[----:B------:R-:W-:Y:S01]  /*92a0*/  LOP3.LUT R0, R98, 0xffff0000, RZ, 0xc0, !PT ;  /* 0xffff000062007812 */ /* 0x000fe200078ec0ff */
[----:B------:R-:W-:Y:S01]  /*92b0*/  FFMA R14, R71, R3, R14 ;  /* 0x00000003470e7223 */ /* 0x000fe2000000000e */
[----:B------:R-:W-:Y:S01]  /*92c0*/  LOP3.LUT R3, R99, 0xffff0000, RZ, 0xc0, !PT ;  /* 0xffff000063037812 */ /* 0x000fe200078ec0ff */
[C---:B------:R-:W-:Y:S01]  /*92d0*/  FMUL R18, R68.reuse, R36 ;  /* 0x0000002444127220 */ /* 0x040fe20000400000 */
        /* <DEDUP_REMOVED lines=9> */
[C---:B------:R-:W-:Y:S01]  /*9370*/  FMUL R22, R68.reuse, R40 ;  /* 0x0000002844167220 */ /* 0x040fe20000400000 */
[----:B------:R-:W-:Y:S01]  /*9380*/  FMUL R23, R68, R41 ;  /* 0x0000002944177220 */ /* 0x000fe20000400000 */
[----:B------:R-:W-:Y:S01]  /*9390*/  FFMA R19, R71, R3, R19 ;  /* 0x0000000347137223 */ /* 0x000fe20000000013 */
[----:B------:R-:W-:Y:S01]  /*93a0*/  SHF.L.U32 R3, R106, 0x10, RZ ;  /* 0x000000106a037819 */ /* 0x000fe200000006ff */
[C---:B------:R-:W-:Y:S01]  /*93b0*/  FMUL R40, R68.reuse, R58 ;  /* 0x0000003a44287220 */ /* 0x040fe20000400000 */
[----:B------:R-:W-:Y:S01]  /*93c0*/  F2FP.BF16.F32.PACK_AB R58, R7, R6 ;  /* 0x00000006073a723e */ /* 0x000fe200000010ff */
[----:B------:R-:W-:Y:S01]  /*93d0*/  FMUL R41, R68, R59 ;  /* 0x0000003b44297220 */ /* 0x000fe20000400000 */
[----:B------:R-:W-:Y:S01]  /*93e0*/  F2FP.BF16.F32.PACK_AB R59, R9, R8 ;  /* 0x00000008093b723e */ /* 0x000fe200000010ff */
[C---:B------:R-:W-:Y:S01]  /*93f0*/  FFMA R20, R71.reuse, R4, R20 ;  /* 0x0000000447147223 */ /* 0x040fe20000000014 */
[----:B------:R-:W-:Y:S01]  /*9400*/  LOP3.LUT R4, R106, 0xffff0000, RZ, 0xc0, !PT ;  /* 0xffff00006a047812 */ /* 0x000fe200078ec0ff */
[----:B------:R-:W-:Y:S01]  /*9410*/  FFMA R21, R71, R0, R21 ;  /* 0x0000000047157223 */ /* 0x000fe20000000015 */
[----:B------:R-:W-:Y:S01]  /*9420*/  LOP3.LUT R6, R107, 0xffff0000, RZ, 0xc0, !PT ;  /* 0xffff00006b067812 */ /* 0x000fe200078ec0ff */
[----:B------:R-:W-:Y:S01]  /*9430*/  FMUL R24, R68, R42 ;  /* 0x0000002a44187220 */ /* 0x000fe20000400000 */
[----:B------:R-:W-:Y:S01]  /*9440*/  SHF.L.U32 R0, R112, 0x10, RZ ;  /* 0x0000001070007819 */ /* 0x000fe200000006ff */
[----:B------:R-:W-:Y:S01]  /*9450*/  FMUL R25, R68, R43 ;  /* 0x0000002b44197220 */ /* 0x000fe20000400000 */
[----:B------:R-:W-:Y:S01]  /*9460*/  F2FP.BF16.F32.PACK_AB R8, R11, R10 ;  /* 0x0000000a0b08723e */ /* 0x000fe200000010ff */
[----:B------:R-:W-:Y:S01]  /*9470*/  FFMA R22, R71, R3, R22 ;  /* 0x0000000347167223 */ /* 0x000fe20000000016 */
[----:B------:R-:W-:Y:S01]  /*9480*/  LOP3.LUT R3, R112, 0xffff0000, RZ, 0xc0, !PT ;  /* 0xffff000070037812 */ /* 0x000fe200078ec0ff */
[C---:B------:R-:W-:Y:S01]  /*9490*/  FMUL R26, R68.reuse, R44 ;  /* 0x0000002c441a7220 */ /* 0x040fe20000400000 */
[----:B------:R-:W-:Y:S01]  /*94a0*/  F2FP.BF16.F32.PACK_AB R9, R13, R12 ;  /* 0x0000000c0d09723e */ /* 0x000fe200000010ff */
[----:B------:R-:W-:Y:S01]  /*94b0*/  STS.128 [R162+0x4400], R56 ;  /* 0x00440038a2007388 */ /* 0x000fe20000000c00 */
[----:B------:R-:W-:Y:S01]  /*94c0*/  F2FP.BF16.F32.PACK_AB R10, R15, R14 ;  /* 0x0000000e0f0a723e */ /* 0x000fe200000010ff */
[----:B------:R-:W-:Y:S01]  /*94d0*/  FFMA R23, R71, R4, R23 ;  /* 0x0000000447177223 */ /* 0x000fe20000000017 */
[----:B------:R-:W-:Y:S01]  /*94e0*/  F2FP.BF16.F32.PACK_AB R11, R17, R16 ;  /* 0x00000010110b723e */ /* 0x000fe200000010ff */
[----:B------:R-:W-:Y:S01]  /*94f0*/  FFMA R24, R71, R5, R24 ;  /* 0x0000000547187223 */ /* 0x000fe20000000018 */
[----:B------:R-:W-:Y:S01]  /*9500*/  SHF.L.U32 R4, R113, 0x10, RZ ;  /* 0x0000001071047819 */ /* 0x000fe200000006ff */
[C---:B------:R-:W-:Y:S01]  /*9510*/  FMUL R27, R68.reuse, R45 ;  /* 0x0000002d441b7220 */ /* 0x040fe20000400000 */
[----:B------:R-:W-:Y:S01]  /*9520*/  F2FP.BF16.F32.PACK_AB R12, R19, R18 ;  /* 0x00000012130c723e */ /* 0x000fe200000010ff */
[----:B------:R-:W-:Y:S01]  /*9530*/  FFMA R25, R71, R6, R25 ;  /* 0x0000000647197223 */ /* 0x000fe20000000019 */
[----:B------:R-:W-:Y:S01]  /*9540*/  F2FP.BF16.F32.PACK_AB R13, R21, R20 ;  /* 0x00000014150d723e */ /* 0x000fe200000010ff */
[----:B------:R-:W-:Y:S01]  /*9550*/  FFMA R26, R71, R0, R26 ;  /* 0x00000000471a7223 */ /* 0x000fe2000000001a */
[----:B------:R-:W-:Y:S01]  /*9560*/  LOP3.LUT R0, R113, 0xffff0000, RZ, 0xc0, !PT ;  /* 0xffff000071007812 */ /* 0x000fe200078ec0ff */
[----:B------:R-:W-:Y:S01]  /*9570*/  FMUL R28, R68, R46 ;  /* 0x0000002e441c7220 */ /* 0x000fe20000400000 */
[----:B------:R-:W-:Y:S01]  /*9580*/  F2FP.BF16.F32.PACK_AB R14, R23, R22 ;  /* 0x00000016170e723e */ /* 0x000fe200000010ff */
[----:B------:R-:W-:Y:S01]  /*9590*/  FFMA R27, R71, R3, R27 ;  /* 0x00000003471b7223 */ /* 0x000fe2000000001b */
[----:B------:R-:W-:Y:S01]  /*95a0*/  SHF.L.U32 R3, R114, 0x10, RZ ;  /* 0x0000001072037819 */ /* 0x000fe200000006ff */
[C---:B------:R-:W-:Y:S01]  /*95b0*/  FMUL R29, R68.reuse, R47 ;  /* 0x0000002f441d7220 */ /* 0x040fe20000400000 */
[----:B------:R-:W-:Y:S01]  /*95c0*/  F2FP.BF16.F32.PACK_AB R15, R25, R24 ;  /* 0x00000018190f723e */ /* 0x000fe200000010ff */
[----:B------:R-:W-:Y:S01]  /*95d0*/  FMUL R30, R68, R48 ;  /* 0x00000030441e7220 */ /* 0x000fe20000400000 */
[C---:B------:R-:W-:Y:S01]  /*95e0*/  SHF.L.U32 R5, R131.reuse, 0x10, RZ ;  /* 0x0000001083057819 */ /* 0x040fe200000006ff */
[----:B------:R3:W-:Y:S01]  /*95f0*/  STS.128 [R161+0x4400], R8 ;  /* 0x00440008a1007388 */ /* 0x0007e20000000c00 */
[----:B------:R-:W-:Y:S01]  /*9600*/  LOP3.LUT R6, R131, 0xffff0000, RZ, 0xc0, !PT ;  /* 0xffff000083067812 */ /* 0x000fe200078ec0ff */
[C---:B------:R-:W-:Y:S01]  /*9610*/  FFMA R28, R71.reuse, R4, R28 ;  /* 0x00000004471c7223 */ /* 0x040fe2000000001c */
[----:B------:R-:W-:Y:S01]  /*9620*/  LOP3.LUT R4, R114, 0xffff0000, RZ, 0xc0, !PT ;  /* 0xffff000072047812 */ /* 0x000fe200078ec0ff */
[----:B------:R-:W-:Y:S01]  /*9630*/  FFMA R29, R71, R0, R29 ;  /* 0x00000000471d7223 */ /* 0x000fe2000000001d */
[----:B------:R-:W-:Y:S01]  /*9640*/  SHF.L.U32 R0, R115, 0x10, RZ ;  /* 0x0000001073007819 */ /* 0x000fe200000006ff */
[----:B------:R-:W-:Y:S01]  /*9650*/  FMUL R31, R68, R49 ;  /* 0x00000031441f7220 */ /* 0x000fe20000400000 */
[----:B------:R-:W-:Y:S01]  /*9660*/  FFMA R30, R71, R3, R30 ;  /* 0x00000003471e7223 */ /* 0x000fe2000000001e */
[----:B------:R-:W-:Y:S01]  /*9670*/  LOP3.LUT R3, R115, 0xffff0000, RZ, 0xc0, !PT ;  /* 0xffff000073037812 */ /* 0x000fe200078ec0ff */
[----:B------:R4:W-:Y:S01]  /*9680*/  STS.128 [R149+0x4400], R12 ;  /* 0x0044000c95007388 */ /* 0x0009e20000000c00 */
[C---:B------:R-:W-:Y:S01]  /*9690*/  FFMA R31, R71.reuse, R4, R31 ;  /* 0x00000004471f7223 */ /* 0x040fe2000000001f */
[C---:B------:R-:W-:Y:S01]  /*96a0*/  LOP3.LUT R4, R120.reuse, 0xffff0000, RZ, 0xc0, !PT ;  /* 0xffff000078047812 */ /* 0x040fe200078ec0ff */
[C---:B------:R-:W-:Y:S01]  /*96b0*/  FFMA R32, R71.reuse, R0, R32 ;  /* 0x0000000047207223 */ /* 0x040fe20000000020 */
[----:B------:R-:W-:Y:S01]  /*96c0*/  SHF.L.U32 R0, R120, 0x10, RZ ;  /* 0x0000001078007819 */ /* 0x000fe200000006ff */
[----:B------:R-:W-:Y:S01]  /*96d0*/  FFMA R33, R71, R3, R33 ;  /* 0x0000000347217223 */ /* 0x000fe20000000021 */
[----:B------:R-:W-:Y:S01]  /*96e0*/  SHF.L.U32 R3, R121, 0x10, RZ ;  /* 0x0000001079037819 */ /* 0x000fe200000006ff */
[C---:B------:R-:W-:Y:S01]  /*96f0*/  FMUL R35, R68.reuse, R53 ;  /* 0x0000003544237220 */ /* 0x040fe20000400000 */
[----:B------:R-:W-:Y:S01]  /*9700*/  FMUL R36, R68, R54 ;  /* 0x0000003644247220 */ /* 0x000fe20000400000 */
[----:B------:R-:W-:Y:S01]  /*9710*/  FFMA R34, R71, R0, R34 ;  /* 0x0000000047227223 */ /* 0x000fe20000000022 */
[----:B------:R-:W-:Y:S01]  /*9720*/  LOP3.LUT R0, R121, 0xffff0000, RZ, 0xc0, !PT ;  /* 0xffff000079007812 */ /* 0x000fe200078ec0ff */
[----:B------:R-:W-:Y:S01]  /*9730*/  FFMA R35, R71, R4, R35 ;  /* 0x0000000447237223 */ /* 0x000fe20000000023 */
[----:B------:R-:W-:Y:S01]  /*9740*/  SHF.L.U32 R4, R123, 0x10, RZ ;  /* 0x000000107b047819 */ /* 0x000fe200000006ff */
[C---:B------:R-:W-:Y:S01]  /*9750*/  FFMA R36, R71.reuse, R3, R36 ;  /* 0x0000000347247223 */ /* 0x040fe20000000024 */
[----:B------:R-:W-:Y:S01]  /*9760*/  SHF.L.U32 R3, R122, 0x10, RZ ;  /* 0x000000107a037819 */ /* 0x000fe200000006ff */
[C---:B------:R-:W-:Y:S01]  /*9770*/  FMUL R37, R68.reuse, R55 ;  /* 0x0000003744257220 */ /* 0x040fe20000400000 */
[C---:B------:R-:W-:Y:S01]  /*9780*/  FMUL R42, R68.reuse, R60 ;  /* 0x0000003c442a7220 */ /* 0x040fe20000400000 */
[C---:B------:R-:W-:Y:S01]  /*9790*/  FMUL R43, R68.reuse, R61 ;  /* 0x0000003d442b7220 */ /* 0x040fe20000400000 */
[----:B------:R-:W-:Y:S01]  /*97a0*/  FMUL R44, R68, R62 ;  /* 0x0000003e442c7220 */ /* 0x000fe20000400000 */
[C---:B------:R-:W-:Y:S01]  /*97b0*/  FFMA R37, R71.reuse, R0, R37 ;  /* 0x0000000047257223 */ /* 0x040fe20000000025 */
[----:B------:R-:W-:Y:S01]  /*97c0*/  LOP3.LUT R0, R122, 0xffff0000, RZ, 0xc0, !PT ;  /* 0xffff00007a007812 */ /* 0x000fe200078ec0ff */
[----:B------:R-:W-:Y:S01]  /*97d0*/  FFMA R38, R71, R3, R38 ;  /* 0x0000000347267223 */ /* 0x000fe20000000026 */
[----:B------:R-:W-:Y:S01]  /*97e0*/  LOP3.LUT R3, R123, 0xffff0000, RZ, 0xc0, !PT ;  /* 0xffff00007b037812 */ /* 0x000fe200078ec0ff */
[----:B------:R-:W-:Y:S01]  /*97f0*/  FMUL R45, R68, R63 ;  /* 0x0000003f442d7220 */ /* 0x000fe20000400000 */
[----:B---3--:R-:W-:Y:S01]  /*9800*/  F2FP.BF16.F32.PACK_AB R8, R27, R26 ;  /* 0x0000001a1b08723e */ /* 0x008fe200000010ff */
[C---:B------:R-:W-:Y:S01]  /*9810*/  FFMA R39, R71.reuse, R0, R39 ;  /* 0x0000000047277223 */ /* 0x040fe20000000027 */
[C---:B------:R-:W-:Y:S01]  /*9820*/  SHF.L.U32 R0, R128.reuse, 0x10, RZ ;  /* 0x0000001080007819 */ /* 0x040fe200000006ff */
[----:B------:R-:W-:Y:S01]  /*9830*/  FFMA R40, R71, R4, R40 ;  /* 0x0000000447287223 */ /* 0x000fe20000000028 */
[----:B------:R-:W-:Y:S01]  /*9840*/  SHF.L.U32 R4, R129, 0x10, RZ ;  /* 0x0000001081047819 */ /* 0x000fe200000006ff */
[C---:B------:R-:W-:Y:S01]  /*9850*/  FFMA R41, R71.reuse, R3, R41 ;  /* 0x0000000347297223 */ /* 0x040fe20000000029 */
[----:B------:R-:W-:Y:S01]  /*9860*/  LOP3.LUT R3, R128, 0xffff0000, RZ, 0xc0, !PT ;  /* 0xffff000080037812 */ /* 0x000fe200078ec0ff */
[----:B------:R-:W-:Y:S01]  /*9870*/  FFMA R42, R71, R0, R42 ;  /* 0x00000000472a7223 */ /* 0x000fe2000000002a */
[----:B------:R-:W-:Y:S01]  /*9880*/  F2FP.BF16.F32.PACK_AB R9, R29, R28 ;  /* 0x0000001c1d09723e */ /* 0x000fe200000010ff */
[C---:B------:R-:W-:Y:S01]  /*9890*/  FMUL R46, R68.reuse, R64 ;  /* 0x00000040442e7220 */ /* 0x040fe20000400000 */
[----:B------:R-:W-:Y:S01]  /*98a0*/  F2FP.BF16.F32.PACK_AB R10, R31, R30 ;  /* 0x0000001e1f0a723e */ /* 0x000fe200000010ff */
[----:B------:R-:W-:Y:S01]  /*98b0*/  FFMA R43, R71, R3, R43 ;  /* 0x00000003472b7223 */ /* 0x000fe2000000002b */
[----:B------:R-:W-:Y:S01]  /*98c0*/  F2FP.BF16.F32.PACK_AB R11, R33, R32 ;  /* 0x00000020210b723e */ /* 0x000fe200000010ff */
[----:B------:R-:W-:Y:S01]  /*98d0*/  FFMA R44, R71, R4, R44 ;  /* 0x00000004472c7223 */ /* 0x000fe2000000002c */
[----:B------:R-:W-:Y:S01]  /*98e0*/  LOP3.LUT R0, R129, 0xffff0000, RZ, 0xc0, !PT ;  /* 0xffff000081007812 */ /* 0x000fe200078ec0ff */
[----:B------:R-:W-:Y:S01]  /*98f0*/  FMUL R47, R68, R65 ;  /* 0x00000041442f7220 */ /* 0x000fe20000400000 */
[C---:B------:R-:W-:Y:S01]  /*9900*/  SHF.L.U32 R3, R130.reuse, 0x10, RZ ;  /* 0x0000001082037819 */ /* 0x040fe200000006ff */
[----:B------:R-:W-:Y:S01]  /*9910*/  STS.128 [R160+0x4400], R8 ;  /* 0x00440008a0007388 */ /* 0x000fe20000000c00 */
[----:B------:R-:W-:Y:S01]  /*9920*/  LOP3.LUT R4, R130, 0xffff0000, RZ, 0xc0, !PT ;  /* 0xffff000082047812 */ /* 0x000fe200078ec0ff */
[C---:B------:R-:W-:Y:S01]  /*9930*/  FMUL R48, R68.reuse, R66 ;  /* 0x0000004244307220 */ /* 0x040fe20000400000 */
[----:B------:R-:W-:Y:S01]  /*9940*/  FFMA R45, R71, R0, R45 ;  /* 0x00000000472d7223 */ /* 0x000fe2000000002d */
[----:B------:R-:W-:Y:S01]  /*9950*/  FMUL R49, R68, R67 ;  /* 0x0000004344317220 */ /* 0x000fe20000400000 */
[----:B----4-:R-:W-:Y:S01]  /*9960*/  F2FP.BF16.F32.PACK_AB R12, R35, R34 ;  /* 0x00000022230c723e */ /* 0x010fe200000010ff */
[----:B------:R-:W-:Y:S01]  /*9970*/  FFMA R46, R71, R3, R46 ;  /* 0x00000003472e7223 */ /* 0x000fe2000000002e */
[----:B------:R-:W-:Y:S01]  /*9980*/  F2FP.BF16.F32.PACK_AB R13, R37, R36 ;  /* 0x00000024250d723e */ /* 0x000fe200000010ff */
[----:B------:R-:W-:Y:S01]  /*9990*/  FFMA R47, R71, R4, R47 ;  /* 0x00000004472f7223 */ /* 0x000fe2000000002f */
[----:B------:R-:W-:Y:S01]  /*99a0*/  F2FP.BF16.F32.PACK_AB R14, R39, R38 ;  /* 0x00000026270e723e */ /* 0x000fe200000010ff */
[----:B------:R-:W-:Y:S01]  /*99b0*/  FFMA R48, R71, R5, R48 ;  /* 0x0000000547307223 */ /* 0x000fe20000000030 */
[----:B------:R-:W-:Y:S01]  /*99c0*/  F2FP.BF16.F32.PACK_AB R15, R41, R40 ;  /* 0x00000028290f723e */ /* 0x000fe200000010ff */
[----:B------:R-:W-:Y:S01]  /*99d0*/  FFMA R49, R71, R6, R49 ;  /* 0x0000000647317223 */ /* 0x000fe20000000031 */
[----:B------:R-:W-:Y:S02]  /*99e0*/  F2FP.BF16.F32.PACK_AB R4, R43, R42 ;  /* 0x0000002a2b04723e */ /* 0x000fe400000010ff */
[----:B------:R-:W-:Y:S01]  /*99f0*/  F2FP.BF16.F32.PACK_AB R5, R45, R44 ;  /* 0x0000002c2d05723e */ /* 0x000fe200000010ff */
[----:B------:R-:W-:Y:S01]  /*9a00*/  STS.128 [R159+0x4400], R12 ;  /* 0x0044000c9f007388 */ /* 0x000fe20000000c00 */
[----:B------:R-:W-:Y:S02]  /*9a10*/  F2FP.BF16.F32.PACK_AB R6, R47, R46 ;  /* 0x0000002e2f06723e */ /* 0x000fe400000010ff */
[----:B------:R-:W-:Y:S02]  /*9a20*/  F2FP.BF16.F32.PACK_AB R7, R49, R48 ;  /* 0x000000303107723e */ /* 0x000fe400000010ff */
[----:B------:R-:W-:Y:S02]  /*9a30*/  MOV R0, UR52 ;  /* 0x0000003400007c02 */ /* 0x000fe40008000f00 */
[----:B------:R-:W-:Y:S01]  /*9a40*/  @P6 SHF.L.U32 R3, R151, 0x1f, RZ ;  /* 0x0000001f97036819 */ /* 0x000fe200000006ff */
[----:B------:R3:W-:Y:S01]  /*9a50*/  STS.128 [R158+0x4400], R4 ;  /* 0x004400049e007388 */ /* 0x0007e20000000c00 */
[----:B------:R-:W-:Y:S04]  /*9a60*/  @P6 LEA R0, R0, UR46, 0x3 ;  /* 0x0000002e00006c11 */ /* 0x000fe8000f8e18ff */
[----:B------:R-:W-:Y:S01]  /*9a70*/  @P6 IADD3 R0, PT, PT, R0, 0x60, RZ ;  /* 0x0000006000006810 */ /* 0x000fe20007ffe0ff */
[----:B------:R-:W-:Y:S01]  /*9a80*/  @!PT LDS RZ, [RZ] ;  /* 0x00000000fffff984 */ /* 0x000fe20000000800 */
[----:B------:R-:W-:Y:S01]  /*9a90*/  @!PT LDS RZ, [RZ] ;  /* 0x00000000fffff984 */ /* 0x000fe20000000800 */
[----:B------:R-:W-:Y:S01]  /*9aa0*/  @!PT LDS RZ, [RZ] ;  /* 0x00000000fffff984 */ /* 0x000fe20000000800 */
[----:B------:R-:W-:Y:S01]  /*9ab0*/  @!PT LDS RZ, [RZ] ;  /* 0x00000000fffff984 */ /* 0x000fe20000000800 */
[----:B------:R4:W-:Y:S06]  /*9ac0*/  MEMBAR.ALL.CTA ;  /* 0x0000000000007992 */ /* 0x0009ec0000008000 */
[----:B----4-:R-:W4:Y:S01]  /*9ad0*/  FENCE.VIEW.ASYNC.S ;  /* 0x00000000000073c6 */ /* 0x010f220000000000 */
[----:B-1----:R-:W-:Y:S02]  /*9ae0*/  @P6 PRMT R0, R165, 0x654, R0 ;  /* 0x00000654a5006816 */ /* 0x002fe40000000000 */
[----:B---3--:R-:W-:Y:S01]  /*9af0*/  LEA R7, R74, UR46, 0x3 ;  /* 0x0000002e4a077c11 */ /* 0x008fe2000f8e18ff */
[----:B----4-:R-:W-:Y:S06]  /*9b00*/  BAR.SYNC.DEFER_BLOCKING 0x1, 0x80 ;  /* 0x0042000000007b1d */ /* 0x010fec0000010000 */
[----:B------:R-:W-:Y:S05]  /*9b10*/  @P0 BRA `(.L_x_127) ;  /* 0x0000000000280947 */ /* 0x000fea0003800000 */
[----:B------:R-:W1:Y:S01]  /*9b20*/  LDCU.64 UR6, c[0x0][0x348] ;  /* 0x00006900ff0677ac */ /* 0x000e620008000a00 */
[----:B------:R-:W-:Y:S02]  /*9b30*/  UIADD3 UR9, UPT, UPT, UR53, UR39, URZ ;  /* 0x0000002735097290 */ /* 0x000fe4000fffe0ff */
[----:B------:R-:W-:Y:S01]  /*9b40*/  UIADD3 UR8, UPT, UPT, UR46, 0x4400, URZ ;  /* 0x000044002e087890 */ /* 0x000fe2000fffe0ff */
[----:B------:R-:W-:Y:S01]  /*9b50*/  UMOV UR10, UR50 ;  /* 0x00000032000a7c82 */ /* 0x000fe20008000000 */
[----:B------:R-:W-:Y:S01]  /*9b60*/  UMOV UR11, UR44 ;  /* 0x0000002c000b7c82 */ /* 0x000fe20008000000 */
[----:B-1----:R-:W-:Y:S04]  /*9b70*/  UIADD3 UR4, UP0, UPT, UR6, 0xa80, URZ ;  /* 0x00000a8006047890 */ /* 0x002fe8000ff1e0ff */
[----:B------:R-:W-:Y:S09]  /*9b80*/  UIADD3.X UR5, UPT, UPT, URZ, UR7, URZ, UP0, !UPT ;  /* 0x00000007ff057290 */ /* 0x000ff200087fe4ff */
[----:B------:R1:W-:Y:S01]  /*9b90*/  UTMASTG.3D [UR8], [UR4] ;  /* 0x00000008040073b5 */ /* 0x0003e20008010000 */
[----:B------:R0:W-:Y:S01]  /*9ba0*/  UTMACMDFLUSH ;  /* 0x00000000000079b7 */ /* 0x0001e20000000000 */
[----:B-1----:R-:W-:Y:S04]  /*9bb0*/  DEPBAR.LE SB0, 0x1 ;  /* 0x000080400000791a */ /* 0x002fe80000000000 */
.L_x_127:
[----:B------:R-:W-:Y:S05]  /*9bc0*/  BSYNC.RECONVERGENT B0 ;  /* 0x0000000000007941 */ /* 0x000fea0003800200 */
.L_x_126:
[----:B------:R-:W-:Y:S01]  /*9bd0*/  BAR.SYNC.DEFER_BLOCKING 0x1, 0x80 ;  /* 0x0042000000007b1d */ /* 0x000fe20000010000 */
[----:B------:R-:W-:Y:S02]  /*9be0*/  UIADD3 UR5, UPT, UPT, UR52, 0x1, URZ ;  /* 0x0000000134057890 */ /* 0x000fe4000fffe0ff */
[----:B------:R-:W-:Y:S02]  /*9bf0*/  UISETP.NE.AND UP0, UPT, UR38, URZ, UPT ;  /* 0x000000ff2600728c */ /* 0x000fe4000bf05270 */
[----:B------:R-:W-:Y:S04]  /*9c00*/  UISETP.NE.AND UP1, UPT, UR5, 0x4, UPT ;  /* 0x000000040500788c */ /* 0x000fe8000bf25270 */
[----:B------:R-:W-:Y:S01]  /*9c10*/  USEL UR47, UR5, URZ, UP1 ;  /* 0x000000ff052f7287 */ /* 0x000fe20008800000 */
[----:B------:R1:W-:Y:S01]  /*9c20*/  @P6 SYNCS.ARRIVE.TRANS64.RED.A1T0 RZ, [R0+URZ], RZ ;  /* 0x000000ff00ff69a7 */ /* 0x0003e200081004ff */
[----:B------:R-:W-:Y:S01]  /*9c30*/  UMOV UR4, 0x40 ;  /* 0x0000004000047882 */ /* 0x000fe20000000000 */
[----:B------:R-:W-:Y:S01]  /*9c40*/  BSSY B1, `(.L_x_128) ;  /* 0x0000021000017945 */ /* 0x000fe20003800000 */
[----:B------:R-:W-:Y:S01]  /*9c50*/  USEL UR39, UR4, 0x80, !UP0 ;  /* 0x0000008004277887 */ /* 0x000fe2000c000000 */
[----:B------:R-:W3:Y:S02]  /*9c60*/  @P6 SYNCS.PHASECHK.TRANS64.TRYWAIT P0, [R7+URZ+0x40], R3 ;  /* 0x00004003070065a7 */ /* 0x000ee400080011ff */
[----:B---3--:R-:W-:Y:S01]  /*9c70*/  @P6 SEL R86, RZ, 0x1, !P0 ;  /* 0x00000001ff566807 */ /* 0x008fe20004000000 */
[----:B-1----:R-:W-:Y:S08]  /*9c80*/  @!P6 BRA `(.L_x_129) ;  /* 0x000000000070e947 */ /* 0x002ff00003800000 */
        /* <DEDUP_REMOVED lines=9> */
[----:B------:R-:W-:Y:S04]  /*9d20*/  SHF.L.U32 R6, R151, 0x1f, RZ ;  /* 0x0000001f97067819 */ /* 0x000fe800000006ff */
[----:B------:R-:W1:Y:S02]  /*9d30*/  SYNCS.PHASECHK.TRANS64.TRYWAIT P0, [R7+URZ+0x40], R6 ;  /* 0x00004006070075a7 */ /* 0x000e6400080011ff */
[----:B-1----:R-:W-:Y:S05]  /*9d40*/  @!P0 BRA `(.L_x_132) ;  /* 0x0000003400888947 */ /* 0x002fea0003800000 */
.L_x_131:
[----:B------:R-:W-:Y:S05]  /*9d50*/  BSYNC B0 ;  /* 0x0000000000007941 */ /* 0x000fea0003800000 */
.L_x_130:
[----:B------:R-:W-:Y:S01]  /*9d60*/  ISETP.NE.AND P0, PT, R87, RZ, PT ;  /* 0x000000ff5700720c */ /* 0x000fe20003f05270 */
[----:B------:R-:W-:Y:S11]  /*9d70*/  VIADD R74, R74, 0x1 ;  /* 0x000000014a4a7836 */ /* 0x000ff60000000000 */
[----:B------:R-:W-:Y:S01]  /*9d80*/  @!UPT UIADD3 URZ, UPT, UPT, URZ, URZ, URZ ;  /* 0x000000fffffff290 */ /* 0x000fe2000fffe0ff */
[----:B------:R3:W4:Y:S01]  /*9d90*/  @P0 LDS.128 R76, [R5+UR46+0x400] ;  /* 0x0004002e054c0984 */ /* 0x0007220008000c00 */
[C---:B-1----:R-:W-:Y:S03]  /*9da0*/  @P0 IADD3 R6, PT, PT, R85.reuse, R3, RZ ;  /* 0x0000000355060210 */ /* 0x042fe60007ffe0ff */
[----:B------:R1:W2:Y:S04]  /*9db0*/  @P0 LDS.128 R80, [R4+0x400] ;  /* 0x0004000004500984 */ /* 0x0002a80000000c00 */
[----:B------:R5:W2:Y:S04]  /*9dc0*/  @P0 LDS.128 R88, [R3+0x400] ;  /* 0x0004000003580984 */ /* 0x000aa80000000c00 */
[----:B------:R2:W2:Y:S04]  /*9dd0*/  @P0 LDS.128 R96, [R6+0x400] ;  /* 0x0004000006600984 */ /* 0x0004a80000000c00 */
[----:B------:R2:W2:Y:S01]  /*9de0*/  @P0 LDS.128 R104, [R0+0x400] ;  /* 0x0004000000680984 */ /* 0x0004a20000000c00 */
[--C-:B---3--:R-:W-:Y:S02]  /*9df0*/  @P0 IMAD.IADD R5, R84, 0x1, R0.reuse ;  /* 0x0000000154050824 */ /* 0x108fe400078e0200 */
[C---:B-1----:R-:W-:Y:S03]  /*9e00*/  @P0 IMAD.IADD R4, R85.reuse, 0x1, R0 ;  /* 0x0000000155040824 */ /* 0x042fe600078e0200 */
[----:B------:R1:W3:Y:S01]  /*9e10*/  @P0 LDS.128 R120, [R5+0x400] ;  /* 0x0004000005780984 */ /* 0x0002e20000000c00 */
[----:B-----5:R-:W-:Y:S03]  /*9e20*/  @P0 IADD3 R3, PT, PT, R85, R5, RZ ;  /* 0x0000000555030210 */ /* 0x020fe60007ffe0ff */
[----:B------:R1:W1:Y:S04]  /*9e30*/  @P0 LDS.128 R112, [R4+0x400] ;  /* 0x0004000004700984 */ /* 0x0002680000000c00 */
[----:B------:R1:W1:Y:S02]  /*9e40*/  @P0 LDS.128 R128, [R3+0x400] ;  /* 0x0004000003800984 */ /* 0x0002640000000c00 */
.L_x_129:
[----:B------:R-:W-:Y:S05]  /*9e50*/  BSYNC B1 ;  /* 0x0000000000017941 */ /* 0x000fea0003800000 */
.L_x_128:
[----:B------:R-:W-:Y:S05]  /*9e60*/  VIADD R16, R69, UR39 ;  /* 0x0000002745107c36 */ /* 0x000fea0008000000 */
[----:B--2---:R-:W-:Y:S04]  /*9e70*/  SHF.R.U32.HI R0, RZ, 0x15, R16 ;  /* 0x00000015ff007819 */ /* 0x004fe80000011610 */
[----:B------:R-:W-:Y:S11]  /*9e80*/  LOP3.LUT P0, RZ, R0, 0x3, R143, 0x48, !PT ;  /* 0x0000000300ff7812 */ /* 0x000ff6000780488f */
[----:B------:R-:W-:Y:S02]  /*9e90*/  @!UPT UIADD3 URZ, UPT, UPT, URZ, URZ, URZ ;  /* 0x000000fffffff290 */ /* 0x000fe4000fffe0ff */
[----:B------:R-:W-:Y:S05]  /*9ea0*/  @!P0 BRA `(.L_x_133) ;  /* 0x0000000000408947 */ /* 0x000fea0003800000 */
[----:B------:R-:W1:Y:S01]  /*9eb0*/  LDCU.64 UR8, c[0x4][0x70] ;  /* 0x01000e00ff0877ac */ /* 0x000e620008000a00 */
[----:B------:R-:W-:Y:S01]  /*9ec0*/  MOV R15, 0x0 ;  /* 0x00000000000f7802 */ /* 0x000fe20000000f00 */
[----:B------:R-:W-:Y:S02]  /*9ed0*/  HFMA2 R12, -RZ, RZ, 0, 5.9604644775390625e-08 ;  /* 0x00000001ff0c7431 */ /* 0x000fe400000001ff */
[----:B------:R-:W-:Y:S02]  /*9ee0*/  IMAD.MOV.U32 R8, RZ, RZ, 0x192 ;  /* 0x00000192ff087424 */ /* 0x000fe400078e00ff */
[----:B------:R-:W-:Y:S01]  /*9ef0*/  IMAD.MOV.U32 R13, RZ, RZ, RZ ;  /* 0x000000ffff0d7224 */ /* 0x000fe200078e00ff */
[----:B------:R-:W2:Y:S01]  /*9f00*/  LDCU.64 UR6, c[0x4][0x78] ;  /* 0x01000f00ff0677ac */ /* 0x000ea20008000a00 */
[----:B------:R-:W3:Y:S01]  /*9f10*/  LDC.64 R14, c[0x4][R15] ;  /* 0x010000000f0e7b82 */ /* 0x000ee20000000a00 */
[----:B------:R-:W5:Y:S01]  /*9f20*/  LDCU.64 UR4, c[0x4][0x10] ;  /* 0x01000200ff0477ac */ /* 0x000f620008000a00 */
[----:B-1----:R-:W-:Y:S01]  /*9f30*/  MOV R5, UR9 ;  /* 0x0000000900057c02 */ /* 0x002fe20008000f00 */
[----:B------:R-:W-:Y:S01]  /*9f40*/  IMAD.U32 R4, RZ, RZ, UR8 ;  /* 0x00000008ff047e24 */ /* 0x000fe2000f8e00ff */
[----:B--2---:R-:W-:Y:S01]  /*9f50*/  MOV R7, UR7 ;  /* 0x0000000700077c02 */ /* 0x004fe20008000f00 */
[----:B------:R-:W-:Y:S01]  /*9f60*/  IMAD.U32 R6, RZ, RZ, UR6 ;  /* 0x00000006ff067e24 */ /* 0x000fe2000f8e00ff */
[----:B-----5:R-:W-:Y:S01]  /*9f70*/  MOV R11, UR5 ;  /* 0x00000005000b7c02 */ /* 0x020fe20008000f00 */
[----:B------:R-:W-:Y:S02]  /*9f80*/  IMAD.U32 R10, RZ, RZ, UR4 ;  /* 0x00000004ff0a7e24 */ /* 0x000fe4000f8e00ff */
[----:B------:R-:W-:Y:S07]  /*9f90*/  LEPC R20, `(.L_x_133) ;  /* 0x000000001014794e */ /* 0x000fee0000000000 */
[----:B---34-:R-:W-:Y:S05]  /*9fa0*/  CALL.ABS.NOINC R14 ;  /* 0x000000000e007343 */ /* 0x018fea0003c00000 */
.L_x_133:
[----:B----4-:R-:W-:Y:S01]  /*9fb0*/  SHF.L.U32 R70, R76, 0x10, RZ ;  /* 0x000000104c467819 */ /* 0x010fe200000006ff */
[----:B------:R-:W-:Y:S05]  /*9fc0*/  WARPSYNC.ALL ;  /* 0x0000000000007948 */ /* 0x000fea0003800000 */
[----:B------:R-:W-:Y:S01]  /*9fd0*/  R2UR UR4, R16 ;  /* 0x00000000100472ca */ /* 0x000fe200000e0000 */
[----:B------:R-:W-:Y:S01]  /*9fe0*/  BSSY.RECONVERGENT B0, `(.L_x_134) ;  /* 0x0000103000007945 */ /* 0x000fe20003800200 */
[----:B------:R-:W-:Y:S02]  /*9ff0*/  LOP3.LUT R72, R79, 0xffff0000, RZ, 0xc0, !PT ;  /* 0xffff00004f487812 */ /* 0x000fe400078ec0ff */
[----:B------:R-:W-:Y:S02]  /*a000*/  ISETP.NE.AND P6, PT, R157, RZ, PT ;  /* 0x000000ff9d00720c */ /* 0x000fe40003fc5270 */
[----:B------:R-:W-:Y:S07]  /*a010*/  ISETP.NE.AND P0, PT, R154, RZ, PT ;  /* 0x000000ff9a00720c */ /* 0x000fee0003f05270 */
[----:B-1----:R-:W1:Y:S02]  /*a020*/  LDTM.x64 R4, tmem[UR4] ;  /* 0x00000004000479ee */ /* 0x002e640008340000 */
[----:B-1----:R-:W-:Y:S01]  /*a030*/  FMUL R0, R68, R4 ;  /* 0x0000000444007220 */ /* 0x002fe20000400000 */
[----:B------:R-:W-:Y:S01]  /*a040*/  LOP3.LUT R4, R76, 0xffff0000, RZ, 0xc0, !PT ;  /* 0xffff00004c047812 */ /* 0x000fe200078ec0ff */
[C---:B------:R-:W-:Y:S01]  /*a050*/  FMUL R3, R68.reuse, R5 ;  /* 0x0000000544037220 */ /* 0x040fe20000400000 */
[----:B------:R-:W-:Y:S01]  /*a060*/  SHF.L.U32 R5, R77, 0x10, RZ ;  /* 0x000000104d057819 */ /* 0x000fe200000006ff */
[----:B------:R-:W-:Y:S01]  /*a070*/  FFMA R0, R71, R70, R0 ;  /* 0x0000004647007223 */ /* 0x000fe20000000000 */
[----:B------:R-:W-:Y:S01]  /*a080*/  LOP3.LUT R70, R77, 0xffff0000, RZ, 0xc0, !PT ;  /* 0xffff00004d467812 */ /* 0x000fe200078ec0ff */
[C---:B------:R-:W-:Y:S01]  /*a090*/  FMUL R6, R68.reuse, R6 ;  /* 0x0000000644067220 */ /* 0x040fe20000400000 */
[C---:B------:R-:W-:Y:S01]  /*a0a0*/  FFMA R3, R71.reuse, R4, R3 ;  /* 0x0000000447037223 */ /* 0x040fe20000000003 */
[C---:B------:R-:W-:Y:S01]  /*a0b0*/  FMUL R7, R68.reuse, R7 ;  /* 0x0000000744077220 */ /* 0x040fe20000400000 */
[----:B------:R-:W-:Y:S01]  /*a0c0*/  FMUL R4, R68, R8 ;  /* 0x0000000844047220 */ /* 0x000fe20000400000 */
[C---:B------:R-:W-:Y:S01]  /*a0d0*/  LOP3.LUT R8, R78.reuse, 0xffff0000, RZ, 0xc0, !PT ;  /* 0xffff00004e087812 */ /* 0x040fe200078ec0ff */
[C---:B------:R-:W-:Y:S01]  /*a0e0*/  FFMA R6, R71.reuse, R5, R6 ;  /* 0x0000000547067223 */ /* 0x040fe20000000006 */
[----:B------:R-:W-:Y:S01]  /*a0f0*/  SHF.L.U32 R5, R78, 0x10, RZ ;  /* 0x000000104e057819 */ /* 0x000fe200000006ff */
[----:B------:R-:W-:Y:S01]  /*a100*/  FFMA R7, R71, R70, R7 ;  /* 0x0000004647077223 */ /* 0x000fe20000000007 */
[----:B------:R-:W-:Y:S01]  /*a110*/  F2FP.BF16.F32.PACK_AB R92, R3, R0 ;  /* 0x00000000035c723e */ /* 0x000fe200000010ff */
[----:B------:R-:W-:Y:S01]  /*a120*/  FMUL R0, R68, R9 ;  /* 0x0000000944007220 */ /* 0x000fe20000400000 */
[----:B------:R-:W-:Y:S01]  /*a130*/  SHF.L.U32 R70, R79, 0x10, RZ ;  /* 0x000000104f467819 */ /* 0x000fe200000006ff */
[----:B------:R-:W-:Y:S01]  /*a140*/  FFMA R4, R71, R5, R4 ;  /* 0x0000000547047223 */ /* 0x000fe20000000004 */
[----:B------:R-:W-:Y:S01]  /*a150*/  F2FP.BF16.F32.PACK_AB R93, R7, R6 ;  /* 0x00000006075d723e */ /* 0x000fe200000010ff */
[C---:B------:R-:W-:Y:S01]  /*a160*/  FFMA R0, R71.reuse, R8, R0 ;  /* 0x0000000847007223 */ /* 0x040fe20000000000 */
[----:B------:R-:W-:Y:S01]  /*a170*/  SHF.L.U32 R8, R80, 0x10, RZ ;  /* 0x0000001050087819 */ /* 0x000fe200000006ff */
[----:B------:R-:W-:Y:S01]  /*a180*/  FMUL R3, R68, R10 ;  /* 0x0000000a44037220 */ /* 0x000fe20000400000 */
[----:B------:R-:W-:Y:S01]  /*a190*/  LOP3.LUT R9, R80, 0xffff0000, RZ, 0xc0, !PT ;  /* 0xffff000050097812 */ /* 0x000fe200078ec0ff */
[----:B------:R-:W-:Y:S01]  /*a1a0*/  FMUL R5, R68, R11 ;  /* 0x0000000b44057220 */ /* 0x000fe20000400000 */
[----:B------:R-:W-:Y:S01]  /*a1b0*/  F2FP.BF16.F32.PACK_AB R94, R0, R4 ;  /* 0x00000004005e723e */ /* 0x000fe200000010ff */
[C---:B------:R-:W-:Y:S01]  /*a1c0*/  FMUL R6, R68.reuse, R12 ;  /* 0x0000000c44067220 */ /* 0x040fe20000400000 */
[C---:B------:R-:W-:Y:S01]  /*a1d0*/  FMUL R7, R68.reuse, R13 ;  /* 0x0000000d44077220 */ /* 0x040fe20000400000 */
[----:B------:R-:W-:Y:S01]  /*a1e0*/  FFMA R3, R71, R70, R3 ;  /* 0x0000004647037223 */ /* 0x000fe20000000003 */
[----:B------:R-:W-:Y:S01]  /*a1f0*/  SHF.L.U32 R70, R81, 0x10, RZ ;  /* 0x0000001051467819 */ /* 0x000fe200000006ff */
        /* <DEDUP_REMOVED lines=8> */
[C---:B------:R-:W-:Y:S01]  /*a280*/  FMUL R44, R68.reuse, R54 ;  /* 0x00000036442c7220 */ /* 0x040fe20000400000 */
[C---:B------:R-:W-:Y:S01]  /*a290*/  FMUL R54, R68.reuse, R64 ;  /* 0x0000004044367220 */ /* 0x040fe20000400000 */
[----:B------:R-:W-:Y:S01]  /*a2a0*/  F2FP.BF16.F32.PACK_AB R64, R7, R6 ;  /* 0x000000060740723e */ /* 0x000fe200000010ff */
[----:B------:R-:W-:Y:S01]  /*a2b0*/  STS.128 [R164+UR46+0x8400], R92 ;  /* 0x0084005ca4007988 */ /* 0x000fe20008000c2e */
[----:B------:R-:W-:Y:S01]  /*a2c0*/  LOP3.LUT R6, R81, 0xffff0000, RZ, 0xc0, !PT ;  /* 0xffff000051067812 */ /* 0x000fe200078ec0ff */
        /* <DEDUP_REMOVED lines=8> */
[----:B------:R-:W-:Y:S01]  /*a350*/  FMUL R48, R68, R58 ;  /* 0x0000003a44307220 */ /* 0x000fe20000400000 */
[----:B------:R-:W-:Y:S01]  /*a360*/  LOP3.LUT R58, R82, 0xffff0000, RZ, 0xc0, !PT ;  /* 0xffff0000523a7812 */ /* 0x000fe200078ec0ff */
[----:B------:R-:W-:Y:S01]  /*a370*/  FFMA R3, R71, R6, R3 ;  /* 0x0000000647037223 */ /* 0x000fe20000000003 */
[----:B------:R-:W-:Y:S01]  /*a380*/  LOP3.LUT R6, R99, 0xffff0000, RZ, 0xc0, !PT ;  /* 0xffff000063067812 */ /* 0x000fe200078ec0ff */
        /* <DEDUP_REMOVED lines=14> */
[----:B------:R-:W-:Y:S01]  /*a470*/  SHF.L.U32 R59, R83, 0x10, RZ ;  /* 0x00000010533b7819 */ /* 0x000fe200000006ff */
[----:B------:R-:W-:Y:S01]  /*a480*/  FMUL R55, R68, R65 ;  /* 0x0000004144377220 */ /* 0x000fe20000400000 */
[----:B------:R-:W-:Y:S01]  /*a490*/  F2FP.BF16.F32.PACK_AB R65, R3, R0 ;  /* 0x000000000341723e */ /* 0x000fe200000010ff */
[----:B------:R-:W-:Y:S01]  /*a4a0*/  FFMA R4, R71, R7, R4 ;  /* 0x0000000747047223 */ /* 0x000fe20000000004 */
[----:B------:R-:W-:Y:S01]  /*a4b0*/  SHF.L.U32 R0, R88, 0x10, RZ ;  /* 0x0000001058007819 */ /* 0x000fe200000006ff */
        /* <DEDUP_REMOVED lines=26> */
[C---:B------:R-:W-:Y:S01]  /*a660*/  FMUL R27, R68.reuse, R37 ;  /* 0x00000025441b7220 */ /* 0x040fe20000400000 */
[----:B------:R-:W-:Y:S01]  /*a670*/  FFMA R14, R71, R3, R14 ;  /* 0x00000003470e7223 */ /* 0x000fe2000000000e */
[----:B------:R-:W-:Y:S01]  /*a680*/  LOP3.LUT R3, R91, 0xffff0000, RZ, 0xc0, !PT ;  /* 0xffff00005b037812 */ /* 0x000fe200078ec0ff */
[C---:B------:R-:W-:Y:S01]  /*a690*/  FMUL R37, R68.reuse, R47 ;  /* 0x0000002f44257220 */ /* 0x040fe20000400000 */
[C---:B------:R-:W-:Y:S01]  /*a6a0*/  FMUL R47, R68.reuse, R57 ;  /* 0x00000039442f7220 */ /* 0x040fe20000400000 */
[----:B------:R-:W-:Y:S01]  /*a6b0*/  FMUL R57, R68, R67 ;  /* 0x0000004344397220 */ /* 0x000fe20000400000 */
[----:B------:R-:W-:Y:S01]  /*a6c0*/  F2FP.BF16.F32.PACK_AB R67, R9, R8 ;  /* 0x000000080943723e */ /* 0x000fe200000010ff */
[----:B------:R-:W-:Y:S01]  /*a6d0*/  FFMA R15, R71, R0, R15 ;  /* 0x00000000470f7223 */ /* 0x000fe2000000000f */
[----:B------:R-:W-:Y:S01]  /*a6e0*/  F2FP.BF16.F32.PACK_AB R8, R11, R10 ;  /* 0x0000000a0b08723e */ /* 0x000fe200000010ff */
[----:B------:R-:W-:Y:S01]  /*a6f0*/  FFMA R16, R71, R4, R16 ;  /* 0x0000000447107223 */ /* 0x000fe20000000010 */
[----:B------:R-:W-:Y:S01]  /*a700*/  F2FP.BF16.F32.PACK_AB R9, R13, R12 ;  /* 0x0000000c0d09723e */ /* 0x000fe200000010ff */
[----:B------:R-:W-:Y:S01]  /*a710*/  FFMA R17, R71, R3, R17 ;  /* 0x0000000347117223 */ /* 0x000fe20000000011 */
[----:B------:R-:W-:Y:S01]  /*a720*/  F2FP.BF16.F32.PACK_AB R10, R15, R14 ;  /* 0x0000000e0f0a723e */ /* 0x000fe200000010ff */
[----:B------:R-:W-:Y:S01]  /*a730*/  STS.128 [R163+0x8400], R64 ;  /* 0x00840040a3007388 */ /* 0x000fe20000000c00 */
[----:B------:R-:W-:Y:S01]  /*a740*/  SHF.L.U32 R0, R96, 0x10, RZ ;  /* 0x0000001060007819 */ /* 0x000fe200000006ff */
[C---:B------:R-:W-:Y:S01]  /*a750*/  FMUL R21, R68.reuse, R31 ;  /* 0x0000001f44157220 */ /* 0x040fe20000400000 */
[----:B------:R-:W-:Y:S01]  /*a760*/  F2FP.BF16.F32.PACK_AB R11, R17, R16 ;  /* 0x00000010110b723e */ /* 0x000fe200000010ff */
[----:B------:R-:W-:Y:S01]  /*a770*/  FMUL R22, R68, R32 ;  /* 0x0000002044167220 */ /* 0x000fe20000400000 */
[----:B------:R-:W-:Y:S01]  /*a780*/  LOP3.LUT R3, R96, 0xffff0000, RZ, 0xc0, !PT ;  /* 0xffff000060037812 */ /* 0x000fe200078ec0ff */
[----:B------:R-:W-:Y:S01]  /*a790*/  FFMA R18, R71, R0, R18 ;  /* 0x0000000047127223 */ /* 0x000fe20000000012 */
[C---:B------:R-:W-:Y:S01]  /*a7a0*/  SHF.L.U32 R4, R97.reuse, 0x10, RZ ;  /* 0x0000001061047819 */ /* 0x040fe200000006ff */
[----:B------:R1:W-:Y:S01]  /*a7b0*/  STS.128 [R162+0x8400], R8 ;  /* 0x00840008a2007388 */ /* 0x0003e20000000c00 */
[----:B------:R-:W-:Y:S01]  /*a7c0*/  LOP3.LUT R0, R97, 0xffff0000, RZ, 0xc0, !PT ;  /* 0xffff000061007812 */ /* 0x000fe200078ec0ff */
[C---:B------:R-:W-:Y:S01]  /*a7d0*/  FFMA R19, R71.reuse, R3, R19 ;  /* 0x0000000347137223 */ /* 0x040fe20000000013 */
[C---:B------:R-:W-:Y:S01]  /*a7e0*/  SHF.L.U32 R3, R98.reuse, 0x10, RZ ;  /* 0x0000001062037819 */ /* 0x040fe200000006ff */
[----:B------:R-:W-:Y:S01]  /*a7f0*/  FFMA R20, R71, R4, R20 ;  /* 0x0000000447147223 */ /* 0x000fe20000000014 */
[----:B------:R-:W-:Y:S01]  /*a800*/  LOP3.LUT R4, R98, 0xffff0000, RZ, 0xc0, !PT ;  /* 0xffff000062047812 */ /* 0x000fe200078ec0ff */
        /* <DEDUP_REMOVED lines=8> */
[----:B------:R-:W-:Y:S01]  /*a890*/  FFMA R24, R71, R5, R24 ;  /* 0x0000000547187223 */ /* 0x000fe20000000018 */
[----:B------:R-:W-:Y:S01]  /*a8a0*/  SHF.L.U32 R5, R107, 0x10, RZ ;  /* 0x000000106b057819 */ /* 0x000fe200000006ff */
[----:B------:R-:W-:Y:S01]  /*a8b0*/  FFMA R25, R71, R6, R25 ;  /* 0x0000000647197223 */ /* 0x000fe20000000019 */
[----:B------:R-:W-:Y:S01]  /*a8c0*/  LOP3.LUT R6, R107, 0xffff0000, RZ, 0xc0, !PT ;  /* 0xffff00006b067812 */ /* 0x000fe200078ec0ff */
[----:B------:R-:W-:Y:S01]  /*a8d0*/  FFMA R26, R71, R0, R26 ;  /* 0x00000000471a7223 */ /* 0x000fe2000000001a */
[----:B------:R-:W-:Y:S01]  /*a8e0*/  LOP3.LUT R0, R105, 0xffff0000, RZ, 0xc0, !PT ;  /* 0xffff000069007812 */ /* 0x000fe200078ec0ff */
[C---:B------:R-:W-:Y:S01]  /*a8f0*/  FFMA R27, R71.reuse, R3, R27 ;  /* 0x00000003471b7223 */ /* 0x040fe2000000001b */
[C---:B------:R-:W-:Y:S01]  /*a900*/  SHF.L.U32 R3, R106.reuse, 0x10, RZ ;  /* 0x000000106a037819 */ /* 0x040fe200000006ff */
        /* <DEDUP_REMOVED lines=13> */
[----:B------:R-:W-:Y:S01]  /*a9e0*/  SHF.L.U32 R4, R113, 0x10, RZ ;  /* 0x0000001071047819 */ /* 0x000fe200000006ff */
[----:B------:R-:W-:Y:S01]  /*a9f0*/  FFMA R32, R71, R5, R32 ;  /* 0x0000000547207223 */ /* 0x000fe20000000020 */
[----:B-1----:R-:W-:Y:S01]  /*aa00*/  F2FP.BF16.F32.PACK_AB R8, R27, R26 ;  /* 0x0000001a1b08723e */ /* 0x002fe200000010ff */
[----:B------:R-:W-:Y:S01]  /*aa10*/  FFMA R33, R71, R6, R33 ;  /* 0x0000000647217223 */ /* 0x000fe20000000021 */
[----:B------:R-:W-:Y:S01]  /*aa20*/  F2FP.BF16.F32.PACK_AB R9, R29, R28 ;  /* 0x0000001c1d09723e */ /* 0x000fe200000010ff */
[----:B------:R-:W-:Y:S01]  /*aa30*/  FFMA R34, R71, R0, R34 ;  /* 0x0000000047227223 */ /* 0x000fe20000000022 */
[----:B------:R-:W-:Y:S01]  /*aa40*/  LOP3.LUT R0, R113, 0xffff0000, RZ, 0xc0, !PT ;  /* 0xffff000071007812 */ /* 0x000fe200078ec0ff */
[----:B------:R1:W-:Y:S01]  /*aa50*/  STS.128 [R161+0x8400], R12 ;  /* 0x0084000ca1007388 */ /* 0x0003e20000000c00 */
[----:B------:R-:W-:Y:S01]  /*aa60*/  F2FP.BF16.F32.PACK_AB R10, R31, R30 ;  /* 0x0000001e1f0a723e */ /* 0x000fe200000010ff */
[----:B------:R-:W-:Y:S01]  /*aa70*/  FFMA R35, R71, R3, R35 ;  /* 0x0000000347237223 */ /* 0x000fe20000000023 */
[----:B------:R-:W-:Y:S01]  /*aa80*/  F2FP.BF16.F32.PACK_AB R11, R33, R32 ;  /* 0x00000020210b723e */ /* 0x000fe200000010ff */
[C---:B------:R-:W-:Y:S01]  /*aa90*/  FFMA R36, R71.reuse, R4, R36 ;  /* 0x0000000447247223 */ /* 0x040fe20000000024 */
[C---:B------:R-:W-:Y:S01]  /*aaa0*/  SHF.L.U32 R3, R114.reuse, 0x10, RZ ;  /* 0x0000001072037819 */ /* 0x040fe200000006ff */
[----:B------:R-:W-:Y:S01]  /*aab0*/  FFMA R37, R71, R0, R37 ;  /* 0x0000000047257223 */ /* 0x000fe20000000025 */
[----:B------:R-:W-:Y:S01]  /*aac0*/  LOP3.LUT R0, R114, 0xffff0000, RZ, 0xc0, !PT ;  /* 0xffff000072007812 */ /* 0x000fe200078ec0ff */
[----:B------:R2:W-:Y:S01]  /*aad0*/  STS.128 [R149+0x8400], R8 ;  /* 0x0084000895007388 */ /* 0x0005e20000000c00 */
[----:B------:R-:W-:Y:S01]  /*aae0*/  SHF.L.U32 R4, R115, 0x10, RZ ;  /* 0x0000001073047819 */ /* 0x000fe200000006ff */
[C---:B------:R-:W-:Y:S01]  /*aaf0*/  FFMA R38, R71.reuse, R3, R38 ;  /* 0x0000000347267223 */ /* 0x040fe20000000026 */
[----:B---3--:R-:W-:Y:S01]  /*ab00*/  SHF.L.U32 R3, R120, 0x10, RZ ;  /* 0x0000001078037819 */ /* 0x008fe200000006ff */
[----:B------:R-:W-:Y:S01]  /*ab10*/  FFMA R39, R71, R0, R39 ;  /* 0x0000000047277223 */ /* 0x000fe20000000027 */
[----:B------:R-:W-:Y:S01]  /*ab20*/  LOP3.LUT R0, R115, 0xffff0000, RZ, 0xc0, !PT ;  /* 0xffff000073007812 */ /* 0x000fe200078ec0ff */
[----:B------:R-:W-:Y:S01]  /*ab30*/  FMUL R41, R68, R51 ;  /* 0x0000003344297220 */ /* 0x000fe20000400000 */
[----:B------:R-:W-:Y:S01]  /*ab40*/  SHF.L.U32 R5, R131, 0x10, RZ ;  /* 0x0000001083057819 */ /* 0x000fe200000006ff */
[C---:B------:R-:W-:Y:S01]  /*ab50*/  FFMA R40, R71.reuse, R4, R40 ;  /* 0x0000000447287223 */ /* 0x040fe20000000028 */
[----:B------:R-:W-:Y:S01]  /*ab60*/  LOP3.LUT R4, R120, 0xffff0000, RZ, 0xc0, !PT ;  /* 0xffff000078047812 */ /* 0x000fe200078ec0ff */
[----:B------:R-:W-:Y:S01]  /*ab70*/  FFMA R41, R71, R0, R41 ;  /* 0x0000000047297223 */ /* 0x000fe20000000029 */
[----:B------:R-:W-:Y:S01]  /*ab80*/  SHF.L.U32 R0, R121, 0x10, RZ ;  /* 0x0000001079007819 */ /* 0x000fe200000006ff */
[C---:B------:R-:W-:Y:S01]  /*ab90*/  FMUL R42, R68.reuse, R52 ;  /* 0x00000034442a7220 */ /* 0x040fe20000400000 */
[----:B------:R-:W-:Y:S01]  /*aba0*/  LOP3.LUT R6, R131, 0xffff0000, RZ, 0xc0, !PT ;  /* 0xffff000083067812 */ /* 0x000fe200078ec0ff */
[C---:B------:R-:W-:Y:S01]  /*abb0*/  FMUL R43, R68.reuse, R53 ;  /* 0x00000035442b7220 */ /* 0x040fe20000400000 */
[----:B------:R-:W-:Y:S01]  /*abc0*/  FMUL R51, R68, R61 ;  /* 0x0000003d44337220 */ /* 0x000fe20000400000 */
[----:B------:R-:W-:Y:S01]  /*abd0*/  FFMA R42, R71, R3, R42 ;  /* 0x00000003472a7223 */ /* 0x000fe2000000002a */
[----:B------:R-:W-:Y:S01]  /*abe0*/  LOP3.LUT R3, R121, 0xffff0000, RZ, 0xc0, !PT ;  /* 0xffff000079037812 */ /* 0x000fe200078ec0ff */
[----:B------:R-:W-:Y:S01]  /*abf0*/  FFMA R43, R71, R4, R43 ;  /* 0x00000004472b7223 */ /* 0x000fe2000000002b */
[----:B------:R-:W-:Y:S01]  /*ac00*/  SHF.L.U32 R4, R123, 0x10, RZ ;  /* 0x000000107b047819 */ /* 0x000fe200000006ff */
[C---:B------:R-:W-:Y:S01]  /*ac10*/  FFMA R44, R71.reuse, R0, R44 ;  /* 0x00000000472c7223 */ /* 0x040fe2000000002c */
[C---:B------:R-:W-:Y:S01]  /*ac20*/  SHF.L.U32 R0, R122.reuse, 0x10, RZ ;  /* 0x000000107a007819 */ /* 0x040fe200000006ff */
[----:B------:R-:W-:Y:S01]  /*ac30*/  FFMA R45, R71, R3, R45 ;  /* 0x00000003472d7223 */ /* 0x000fe2000000002d */
[----:B------:R-:W-:Y:S01]  /*ac40*/  LOP3.LUT R3, R122, 0xffff0000, RZ, 0xc0, !PT ;  /* 0xffff00007a037812 */ /* 0x000fe200078ec0ff */
[----:B------:R-:W-:Y:S01]  /*ac50*/  FMUL R52, R68, R62 ;  /* 0x0000003e44347220 */ /* 0x000fe20000400000 */
[----:B-1----:R-:W-:Y:S01]  /*ac60*/  F2FP.BF16.F32.PACK_AB R12, R43, R42 ;  /* 0x0000002a2b0c723e */ /* 0x002fe200000010ff */
[----:B------:R-:W-:Y:S01]  /*ac70*/  FFMA R46, R71, R0, R46 ;  /* 0x00000000472e7223 */ /* 0x000fe2000000002e */
[----:B------:R-:W-:Y:S01]  /*ac80*/  LOP3.LUT R0, R123, 0xffff0000, RZ, 0xc0, !PT ;  /* 0xffff00007b007812 */ /* 0x000fe200078ec0ff */
[C---:B------:R-:W-:Y:S01]  /*ac90*/  FFMA R47, R71.reuse, R3, R47 ;  /* 0x00000003472f7223 */ /* 0x040fe2000000002f */
[C---:B------:R-:W-:Y:S01]  /*aca0*/  SHF.L.U32 R3, R128.reuse, 0x10, RZ ;  /* 0x0000001080037819 */ /* 0x040fe200000006ff */
[----:B------:R-:W-:Y:S01]  /*acb0*/  FFMA R48, R71, R4, R48 ;  /* 0x0000000447307223 */ /* 0x000fe20000000030 */
[----:B------:R-:W-:Y:S01]  /*acc0*/  SHF.L.U32 R4, R129, 0x10, RZ ;  /* 0x0000001081047819 */ /* 0x000fe200000006ff */
[C---:B------:R-:W-:Y:S01]  /*acd0*/  FFMA R49, R71.reuse, R0, R49 ;  /* 0x0000000047317223 */ /* 0x040fe20000000031 */
[----:B------:R-:W-:Y:S01]  /*ace0*/  LOP3.LUT R0, R128, 0xffff0000, RZ, 0xc0, !PT ;  /* 0xffff000080007812 */ /* 0x000fe200078ec0ff */
[----:B------:R-:W-:Y:S01]  /*acf0*/  FFMA R50, R71, R3, R50 ;  /* 0x0000000347327223 */ /* 0x000fe20000000032 */
[----:B--2---:R-:W-:Y:S01]  /*ad00*/  F2FP.BF16.F32.PACK_AB R8, R35, R34 ;  /* 0x000000222308723e */ /* 0x004fe200000010ff */
[----:B------:R-:W-:Y:S01]  /*ad10*/  FMUL R53, R68, R63 ;  /* 0x0000003f44357220 */ /* 0x000fe20000400000 */
[----:B------:R-:W-:Y:S01]  /*ad20*/  F2FP.BF16.F32.PACK_AB R9, R37, R36 ;  /* 0x000000242509723e */ /* 0x000fe200000010ff */
[----:B------:R-:W-:Y:S01]  /*ad30*/  FFMA R51, R71, R0, R51 ;  /* 0x0000000047337223 */ /* 0x000fe20000000033 */
[----:B------:R-:W-:Y:S01]  /*ad40*/  F2FP.BF16.F32.PACK_AB R10, R39, R38 ;  /* 0x00000026270a723e */ /* 0x000fe200000010ff */
[----:B------:R-:W-:Y:S01]  /*ad50*/  FFMA R52, R71, R4, R52 ;  /* 0x0000000447347223 */ /* 0x000fe20000000034 */
[----:B------:R-:W-:Y:S02]  /*ad60*/  F2FP.BF16.F32.PACK_AB R11, R41, R40 ;  /* 0x00000028290b723e */ /* 0x000fe400000010ff */
[----:B------:R-:W-:Y:S02]  /*ad70*/  LOP3.LUT R0, R129, 0xffff0000, RZ, 0xc0, !PT ;  /* 0xffff000081007812 */ /* 0x000fe400078ec0ff */
[C---:B------:R-:W-:Y:S01]  /*ad80*/  SHF.L.U32 R3, R130.reuse, 0x10, RZ ;  /* 0x0000001082037819 */ /* 0x040fe200000006ff */
[----:B------:R-:W-:Y:S01]  /*ad90*/  STS.128 [R160+0x8400], R8 ;  /* 0x00840008a0007388 */ /* 0x000fe20000000c00 */
[----:B------:R-:W-:Y:S01]  /*ada0*/  LOP3.LUT R4, R130, 0xffff0000, RZ, 0xc0, !PT ;  /* 0xffff000082047812 */ /* 0x000fe200078ec0ff */
[----:B------:R-:W-:Y:S01]  /*adb0*/  FFMA R53, R71, R0, R53 ;  /* 0x0000000047357223 */ /* 0x000fe20000000035 */
        /* <DEDUP_REMOVED lines=8> */
[----:B------:R-:W-:Y:S01]  /*ae40*/  STS.128 [R159+0x8400], R12 ;  /* 0x0084000c9f007388 */ /* 0x000fe20000000c00 */
[----:B------:R-:W-:Y:S02]  /*ae50*/  F2FP.BF16.F32.PACK_AB R5, R53, R52 ;  /* 0x000000343505723e */ /* 0x000fe400000010ff */
        /* <DEDUP_REMOVED lines=12> */
[----:B--2---:R-:W2:Y:S01]  /*af20*/  FENCE.VIEW.ASYNC.S ;  /* 0x00000000000073c6 */ /* 0x004ea20000000000 */
[----:B------:R-:W-:Y:S02]  /*af30*/  @P6 PRMT R0, R165, 0x654, R0 ;  /* 0x00000654a5006816 */ /* 0x000fe40000000000 */
[----:B-1----:R-:W-:Y:S01]  /*af40*/  LEA R4, R74, UR46, 0x3 ;  /* 0x0000002e4a047c11 */ /* 0x002fe2000f8e18ff */
[----:B--2---:R-:W-:Y:S06]  /*af50*/  BAR.SYNC.DEFER_BLOCKING 0x1, 0x80 ;  /* 0x0042000000007b1d */ /* 0x004fec0000010000 */
        /* <DEDUP_REMOVED lines=11> */
.L_x_135:
[----:B------:R-:W-:Y:S05]  /*b010*/  BSYNC.RECONVERGENT B0 ;  /* 0x0000000000007941 */ /* 0x000fea0003800200 */
.L_x_134:
[----:B------:R-:W-:Y:S01]  /*b020*/  BAR.SYNC.DEFER_BLOCKING 0x1, 0x80 ;  /* 0x0042000000007b1d */ /* 0x000fe20000010000 */
[----:B------:R-:W-:Y:S02]  /*b030*/  UIADD3 UR4, UPT, UPT, UR47, 0x1, URZ ;  /* 0x000000012f047890 */ /* 0x000fe4000fffe0ff */
[----:B------:R-:W-:Y:S02]  /*b040*/  UISETP.NE.AND UP0, UPT, UR38, URZ, UPT ;  /* 0x000000ff2600728c */ /* 0x000fe4000bf05270 */
[----:B------:R-:W-:Y:S02]  /*b050*/  UISETP.NE.AND UP1, UPT, UR4, 0x4, UPT ;  /* 0x000000040400788c */ /* 0x000fe4000bf25270 */
[----:B------:R-:W-:Y:S02]  /*b060*/  USEL UR39, URZ, 0xc0, !UP0 ;  /* 0x000000c0ff277887 */ /* 0x000fe4000c000000 */
[----:B------:R-:W-:Y:S01]  /*b070*/  USEL UR52, UR4, URZ, UP1 ;  /* 0x000000ff04347287 */ /* 0x000fe20008800000 */
[----:B------:R1:W-:Y:S01]  /*b080*/  @P6 SYNCS.ARRIVE.TRANS64.RED.A1T0 RZ, [R0+URZ], RZ ;  /* 0x000000ff00ff69a7 */ /* 0x0003e200081004ff */
[----:B------:R-:W-:Y:S01]  /*b090*/  BSSY B1, `(.L_x_136) ;  /* 0x000001f000017945 */ /* 0x000fe20003800000 */
[----:B------:R-:W2:Y:S02]  /*b0a0*/  @P6 SYNCS.PHASECHK.TRANS64.TRYWAIT P0, [R4+URZ+0x40], R3 ;  /* 0x00004003040065a7 */ /* 0x000ea400080011ff */
[----:B--2---:R-:W-:Y:S01]  /*b0b0*/  @P6 SEL R86, RZ, 0x1, !P0 ;  /* 0x00000001ff566807 */ /* 0x004fe20004000000 */
[----:B-1----:R-:W-:Y:S06]  /*b0c0*/  @!P6 BRA `(.L_x_137) ;  /* 0x00000000006ce947 */ /* 0x002fec0003800000 */
        /* <DEDUP_REMOVED lines=12> */
.L_x_139:
[----:B------:R-:W-:Y:S05]  /*b190*/  BSYNC B0 ;  /* 0x0000000000007941 */ /* 0x000fea0003800000 */
.L_x_138:
[----:B------:R-:W-:Y:S11]  /*b1a0*/  ISETP.NE.AND P0, PT, R87, RZ, PT ;  /* 0x000000ff5700720c */ /* 0x000ff60003f05270 */
[----:B------:R-:W-:Y:S02]  /*b1b0*/  @!UPT UIADD3 URZ, UPT, UPT, URZ, URZ, URZ ;  /* 0x000000fffffff290 */ /* 0x000fe4000fffe0ff */
[----:B------:R2:W3:Y:S01]  /*b1c0*/  @P0 LDS.128 R76, [R74+UR46+0x400] ;  /* 0x0004002e4a4c0984 */ /* 0x0004e20008000c00 */
[----:B------:R-:W-:Y:S01]  /*b1d0*/  @P0 IMAD.IADD R84, R84, 0x1, R75 ;  /* 0x0000000154540824 */ /* 0x000fe200078e024b */
[C---:B-1----:R-:W-:Y:S01]  /*b1e0*/  @P0 IADD3 R4, PT, PT, R85.reuse, R75, RZ ;  /* 0x0000004b55040210 */ /* 0x042fe20007ffe0ff */
[C---:B------:R-:W-:Y:S01]  /*b1f0*/  @P0 IMAD.IADD R0, R85.reuse, 0x1, R3 ;  /* 0x0000000155000824 */ /* 0x040fe200078e0203 */
[----:B------:R2:W1:Y:S02]  /*b200*/  @P0 LDS.128 R80, [R5+0x400] ;  /* 0x0004000005500984 */ /* 0x0004640000000c00 */
[----:B------:R-:W-:Y:S02]  /*b210*/  @P0 IADD3 R85, PT, PT, R85, R84, RZ ;  /* 0x0000005455550210 */ /* 0x000fe40007ffe0ff */
[----:B------:R2:W4:Y:S04]  /*b220*/  @P0 LDS.128 R88, [R3+0x400] ;  /* 0x0004000003580984 */ /* 0x0005280000000c00 */
[----:B------:R2:W1:Y:S04]  /*b230*/  @P0 LDS.128 R96, [R0+0x400] ;  /* 0x0004000000600984 */ /* 0x0004680000000c00 */
[----:B------:R2:W1:Y:S04]  /*b240*/  @P0 LDS.128 R104, [R75+0x400] ;  /* 0x000400004b680984 */ /* 0x0004680000000c00 */
[----:B------:R2:W1:Y:S04]  /*b250*/  @P0 LDS.128 R112, [R4+0x400] ;  /* 0x0004000004700984 */ /* 0x0004680000000c00 */
[----:B------:R2:W1:Y:S04]  /*b260*/  @P0 LDS.128 R120, [R84+0x400] ;  /* 0x0004000054780984 */ /* 0x0004680000000c00 */
[----:B------:R2:W1:Y:S02]  /*b270*/  @P0 LDS.128 R128, [R85+0x400] ;  /* 0x0004000055800984 */ /* 0x0004640000000c00 */
.L_x_137:
[----:B------:R-:W-:Y:S05]  /*b280*/  BSYNC B1 ;  /* 0x0000000000017941 */ /* 0x000fea0003800000 */
.L_x_136:
[----:B------:R-:W-:Y:S01]  /*b290*/  VIADD R16, R69, UR39 ;  /* 0x0000002745107c36 */ /* 0x000fe20008000000 */
[----:B------:R-:W-:Y:S04]  /*b2a0*/  BSSY.RECONVERGENT B6, `(.L_x_141) ;  /* 0x0000015000067945 */ /* 0x000fe80003800200 */
[----:B--2---:R-:W-:Y:S04]  /*b2b0*/  SHF.R.U32.HI R0, RZ, 0x15, R16 ;  /* 0x00000015ff007819 */ /* 0x004fe80000011610 */
[----:B------:R-:W-:Y:S11]  /*b2c0*/  LOP3.LUT P0, RZ, R0, 0x3, R143, 0x48, !PT ;  /* 0x0000000300ff7812 */ /* 0x000ff6000780488f */
[----:B------:R-:W-:Y:S02]  /*b2d0*/  @!UPT UIADD3 URZ, UPT, UPT, URZ, URZ, URZ ;  /* 0x000000fffffff290 */ /* 0x000fe4000fffe0ff */
[----:B------:R-:W-:Y:S05]  /*b2e0*/  @!P0 BRA `(.L_x_142) ;  /* 0x0000000000408947 */ /* 0x000fea0003800000 */
[----:B------:R-:W2:Y:S01]  /*b2f0*/  LDCU.64 UR8, c[0x4][0x70] ;  /* 0x01000e00ff0877ac */ /* 0x000ea20008000a00 */
[----:B------:R-:W-:Y:S01]  /*b300*/  MOV R15, 0x0 ;  /* 0x00000000000f7802 */ /* 0x000fe20000000f00 */
[----:B------:R-:W-:Y:S02]  /*b310*/  HFMA2 R12, -RZ, RZ, 0, 5.9604644775390625e-08 ;  /* 0x00000001ff0c7431 */ /* 0x000fe400000001ff */
[----:B------:R-:W-:Y:S02]  /*b320*/  IMAD.MOV.U32 R8, RZ, RZ, 0x192 ;  /* 0x00000192ff087424 */ /* 0x000fe400078e00ff */
[----:B------:R-:W-:Y:S01]  /*b330*/  IMAD.MOV.U32 R13, RZ, RZ, RZ ;  /* 0x000000ffff0d7224 */ /* 0x000fe200078e00ff */
[----:B------:R-:W5:Y:S01]  /*b340*/  LDCU.64 UR6, c[0x4][0x78] ;  /* 0x01000f00ff0677ac */ /* 0x000f620008000a00 */
[----:B------:R-:W1:Y:S01]  /*b350*/  LDC.64 R14, c[0x4][R15] ;  /* 0x010000000f0e7b82 */ /* 0x000e620000000a00 */
[----:B------:R-:W3:Y:S01]  /*b360*/  LDCU.64 UR4, c[0x4][0x10] ;  /* 0x01000200ff0477ac */ /* 0x000ee20008000a00 */
[----:B--2---:R-:W-:Y:S01]  /*b370*/  MOV R5, UR9 ;  /* 0x0000000900057c02 */ /* 0x004fe20008000f00 */
[----:B------:R-:W-:Y:S01]  /*b380*/  IMAD.U32 R4, RZ, RZ, UR8 ;  /* 0x00000008ff047e24 */ /* 0x000fe2000f8e00ff */
[----:B-----5:R-:W-:Y:S01]  /*b390*/  MOV R7, UR7 ;  /* 0x0000000700077c02 */ /* 0x020fe20008000f00 */
[----:B------:R-:W-:Y:S01]  /*b3a0*/  IMAD.U32 R6, RZ, RZ, UR6 ;  /* 0x00000006ff067e24 */ /* 0x000fe2000f8e00ff */
[----:B---3--:R-:W-:Y:S01]  /*b3b0*/  MOV R11, UR5 ;  /* 0x00000005000b7c02 */ /* 0x008fe20008000f00 */
[----:B------:R-:W-:Y:S02]  /*b3c0*/  IMAD.U32 R10, RZ, RZ, UR4 ;  /* 0x00000004ff0a7e24 */ /* 0x000fe4000f8e00ff */
[----:B------:R-:W-:Y:S07]  /*b3d0*/  LEPC R20, `(.L_x_142) ;  /* 0x000000001014794e */ /* 0x000fee0000000000 */
[----:B-1--4-:R-:W-:Y:S05]  /*b3e0*/  CALL.ABS.NOINC R14 ;  /* 0x000000000e007343 */ /* 0x012fea0003c00000 */
.L_x_142:
[----:B------:R-:W-:Y:S05]  /*b3f0*/  BSYNC.RECONVERGENT B6 ;  /* 0x0000000000067941 */ /* 0x000fea0003800200 */
.L_x_141:
[----:B---3--:R-:W-:Y:S01]  /*b400*/  SHF.L.U32 R0, R76, 0x10, RZ ;  /* 0x000000104c007819 */ /* 0x008fe200000006ff */
[----:B------:R-:W-:Y:S05]  /*b410*/  WARPSYNC.ALL ;  /* 0x0000000000007948 */ /* 0x000fea0003800000 */
[----:B------:R-:W-:Y:S01]  /*b420*/  R2UR UR4, R16 ;  /* 0x00000000100472ca */ /* 0x000fe200000e0000 */
[----:B------:R-:W-:Y:S01]  /*b430*/  BSSY.RECONVERGENT B0, `(.L_x_143) ;  /* 0x00000fc000007945 */ /* 0x000fe20003800200 */
[----:B------:R-:W-:Y:S02]  /*b440*/  LOP3.LUT R3, R76, 0xffff0000, RZ, 0xc0, !PT ;  /* 0xffff00004c037812 */ /* 0x000fe400078ec0ff */
[C---:B------:R-:W-:Y:S02]  /*b450*/  SHF.L.U32 R69, R77.reuse, 0x10, RZ ;  /* 0x000000104d457819 */ /* 0x040fe400000006ff */
[----:B------:R-:W-:Y:S02]  /*b460*/  LOP3.LUT R70, R77, 0xffff0000, RZ, 0xc0, !PT ;  /* 0xffff00004d467812 */ /* 0x000fe400078ec0ff */
[C---:B------:R-:W-:Y:S02]  /*b470*/  SHF.L.U32 R72, R78.reuse, 0x10, RZ ;  /* 0x000000104e487819 */ /* 0x040fe400000006ff */
[----:B------:R-:W-:Y:S02]  /*b480*/  LOP3.LUT R73, R78, 0xffff0000, RZ, 0xc0, !PT ;  /* 0xffff00004e497812 */ /* 0x000fe400078ec0ff */
[C---:B------:R-:W-:Y:S01]  /*b490*/  SHF.L.U32 R74, R79.reuse, 0x10, RZ ;  /* 0x000000104f4a7819 */ /* 0x040fe200000006ff */
[----:B------:R-:W2:Y:S01]  /*b4a0*/  LDTM.x64 R4, tmem[UR4] ;  /* 0x00000004000479ee */ /* 0x000ea20008340000 */
[----:B------:R-:W-:Y:S02]  /*b4b0*/  LOP3.LUT R75, R79, 0xffff0000, RZ, 0xc0, !PT ;  /* 0xffff00004f4b7812 */ /* 0x000fe400078ec0ff */
[C---:B-1----:R-:W-:Y:S02]  /*b4c0*/  SHF.L.U32 R76, R80.reuse, 0x10, RZ ;  /* 0x00000010504c7819 */ /* 0x042fe400000006ff */
[----:B------:R-:W-:Y:S02]  /*b4d0*/  LOP3.LUT R77, R80, 0xffff0000, RZ, 0xc0, !PT ;  /* 0xffff0000504d7812 */ /* 0x000fe400078ec0ff */
[C---:B------:R-:W-:Y:S02]  /*b4e0*/  SHF.L.U32 R78, R81.reuse, 0x10, RZ ;  /* 0x00000010514e7819 */ /* 0x040fe400000006ff */
[----:B------:R-:W-:Y:S02]  /*b4f0*/  LOP3.LUT R79, R81, 0xffff0000, RZ, 0xc0, !PT ;  /* 0xffff0000514f7812 */ /* 0x000fe400078ec0ff */
[C---:B------:R-:W-:Y:S02]  /*b500*/  SHF.L.U32 R80, R82.reuse, 0x10, RZ ;  /* 0x0000001052507819 */ /* 0x040fe400000006ff */
[----:B------:R-:W-:Y:S02]  /*b510*/  LOP3.LUT R81, R82, 0xffff0000, RZ, 0xc0, !PT ;  /* 0xffff000052517812 */ /* 0x000fe400078ec0ff */
[C---:B------:R-:W-:Y:S02]  /*b520*/  SHF.L.U32 R82, R83.reuse, 0x10, RZ ;  /* 0x0000001053527819 */ /* 0x040fe400000006ff */
[----:B------:R-:W-:Y:S02]  /*b530*/  LOP3.LUT R83, R83, 0xffff0000, RZ, 0xc0, !PT ;  /* 0xffff000053537812 */ /* 0x000fe400078ec0ff */
[C---:B----4-:R-:W-:Y:S02]  /*b540*/  SHF.L.U32 R84, R88.reuse, 0x10, RZ ;  /* 0x0000001058547819 */ /* 0x050fe400000006ff */
[----:B------:R-:W-:Y:S02]  /*b550*/  LOP3.LUT R85, R88, 0xffff0000, RZ, 0xc0, !PT ;  /* 0xffff000058557812 */ /* 0x000fe400078ec0ff */
[C---:B------:R-:W-:Y:S01]  /*b560*/  SHF.L.U32 R86, R89.reuse, 0x10, RZ ;  /* 0x0000001059567819 */ /* 0x040fe200000006ff */
[C---:B--2---:R-:W-:Y:S01]  /*b570*/  FMUL R4, R68.reuse, R4 ;  /* 0x0000000444047220 */ /* 0x044fe20000400000 */
[----:B------:R-:W-:Y:S01]  /*b580*/  LOP3.LUT R87, R89, 0xffff0000, RZ, 0xc0, !PT ;  /* 0xffff000059577812 */ /* 0x000fe200078ec0ff */
[----:B------:R-:W-:Y:S01]  /*b590*/  FMUL R5, R68, R5 ;  /* 0x0000000544057220 */ /* 0x000fe20000400000 */
[C---:B------:R-:W-:Y:S01]  /*b5a0*/  SHF.L.U32 R88, R90.reuse, 0x10, RZ ;  /* 0x000000105a587819 */ /* 0x040fe200000006ff */
[C---:B------:R-:W-:Y:S01]  /*b5b0*/  FFMA R4, R71.reuse, R0, R4 ;  /* 0x0000000047047223 */ /* 0x040fe20000000004 */
[----:B------:R-:W-:Y:S01]  /*b5c0*/  LOP3.LUT R89, R90, 0xffff0000, RZ, 0xc0, !PT ;  /* 0xffff00005a597812 */ /* 0x000fe200078ec0ff */
[----:B------:R-:W-:Y:S01]  /*b5d0*/  FFMA R5, R71, R3, R5 ;  /* 0x0000000347057223 */ /* 0x000fe20000000005 */
[C---:B------:R-:W-:Y:S01]  /*b5e0*/  SHF.L.U32 R90, R91.reuse, 0x10, RZ ;  /* 0x000000105b5a7819 */ /* 0x040fe200000006ff */
[C---:B------:R-:W-:Y:S01]  /*b5f0*/  FMUL R6, R68.reuse, R6 ;  /* 0x0000000644067220 */ /* 0x040fe20000400000 */
[----:B------:R-:W-:Y:S01]  /*b600*/  LOP3.LUT R91, R91, 0xffff0000, RZ, 0xc0, !PT ;  /* 0xffff00005b5b7812 */ /* 0x000fe200078ec0ff */
[----:B------:R-:W-:Y:S01]  /*b610*/  FMUL R7, R68, R7 ;  /* 0x0000000744077220 */ /* 0x000fe20000400000 */
[----:B------:R-:W-:Y:S01]  /*b620*/  F2FP.BF16.F32.PACK_AB R4, R5, R4 ;  /* 0x000000040504723e */ /* 0x000fe200000010ff */
[C---:B------:R-:W-:Y:S01]  /*b630*/  FFMA R6, R71.reuse, R69, R6 ;  /* 0x0000004547067223 */ /* 0x040fe20000000006 */
[C---:B------:R-:W-:Y:S01]  /*b640*/  SHF.L.U32 R92, R96.reuse, 0x10, RZ ;  /* 0x00000010605c7819 */ /* 0x040fe200000006ff */
[----:B------:R-:W-:Y:S01]  /*b650*/  FFMA R7, R71, R70, R7 ;  /* 0x0000004647077223 */ /* 0x000fe20000000007 */
[----:B------:R-:W-:Y:S01]  /*b660*/  LOP3.LUT R93, R96, 0xffff0000, RZ, 0xc0, !PT ;  /* 0xffff0000605d7812 */ /* 0x000fe200078ec0ff */
[C---:B------:R-:W-:Y:S01]  /*b670*/  FMUL R8, R68.reuse, R8 ;  /* 0x0000000844087220 */ /* 0x040fe20000400000 */
[----:B------:R-:W-:Y:S01]  /*b680*/  SHF.L.U32 R94, R97, 0x10, RZ ;  /* 0x00000010615e7819 */ /* 0x000fe200000006ff */
[----:B------:R-:W-:Y:S01]  /*b690*/  FMUL R9, R68, R9 ;  /* 0x0000000944097220 */ /* 0x000fe20000400000 */
[----:B------:R-:W-:Y:S01]  /*b6a0*/  F2FP.BF16.F32.PACK_AB R5, R7, R6 ;  /* 0x000000060705723e */ /* 0x000fe200000010ff */
[----:B------:R-:W-:Y:S01]  /*b6b0*/  FFMA R8, R71, R72, R8 ;  /* 0x0000004847087223 */ /* 0x000fe20000000008 */
[----:B------:R-:W-:Y:S01]  /*b6c0*/  LOP3.LUT R95, R97, 0xffff0000, RZ, 0xc0, !PT ;  /* 0xffff0000615f7812 */ /* 0x000fe200078ec0ff */
[----:B------:R-:W-:Y:S01]  /*b6d0*/  FFMA R9, R71, R73, R9 ;  /* 0x0000004947097223 */ /* 0x000fe20000000009 */
[----:B------:R-:W-:Y:S01]  /*b6e0*/  SHF.L.U32 R96, R98, 0x10, RZ ;  /* 0x0000001062607819 */ /* 0x000fe200000006ff */
[----:B------:R-:W-:Y:S01]  /*b6f0*/  FMUL R10, R68, R10 ;  /* 0x0000000a440a7220 */ /* 0x000fe20000400000 */
[----:B------:R-:W-:Y:S01]  /*b700*/  LOP3.LUT R97, R98, 0xffff0000, RZ, 0xc0, !PT ;  /* 0xffff000062617812 */ /* 0x000fe200078ec0ff */
[C---:B------:R-:W-:Y:S01]  /*b710*/  FMUL R11, R68.reuse, R11 ;  /* 0x0000000b440b7220 */ /* 0x040fe20000400000 */
[----:B------:R-:W-:Y:S01]  /*b720*/  F2FP.BF16.F32.PACK_AB R6, R9, R8 ;  /* 0x000000080906723e */ /* 0x000fe200000010ff */
[----:B------:R-:W-:Y:S01]  /*b730*/  FFMA R10, R71, R74, R10 ;  /* 0x0000004a470a7223 */ /* 0x000fe2000000000a */
[----:B------:R-:W-:Y:S01]  /*b740*/  SHF.L.U32 R98, R99, 0x10, RZ ;  /* 0x0000001063627819 */ /* 0x000fe200000006ff */
[----:B------:R-:W-:Y:S01]  /*b750*/  FFMA R11, R71, R75, R11 ;  /* 0x0000004b470b7223 */ /* 0x000fe2000000000b */
[----:B------:R-:W-:Y:S01]  /*b760*/  LOP3.LUT R99, R99, 0xffff0000, RZ, 0xc0, !PT ;  /* 0xffff000063637812 */ /* 0x000fe200078ec0ff */
[----:B------:R-:W-:Y:S01]  /*b770*/  FMUL R0, R68, R12 ;  /* 0x0000000c44007220 */ /* 0x000fe20000400000 */
[----:B------:R-:W-:Y:S01]  /*b780*/  SHF.L.U32 R100, R104, 0x10, RZ ;  /* 0x0000001068647819 */ /* 0x000fe200000006ff */
[C---:B------:R-:W-:Y:S01]  /*b790*/  FMUL R3, R68.reuse, R13 ;  /* 0x0000000d44037220 */ /* 0x040fe20000400000 */
[----:B------:R-:W-:Y:S01]  /*b7a0*/  F2FP.BF16.F32.PACK_AB R7, R11, R10 ;  /* 0x0000000a0b07723e */ /* 0x000fe200000010ff */
[----:B------:R-:W-:Y:S01]  /*b7b0*/  FMUL R14, R68, R14 ;  /* 0x0000000e440e7220 */ /* 0x000fe20000400000 */
[----:B------:R-:W-:Y:S01]  /*b7c0*/  LOP3.LUT R101, R104, 0xffff0000, RZ, 0xc0, !PT ;  /* 0xffff000068657812 */ /* 0x000fe200078ec0ff */
[C---:B------:R-:W-:Y:S01]  /*b7d0*/  FMUL R15, R68.reuse, R15 ;  /* 0x0000000f440f7220 */ /* 0x040fe20000400000 */
[----:B------:R-:W-:Y:S01]  /*b7e0*/  SHF.L.U32 R102, R105, 0x10, RZ ;  /* 0x0000001069667819 */ /* 0x000fe200000006ff */
[----:B------:R-:W-:Y:S01]  /*b7f0*/  FFMA R0, R71, R76, R0 ;  /* 0x0000004c47007223 */ /* 0x000fe20000000000 */
[----:B------:R-:W-:Y:S01]  /*b800*/  LOP3.LUT R103, R105, 0xffff0000, RZ, 0xc0, !PT ;  /* 0xffff000069677812 */ /* 0x000fe200078ec0ff */
[----:B------:R-:W-:Y:S01]  /*b810*/  FMUL R12, R68, R16 ;  /* 0x00000010440c7220 */ /* 0x000fe20000400000 */
[C---:B------:R-:W-:Y:S01]  /*b820*/  SHF.L.U32 R104, R106.reuse, 0x10, RZ ;  /* 0x000000106a687819 */ /* 0x040fe200000006ff */
[----:B------:R-:W-:Y:S01]  /*b830*/  FFMA R3, R71, R77, R3 ;  /* 0x0000004d47037223 */ /* 0x000fe20000000003 */
[----:B------:R-:W-:Y:S01]  /*b840*/  LOP3.LUT R105, R106, 0xffff0000, RZ, 0xc0, !PT ;  /* 0xffff00006a697812 */ /* 0x000fe200078ec0ff */
[C---:B------:R-:W-:Y:S01]  /*b850*/  FMUL R13, R68.reuse, R17 ;  /* 0x00000011440d7220 */ /* 0x040fe20000400000 */
[----:B------:R-:W-:Y:S01]  /*b860*/  SHF.L.U32 R106, R107, 0x10, RZ ;  /* 0x000000106b6a7819 */ /* 0x000fe200000006ff */
[----:B------:R-:W-:Y:S01]  /*b870*/  FFMA R14, R71, R78, R14 ;  /* 0x0000004e470e7223 */ /* 0x000fe2000000000e */
[----:B------:R-:W-:Y:S01]  /*b880*/  F2FP.BF16.F32.PACK_AB R8, R3, R0 ;  /* 0x000000000308723e */ /* 0x000fe200000010ff */
[----:B------:R-:W-:Y:S01]  /*b890*/  FMUL R18, R68, R18 ;  /* 0x0000001244127220 */ /* 0x000fe20000400000 */
[----:B------:R-:W-:Y:S01]  /*b8a0*/  LOP3.LUT R107, R107, 0xffff0000, RZ, 0xc0, !PT ;  /* 0xffff00006b6b7812 */ /* 0x000fe200078ec0ff */
[----:B------:R-:W-:Y:S01]  /*b8b0*/  FFMA R15, R71, R79, R15 ;  /* 0x0000004f470f7223 */ /* 0x000fe2000000000f */
[----:B------:R-:W-:Y:S01]  /*b8c0*/  SHF.L.U32 R108, R112, 0x10, RZ ;  /* 0x00000010706c7819 */ /* 0x000fe200000006ff */
[----:B------:R-:W-:Y:S01]  /*b8d0*/  FMUL R19, R68, R19 ;  /* 0x0000001344137220 */ /* 0x000fe20000400000 */
[----:B------:R-:W-:Y:S01]  /*b8e0*/  LOP3.LUT R109, R112, 0xffff0000, RZ, 0xc0, !PT ;  /* 0xffff0000706d7812 */ /* 0x000fe200078ec0ff */
[----:B------:R1:W-:Y:S01]  /*b8f0*/  STS.128 [R164+UR46+0xc400], R4 ;  /* 0x00c40004a4007988 */ /* 0x0003e20008000c2e */
[----:B------:R-:W-:Y:S01]  /*b900*/  F2FP.BF16.F32.PACK_AB R9, R15, R14 ;  /* 0x0000000e0f09723e */ /* 0x000fe200000010ff */
[C---:B------:R-:W-:Y:S01]  /*b910*/  FFMA R12, R71.reuse, R80, R12 ;  /* 0x00000050470c7223 */ /* 0x040fe2000000000c */
[C---:B------:R-:W-:Y:S01]  /*b920*/  FFMA R13, R71.reuse, R81, R13 ;  /* 0x00000051470d7223 */ /* 0x040fe2000000000d */
[----:B------:R-:W-:Y:S01]  /*b930*/  FFMA R18, R71, R82, R18 ;  /* 0x0000005247127223 */ /* 0x000fe20000000012 */
[----:B------:R-:W-:Y:S01]  /*b940*/  SHF.L.U32 R110, R113, 0x10, RZ ;  /* 0x00000010716e7819 */ /* 0x000fe200000006ff */
[----:B------:R-:W-:Y:S01]  /*b950*/  FFMA R19, R71, R83, R19 ;  /* 0x0000005347137223 */ /* 0x000fe20000000013 */
[C---:B------:R-:W-:Y:S01]  /*b960*/  FMUL R16, R68.reuse, R20 ;  /* 0x0000001444107220 */ /* 0x040fe20000400000 */
[----:B------:R-:W-:Y:S01]  /*b970*/  F2FP.BF16.F32.PACK_AB R10, R13, R12 ;  /* 0x0000000c0d0a723e */ /* 0x000fe200000010ff */
[C---:B------:R-:W-:Y:S01]  /*b980*/  FMUL R17, R68.reuse, R21 ;  /* 0x0000001544117220 */ /* 0x040fe20000400000 */
[C---:B------:R-:W-:Y:S01]  /*b990*/  FMUL R22, R68.reuse, R22 ;  /* 0x0000001644167220 */ /* 0x040fe20000400000 */
[----:B------:R-:W-:Y:S01]  /*b9a0*/  F2FP.BF16.F32.PACK_AB R11, R19, R18 ;  /* 0x00000012130b723e */ /* 0x000fe200000010ff */
[C---:B------:R-:W-:Y:S01]  /*b9b0*/  FFMA R16, R71.reuse, R84, R16 ;  /* 0x0000005447107223 */ /* 0x040fe20000000010 */
[----:B------:R-:W-:Y:S01]  /*b9c0*/  FFMA R17, R71, R85, R17 ;  /* 0x0000005547117223 */ /* 0x000fe20000000011 */
[----:B------:R-:W-:Y:S01]  /*b9d0*/  LOP3.LUT R111, R113, 0xffff0000, RZ, 0xc0, !PT ;  /* 0xffff0000716f7812 */ /* 0x000fe200078ec0ff */
[----:B------:R-:W-:Y:S01]  /*b9e0*/  FFMA R22, R71, R86, R22 ;  /* 0x0000005647167223 */ /* 0x000fe20000000016 */
[----:B------:R1:W-:Y:S01]  /*b9f0*/  STS.128 [R163+0xc400], R8 ;  /* 0x00c40008a3007388 */ /* 0x0003e20000000c00 */
[C---:B------:R-:W-:Y:S01]  /*ba00*/  FMUL R23, R68.reuse, R23 ;  /* 0x0000001744177220 */ /* 0x040fe20000400000 */
[----:B------:R-:W-:Y:S01]  /*ba10*/  F2FP.BF16.F32.PACK_AB R16, R17, R16 ;  /* 0x000000101110723e */ /* 0x000fe200000010ff */
[C---:B------:R-:W-:Y:S01]  /*ba20*/  FMUL R20, R68.reuse, R24 ;  /* 0x0000001844147220 */ /* 0x040fe20000400000 */
[----:B------:R-:W-:Y:S01]  /*ba30*/  FMUL R21, R68, R25 ;  /* 0x0000001944157220 */ /* 0x000fe20000400000 */
[C---:B------:R-:W-:Y:S01]  /*ba40*/  SHF.L.U32 R112, R114.reuse, 0x10, RZ ;  /* 0x0000001072707819 */ /* 0x040fe200000006ff */
[C---:B------:R-:W-:Y:S01]  /*ba50*/  FFMA R23, R71.reuse, R87, R23 ;  /* 0x0000005747177223 */ /* 0x040fe20000000017 */
[C---:B------:R-:W-:Y:S01]  /*ba60*/  FFMA R20, R71.reuse, R88, R20 ;  /* 0x0000005847147223 */ /* 0x040fe20000000014 */
[----:B------:R-:W-:Y:S01]  /*ba70*/  LOP3.LUT R113, R114, 0xffff0000, RZ, 0xc0, !PT ;  /* 0xffff000072717812 */ /* 0x000fe200078ec0ff */
        /* <DEDUP_REMOVED lines=8> */
[----:B------:R-:W-:Y:S01]  /*bb00*/  SHF.L.U32 R114, R115, 0x10, RZ ;  /* 0x0000001073727819 */ /* 0x000fe200000006ff */
[----:B------:R-:W-:Y:S01]  /*bb10*/  FFMA R24, R71, R92, R24 ;  /* 0x0000005c47187223 */ /* 0x000fe20000000018 */
[C---:B------:R-:W-:Y:S01]  /*bb20*/  FMUL R25, R68.reuse, R29 ;  /* 0x0000001d44197220 */ /* 0x040fe20000400000 */
[----:B------:R-:W-:Y:S01]  /*bb30*/  LOP3.LUT R115, R115, 0xffff0000, RZ, 0xc0, !PT ;  /* 0xffff000073737812 */ /* 0x000fe200078ec0ff */
[C---:B------:R-:W-:Y:S01]  /*bb40*/  FMUL R30, R68.reuse, R30 ;  /* 0x0000001e441e7220 */ /* 0x040fe20000400000 */
[----:B------:R-:W-:Y:S01]  /*bb50*/  F2FP.BF16.F32.PACK_AB R19, R27, R26 ;  /* 0x0000001a1b13723e */ /* 0x000fe200000010ff */
[C---:B------:R-:W-:Y:S01]  /*bb60*/  FFMA R25, R71.reuse, R93, R25 ;  /* 0x0000005d47197223 */ /* 0x040fe20000000019 */
[----:B------:R-:W-:Y:S01]  /*bb70*/  FMUL R31, R68, R31 ;  /* 0x0000001f441f7220 */ /* 0x000fe20000400000 */
[----:B------:R-:W-:Y:S01]  /*bb80*/  FFMA R30, R71, R94, R30 ;  /* 0x0000005e471e7223 */ /* 0x000fe2000000001e */
[----:B------:R-:W-:Y:S01]  /*bb90*/  SHF.L.U32 R116, R120, 0x10, RZ ;  /* 0x0000001078747819 */ /* 0x000fe200000006ff */
[----:B------:R1:W-:Y:S01]  /*bba0*/  STS.128 [R162+0xc400], R16 ;  /* 0x00c40010a2007388 */ /* 0x0003e20000000c00 */
[----:B------:R-:W-:Y:S01]  /*bbb0*/  F2FP.BF16.F32.PACK_AB R24, R25, R24 ;  /* 0x000000181918723e */ /* 0x000fe200000010ff */
[C---:B------:R-:W-:Y:S01]  /*bbc0*/  FFMA R31, R71.reuse, R95, R31 ;  /* 0x0000005f471f7223 */ /* 0x040fe2000000001f */
[C---:B------:R-:W-:Y:S01]  /*bbd0*/  FMUL R28, R68.reuse, R32 ;  /* 0x00000020441c7220 */ /* 0x040fe20000400000 */
[C---:B------:R-:W-:Y:S01]  /*bbe0*/  FMUL R29, R68.reuse, R33 ;  /* 0x00000021441d7220 */ /* 0x040fe20000400000 */
[----:B------:R-:W-:Y:S01]  /*bbf0*/  FMUL R34, R68, R34 ;  /* 0x0000002244227220 */ /* 0x000fe20000400000 */
[----:B------:R-:W-:Y:S01]  /*bc00*/  LOP3.LUT R117, R120, 0xffff0000, RZ, 0xc0, !PT ;  /* 0xffff000078757812 */ /* 0x000fe200078ec0ff */
[----:B------:R-:W-:Y:S01]  /*bc10*/  FFMA R28, R71, R96, R28 ;  /* 0x00000060471c7223 */ /* 0x000fe2000000001c */
[----:B------:R-:W-:Y:S01]  /*bc20*/  F2FP.BF16.F32.PACK_AB R25, R31, R30 ;  /* 0x0000001e1f19723e */ /* 0x000fe200000010ff */
[C---:B------:R-:W-:Y:S01]  /*bc30*/  FFMA R29, R71.reuse, R97, R29 ;  /* 0x00000061471d7223 */ /* 0x040fe2000000001d */
[----:B------:R-:W-:Y:S01]  /*bc40*/  FFMA R34, R71, R98, R34 ;  /* 0x0000006247227223 */ /* 0x000fe20000000022 */
[C---:B------:R-:W-:Y:S01]  /*bc50*/  FMUL R35, R68.reuse, R35 ;  /* 0x0000002344237220 */ /* 0x040fe20000400000 */
[----:B------:R-:W-:Y:S01]  /*bc60*/  SHF.L.U32 R118, R121, 0x10, RZ ;  /* 0x0000001079767819 */ /* 0x000fe200000006ff */
[C---:B------:R-:W-:Y:S01]  /*bc70*/  FMUL R32, R68.reuse, R36 ;  /* 0x0000002444207220 */ /* 0x040fe20000400000 */
[----:B------:R-:W-:Y:S01]  /*bc80*/  F2FP.BF16.F32.PACK_AB R26, R29, R28 ;  /* 0x0000001c1d1a723e */ /* 0x000fe200000010ff */
[C---:B------:R-:W-:Y:S01]  /*bc90*/  FFMA R35, R71.reuse, R99, R35 ;  /* 0x0000006347237223 */ /* 0x040fe20000000023 */
[C---:B------:R-:W-:Y:S01]  /*bca0*/  FMUL R33, R68.reuse, R37 ;  /* 0x0000002544217220 */ /* 0x040fe20000400000 */
[----:B------:R-:W-:Y:S01]  /*bcb0*/  FFMA R32, R71, R100, R32 ;  /* 0x0000006447207223 */ /* 0x000fe20000000020 */
        /* <DEDUP_REMOVED lines=29> */
[C---:B------:R-:W-:Y:S01]  /*be90*/  FMUL R47, R68.reuse, R47 ;  /* 0x0000002f442f7220 */ /* 0x040fe20000400000 */
[C---:B------:R-:W-:Y:S01]  /*bea0*/  FMUL R44, R68.reuse, R48 ;  /* 0x00000030442c7220 */ /* 0x040fe20000400000 */
[----:B------:R-:W-:Y:S01]  /*beb0*/  FMUL R45, R68, R49 ;  /* 0x00000031442d7220 */ /* 0x000fe20000400000 */
[----:B------:R1:W-:Y:S01]  /*bec0*/  STS.128 [R149+0xc400], R32 ;  /* 0x00c4002095007388 */ /* 0x0003e20000000c00 */
[C---:B------:R-:W-:Y:S01]  /*bed0*/  SHF.L.U32 R124, R128.reuse, 0x10, RZ ;  /* 0x00000010807c7819 */ /* 0x040fe200000006ff */
[----:B------:R-:W-:Y:S01]  /*bee0*/  FFMA R46, R71, R110, R46 ;  /* 0x0000006e472e7223 */ /* 0x000fe2000000002e */
[----:B------:R-:W-:Y:S01]  /*bef0*/  F2FP.BF16.F32.PACK_AB R40, R41, R40 ;  /* 0x000000282928723e */ /* 0x000fe200000010ff */
[C---:B------:R-:W-:Y:S01]  /*bf00*/  FFMA R47, R71.reuse, R111, R47 ;  /* 0x0000006f472f7223 */ /* 0x040fe2000000002f */
[C---:B------:R-:W-:Y:S01]  /*bf10*/  FFMA R44, R71.reuse, R112, R44 ;  /* 0x00000070472c7223 */ /* 0x040fe2000000002c */
[----:B------:R-:W-:Y:S01]  /*bf20*/  LOP3.LUT R125, R128, 0xffff0000, RZ, 0xc0, !PT ;  /* 0xffff0000807d7812 */ /* 0x000fe200078ec0ff */
[C---:B------:R-:W-:Y:S01]  /*bf30*/  FFMA R45, R71.reuse, R113, R45 ;  /* 0x00000071472d7223 */ /* 0x040fe2000000002d */
        /* <DEDUP_REMOVED lines=14> */
[----:B------:R-:W-:Y:S01]  /*c020*/  FFMA R55, R71, R119, R55 ;  /* 0x0000007747377223 */ /* 0x000fe20000000037 */
[C---:B------:R-:W-:Y:S01]  /*c030*/  FMUL R59, R68.reuse, R59 ;  /* 0x0000003b443b7220 */ /* 0x040fe20000400000 */
[----:B------:R-:W-:Y:S01]  /*c040*/  F2FP.BF16.F32.PACK_AB R41, R47, R46 ;  /* 0x0000002e2f29723e */ /* 0x000fe200000010ff */
[----:B------:R-:W-:Y:S01]  /*c050*/  FFMA R52, R71, R120, R52 ;  /* 0x0000007847347223 */ /* 0x000fe20000000034 */
[----:B------:R-:W-:Y:S01]  /*c060*/  F2FP.BF16.F32.PACK_AB R42, R45, R44 ;  /* 0x0000002c2d2a723e */ /* 0x000fe200000010ff */
[C---:B------:R-:W-:Y:S01]  /*c070*/  FMUL R56, R68.reuse, R60 ;  /* 0x0000003c44387220 */ /* 0x040fe20000400000 */
[----:B------:R-:W-:Y:S01]  /*c080*/  F2FP.BF16.F32.PACK_AB R43, R51, R50 ;  /* 0x00000032332b723e */ /* 0x000fe200000010ff */
[----:B------:R-:W-:Y:S01]  /*c090*/  FFMA R53, R71, R121, R53 ;  /* 0x0000007947357223 */ /* 0x000fe20000000035 */
[----:B------:R-:W-:Y:S01]  /*c0a0*/  SHF.L.U32 R126, R129, 0x10, RZ ;  /* 0x00000010817e7819 */ /* 0x000fe200000006ff */
[C---:B------:R-:W-:Y:S01]  /*c0b0*/  FMUL R57, R68.reuse, R61 ;  /* 0x0000003d44397220 */ /* 0x040fe20000400000 */
[----:B------:R-:W-:Y:S01]  /*c0c0*/  FFMA R58, R71, R122, R58 ;  /* 0x0000007a473a7223 */ /* 0x000fe2000000003a */
[----:B------:R1:W-:Y:S01]  /*c0d0*/  STS.128 [R160+0xc400], R40 ;  /* 0x00c40028a0007388 */ /* 0x0003e20000000c00 */
[----:B------:R-:W-:Y:S01]  /*c0e0*/  LOP3.LUT R127, R129, 0xffff0000, RZ, 0xc0, !PT ;  /* 0xffff0000817f7812 */ /* 0x000fe200078ec0ff */
[----:B------:R-:W-:Y:S01]  /*c0f0*/  FMUL R62, R68, R62 ;  /* 0x0000003e443e7220 */ /* 0x000fe20000400000 */
[C---:B------:R-:W-:Y:S01]  /*c100*/  FFMA R59, R71.reuse, R123, R59 ;  /* 0x0000007b473b7223 */ /* 0x040fe2000000003b */
[----:B------:R-:W-:Y:S01]  /*c110*/  SHF.L.U32 R128, R130, 0x10, RZ ;  /* 0x0000001082807819 */ /* 0x000fe200000006ff */
[----:B------:R-:W-:Y:S01]  /*c120*/  FMUL R63, R68, R63 ;  /* 0x0000003f443f7220 */ /* 0x000fe20000400000 */
[C---:B------:R-:W-:Y:S01]  /*c130*/  FFMA R56, R71.reuse, R124, R56 ;  /* 0x0000007c47387223 */ /* 0x040fe20000000038 */
[----:B------:R-:W-:Y:S01]  /*c140*/  LOP3.LUT R129, R130, 0xffff0000, RZ, 0xc0, !PT ;  /* 0xffff000082817812 */ /* 0x000fe200078ec0ff */
[C---:B------:R-:W-:Y:S01]  /*c150*/  FMUL R60, R68.reuse, R64 ;  /* 0x00000040443c7220 */ /* 0x040fe20000400000 */
[----:B------:R-:W-:Y:S01]  /*c160*/  FFMA R57, R71, R125, R57 ;  /* 0x0000007d47397223 */ /* 0x000fe20000000039 */
[----:B------:R-:W-:Y:S01]  /*c170*/  SHF.L.U32 R130, R131, 0x10, RZ ;  /* 0x0000001083827819 */ /* 0x000fe200000006ff */
[C---:B------:R-:W-:Y:S01]  /*c180*/  FMUL R61, R68.reuse, R65 ;  /* 0x00000041443d7220 */ /* 0x040fe20000400000 */
        /* <DEDUP_REMOVED lines=17> */
[----:B------:R-:W-:Y:S02]  /*c2a0*/  F2FP.BF16.F32.PACK_AB R59, R67, R66 ;  /* 0x00000042433b723e */ /* 0x000fe400000010ff */
[----:B------:R-:W-:Y:S03]  /*c2b0*/  ISETP.NE.AND P0, PT, R154, RZ, PT ;  /* 0x000000ff9a00720c */ /* 0x000fe60003f05270 */
[----:B------:R1:W-:Y:S01]  /*c2c0*/  STS.128 [R158+0xc400], R56 ;  /* 0x00c400389e007388 */ /* 0x0003e20000000c00 */
[----:B------:R-:W-:Y:S01]  /*c2d0*/  @!PT LDS RZ, [RZ] ;  /* 0x00000000fffff984 */ /* 0x000fe20000000800 */
[----:B------:R-:W-:Y:S01]  /*c2e0*/  @!PT LDS RZ, [RZ] ;  /* 0x00000000fffff984 */ /* 0x000fe20000000800 */
[----:B------:R-:W-:Y:S01]  /*c2f0*/  @!PT LDS RZ, [RZ] ;  /* 0x00000000fffff984 */ /* 0x000fe20000000800 */
[----:B------:R-:W-:Y:S01]  /*c300*/  @!PT LDS RZ, [RZ] ;  /* 0x00000000fffff984 */ /* 0x000fe20000000800 */
[----:B------:R2:W-:Y:S07]  /*c310*/  MEMBAR.ALL.CTA ;  /* 0x0000000000007992 */ /* 0x0005ee0000008000 */
[----:B--2---:R-:W2:Y:S02]  /*c320*/  FENCE.VIEW.ASYNC.S ;  /* 0x00000000000073c6 */ /* 0x004ea40000000000 */
[----:B--2---:R-:W-:Y:S06]  /*c330*/  BAR.SYNC.DEFER_BLOCKING 0x1, 0x80 ;  /* 0x0042000000007b1d */ /* 0x004fec0000010000 */
[----:B------:R-:W-:Y:S05]  /*c340*/  @P0 BRA `(.L_x_144) ;  /* 0x0000000000280947 */ /* 0x000fea0003800000 */
[----:B------:R-:W2:Y:S01]  /*c350*/  LDCU.64 UR6, c[0x0][0x348] ;  /* 0x00006900ff0677ac */ /* 0x000ea20008000a00 */
[----:B------:R-:W-:Y:S02]  /*c360*/  UIADD3 UR9, UPT, UPT, UR53, UR39, URZ ;  /* 0x0000002735097290 */ /* 0x000fe4000fffe0ff */
[----:B------:R-:W-:Y:S01]  /*c370*/  UIADD3 UR8, UPT, UPT, UR46, 0xc400, URZ ;  /* 0x0000c4002e087890 */ /* 0x000fe2000fffe0ff */
[----:B------:R-:W-:Y:S01]  /*c380*/  UMOV UR10, UR50 ;  /* 0x00000032000a7c82 */ /* 0x000fe20008000000 */
[----:B------:R-:W-:Y:S01]  /*c390*/  UMOV UR11, UR44 ;  /* 0x0000002c000b7c82 */ /* 0x000fe20008000000 */
[----:B--2---:R-:W-:Y:S04]  /*c3a0*/  UIADD3 UR4, UP0, UPT, UR6, 0xa80, URZ ;  /* 0x00000a8006047890 */ /* 0x004fe8000ff1e0ff */
[----:B------:R-:W-:Y:S09]  /*c3b0*/  UIADD3.X UR5, UPT, UPT, URZ, UR7, URZ, UP0, !UPT ;  /* 0x00000007ff057290 */ /* 0x000ff200087fe4ff */
[----:B------:R2:W-:Y:S01]  /*c3c0*/  UTMASTG.3D [UR8], [UR4] ;  /* 0x00000008040073b5 */ /* 0x0005e20008010000 */
[----:B------:R0:W-:Y:S01]  /*c3d0*/  UTMACMDFLUSH ;  /* 0x00000000000079b7 */ /* 0x0001e20000000000 */
[----:B--2---:R-:W-:Y:S04]  /*c3e0*/  DEPBAR.LE SB0, 0x1 ;  /* 0x000080400000791a */ /* 0x004fe80000000000 */
.L_x_144:
[----:B------:R-:W-:Y:S05]  /*c3f0*/  BSYNC.RECONVERGENT B0 ;  /* 0x0000000000007941 */ /* 0x000fea0003800200 */
.L_x_143:
[----:B------:R-:W-:Y:S01]  /*c400*/  BAR.SYNC.DEFER_BLOCKING 0x1, 0x80 ;  /* 0x0042000000007b1d */ /* 0x000fe20000010000 */
[----:B------:R-:W-:Y:S09]  /*c410*/  UISETP.NE.AND UP0, UPT, UR54, -0x4, UPT ;  /* 0xfffffffc3600788c */ /* 0x000ff2000bf05270 */
[----:B------:R-:W-:Y:S05]  /*c420*/  BRA.U !UP0, `(.L_x_145) ;  /* 0x0000000108247547 */ /* 0x000fea000b800000 */
[----:B------:R-:W-:Y:S01]  /*c430*/  ISETP.NE.AND P0, PT, R157, RZ, PT ;  /* 0x000000ff9d00720c */ /* 0x000fe20003f05270 */
[----:B------:R-:W-:Y:S01]  /*c440*/  IMAD.U32 R0, RZ, RZ, UR52 ;  /* 0x00000034ff007e24 */ /* 0x000fe2000f8e00ff */
[----:B------:R-:W-:Y:S04]  /*c450*/  UIADD3 UR4, UPT, UPT, UR52, 0x1, URZ ;  /* 0x0000000134047890 */ /* 0x000fe8000fffe0ff */
[----:B------:R-:W-:Y:S04]  /*c460*/  UISETP.NE.AND UP0, UPT, UR4, 0x4, UPT ;  /* 0x000000040400788c */ /* 0x000fe8000bf05270 */
[----:B------:R-:W-:Y:S03]  /*c470*/  USEL UR52, UR4, URZ, UP0 ;  /* 0x000000ff04347287 */ /* 0x000fe60008000000 */
[----:B------:R-:W-:Y:S05]  /*c480*/  @P0 LEA R0, R0, UR46, 0x3 ;  /* 0x0000002e00000c11 */ /* 0x000fea000f8e18ff */
[----:B------:R-:W-:Y:S05]  /*c490*/  @P0 VIADD R0, R0, 0x60 ;  /* 0x0000006000000836 */ /* 0x000fea0000000000 */
[----:B------:R-:W-:Y:S04]  /*c4a0*/  @P0 PRMT R0, R165, 0x654, R0 ;  /* 0x00000654a5000816 */ /* 0x000fe80000000000 */
[----:B------:R2:W-:Y:S03]  /*c4b0*/  @P0 SYNCS.ARRIVE.TRANS64.RED.A1T0 RZ, [R0+URZ], RZ ;  /* 0x000000ff00ff09a7 */ /* 0x0005e600081004ff */
.L_x_145:
[----:B------:R-:W-:Y:S01]  /*c4c0*/  R2UR UR6, R156 ;  /* 0x000000009c0672ca */ /* 0x000fe200000e0000 */
[----:B------:R-:W-:Y:S01]  /*c4d0*/  UIADD3 UR54, UPT, UPT, UR54, 0x4, URZ ;  /* 0x0000000436367890 */ /* 0x000fe2000fffe0ff */
[----:B------:R-:W-:Y:S01]  /*c4e0*/  R2UR UR5, R144 ;  /* 0x00000000900572ca */ /* 0x000fe200000e0000 */
[----:B------:R-:W-:Y:S01]  /*c4f0*/  ULOP3.LUT UR38, UR38, 0x1, URZ, 0x3c, !UPT ;  /* 0x0000000126267892 */ /* 0x000fe2000f8e3cff */
[----:B------:R-:W-:Y:S01]  /*c500*/  R2UR UR4, R145 ;  /* 0x00000000910472ca */ /* 0x000fe200000e0000 */
[----:B------:R-:W-:Y:S01]  /*c510*/  UMOV UR44, UR63 ;  /* 0x0000003f002c7c82 */ /* 0x000fe20008000000 */
[C---:B------:R-:W-:Y:S04]  /*c520*/  ISETP.NE.AND P0, PT, R148.reuse, 0x2, PT ;  /* 0x000000029400780c */ /* 0x040fe80003f05270 */
[----:B--2---:R-:W-:Y:S02]  /*c530*/  SEL R0, RZ, 0x1, P0 ;  /* 0x00000001ff007807 */ /* 0x004fe40000000000 */
[----:B------:R-:W-:Y:S01]  /*c540*/  SEL R148, R148, RZ, P0 ;  /* 0x000000ff94947207 */ /* 0x000fe20000000000 */
[----:B------:R-:W-:Y:S01]  /*c550*/  UISETP.NE.AND UP0, UPT, UR6, URZ, UPT ;  /* 0x000000ff0600728c */ /* 0x000fe2000bf05270 */
[----:B------:R-:W-:Y:S01]  /*c560*/  LOP3.LUT R150, R150, R0, RZ, 0x3c, !PT ;  /* 0x0000000096967212 */ /* 0x000fe200078e3cff */
[----:B------:R-:W-:Y:S02]  /*c570*/  UIADD3 UR16, UPT, UPT, UR36, UR5, URZ ;  /* 0x0000000524107290 */ /* 0x000fe4000fffe0ff */
[----:B------:R-:W-:Y:S05]  /*c580*/  UIADD3 UR20, UPT, UPT, UR37, UR4, URZ ;  /* 0x0000000425147290 */ /* 0x000fea000fffe0ff */
[----:B------:R-:W-:Y:S07]  /*c590*/  BRA.U UP0, `(.L_x_146) ;  /* 0xffffff9d00a47547 */ /* 0x000fee000b83ffff */
[----:B------:R-:W2:Y:S01]  /*c5a0*/  S2UR UR4, SR_CgaCtaId ;  /* 0x00000000000479c3 */ /* 0x000ea20000008800 */
[----:B------:R-:W3:Y:S01]  /*c5b0*/  LDCU.64 UR6, c[0x0][0xc90] ;  /* 0x00019200ff0677ac */ /* 0x000ee20008000a00 */
[----:B------:R-:W-:Y:S01]  /*c5c0*/  UIADD3 UR8, UPT, UPT, UR46, 0xe0, URZ ;  /* 0x000000e02e087890 */ /* 0x000fe2000fffe0ff */
[----:B---3--:R-:W-:-:S04]  /*c5d0*/  ISETP.NE.U32.AND P1, PT, RZ, UR6, PT ;  /* 0x00000006ff007c0c */ /* 0x008fc8000bf25070 */
[----:B------:R-:W-:Y:S01]  /*c5e0*/  ISETP.NE.AND.EX P0, PT, RZ, UR7, PT, P1 ;  /* 0x00000007ff007c0c */ /* 0x000fe2000bf05310 */
[----:B--2---:R-:W-:Y:S01]  /*c5f0*/  ULOP3.LUT UR9, UR4, 0x1, URZ, 0x3c, !UPT ;  /* 0x0000000104097892 */ /* 0x004fe2000f8e3cff */
[----:B------:R-:W2:Y:S03]  /*c600*/  LDCU.64 UR4, c[0x0][0xc88] ;  /* 0x00019100ff0477ac */ /* 0x000ea60008000a00 */
[----:B------:R-:W-:-:S09]  /*c610*/  UPRMT UR8, UR9, 0x654, UR8 ;  /* 0x0000065409087896 */ /* 0x000fd20008000008 */
[----:B------:R-:W-:Y:S01]  /*c620*/  SYNCS.ARRIVE.TRANS64.RED.A1T0 RZ, [UR8], RZ ;  /* 0x000000ffffff79a7 */ /* 0x000fe20008100408 */
[----:B--2---:R-:W-:Y:S01]  /*c630*/  ISETP.NE.U32.AND P2, PT, RZ, UR4, PT ;  /* 0x00000004ff007c0c */ /* 0x004fe2000bf45070 */
[----:B------:R-:W-:Y:S03]  /*c640*/  SYNCS.ARRIVE.TRANS64.A1T0 RZ, [UR46+0xe0], RZ ;  /* 0x0000e0ffffff79a7 */ /* 0x000fe6000810002e */
[----:B------:R-:W-:-:S13]  /*c650*/  ISETP.NE.AND.EX P2, PT, RZ, UR5, PT, P2 ;  /* 0x00000005ff007c0c */ /* 0x000fda000bf45320 */
[----:B------:R-:W-:Y:S05]  /*c660*/  @P2 BRA P0, `(.L_x_147) ;  /* 0x00000000003c2947 */ /* 0x000fea0000000000 */
[----:B------:R-:W-:-:S13]  /*c670*/  ISETP.NE.AND.EX P1, PT, RZ, UR7, PT, P1 ;  /* 0x00000007ff007c0c */ /* 0x000fda000bf25310 */
[----:B------:R-:W-:Y:S05]  /*c680*/  @P1 BRA `(.L_x_148) ;  /* 0x00000000000c1947 */ /* 0x000fea0003800000 */
[----:B------:R-:W-:-:S13]  /*c690*/  FSETP.NEU.AND P0, PT, R71, RZ, PT ;  /* 0x000000ff4700720b */ /* 0x000fda0003f0d000 */
[----:B------:R-:W-:Y:S05]  /*c6a0*/  @!P0 EXIT ;  /* 0x000000000000894d */ /* 0x000fea0003800000 */
[----:B------:R-:W-:Y:S05]  /*c6b0*/  BRA `(.L_x_147) ;  /* 0x0000000000287947 */ /* 0x000fea0003800000 */
.L_x_148:
[----:B------:R-:W-:Y:S01]  /*c6c0*/  ISETP.NE.AND P0, PT, R147, RZ, PT ;  /* 0x000000ff9300720c */ /* 0x000fe20003f05270 */
[----:B------:R-:W-:-:S12]  /*c6d0*/  BSSY.RECONVERGENT B0, `(.L_x_147) ;  /* 0x0000008000007945 */ /* 0x000fd80003800200 */
[----:B------:R-:W-:Y:S05]  /*c6e0*/  @P0 BRA `(.L_x_149) ;  /* 0x0000000000100947 */ /* 0x000fea0003800000 */
[----:B------:R-:W-:-:S04]  /*c6f0*/  ISETP.NE.U32.AND P0, PT, RZ, UR4, PT ;  /* 0x00000004ff007c0c */ /* 0x000fc8000bf05070 */
[----:B------:R-:W-:-:S13]  /*c700*/  ISETP.NE.AND.EX P0, PT, RZ, UR5, PT, P0 ;  /* 0x00000005ff007c0c */ /* 0x000fda000bf05300 */
[----:B------:R-:W-:Y:S05]  /*c710*/  @!P0 EXIT ;  /* 0x000000000000894d */ /* 0x000fea0003800000 */
[----:B------:R-:W-:Y:S05]  /*c720*/  BRA `(.L_x_150) ;  /* 0x0000000000087947 */ /* 0x000fea0003800000 */
.L_x_149:
[----:B------:R-:W-:-:S13]  /*c730*/  FSETP.NEU.AND P0, PT, R71, RZ, PT ;  /* 0x000000ff4700720b */ /* 0x000fda0003f0d000 */
[----:B------:R-:W-:Y:S05]  /*c740*/  @!P0 EXIT ;  /* 0x000000000000894d */ /* 0x000fea0003800000 */
.L_x_150:
[----:B------:R-:W-:Y:S05]  /*c750*/  BSYNC.RECONVERGENT B0 ;  /* 0x0000000000007941 */ /* 0x000fea0003800200 */
.L_x_147:
[----:B------:R-:W2:Y:S01]  /*c760*/  S2UR UR7, SR_CgaCtaId ;  /* 0x00000000000779c3 */ /* 0x000ea20000008800 */
[----:B------:R-:W-:Y:S01]  /*c770*/  ULEA UR6, UR52, UR46, 0x3 ;  /* 0x0000002e34067291 */ /* 0x000fe2000f8e18ff */
[----:B------:R-:W-:-:S04]  /*c780*/  DEPBAR.LE SB0, 0x0 ;  /* 0x000080000000791a */ /* 0x000fc80000000000 */
[----:B------:R-:W-:-:S04]  /*c790*/  UIADD3 UR6, UPT, UPT, UR6, 0x60, URZ ;  /* 0x0000006006067890 */ /* 0x000fc8000fffe0ff */
[----:B--2---:R-:W-:-:S09]  /*c7a0*/  UPRMT UR6, UR7, 0x654, UR6 ;  /* 0x0000065407067896 */ /* 0x004fd20008000006 */
[----:B------:R-:W-:Y:S01]  /*c7b0*/  SYNCS.ARRIVE.TRANS64.RED.A1T0 RZ, [UR6], RZ ;  /* 0x000000ffffff79a7 */ /* 0x000fe20008100406 */
[----:B------:R-:W-:Y:S05]  /*c7c0*/  EXIT ;  /* 0x000000000000794d */ /* 0x000fea0003800000 */
.L_x_24:
[----:B-1----:R1:W2:Y:S02]  /*c7d0*/  SYNCS.PHASECHK.TRANS64.TRYWAIT P0, [R0+URZ+0xd0], R2 ;  /* 0x0000d002000075a7 */ /* 0x0022a400080011ff */
[----:B--2---:R-:W-:Y:S05]  /*c7e0*/  @!P0 NANOSLEEP.SYNCS 0x989680 ;  /* 0x009896800000895d */ /* 0x004fea0003900000 */
[----:B------:R-:W2:Y:S02]  /*c7f0*/  @!P0 SYNCS.PHASECHK.TRANS64 P0, [R0+URZ+0xd0], R2 ;  /* 0x0000d002000085a7 */ /* 0x000ea400080010ff */
[----:B--2---:R-:W-:Y:S05]  /*c800*/  @!P0 BRA `(.L_x_24) ;  /* 0xfffffffc00f08947 */ /* 0x004fea000383ffff */
[----:B------:R-:W-:Y:S05]  /*c810*/  BRA `(.L_x_151) ;  /* 0xffffff5400947947 */ /* 0x000fea000383ffff */
.L_x_27:
[----:B-1----:R-:W-:-:S07]  /*c820*/  MOV R0, UR5 ;  /* 0x0000000500007c02 */ /* 0x002fce0008000f00 */
.L_x_152:
[----:B-1----:R1:W2:Y:S02]  /*c830*/  SYNCS.PHASECHK.TRANS64.TRYWAIT P0, [R0+URZ+0x20], R3 ;  /* 0x00002003000075a7 */ /* 0x0022a400080011ff */
[----:B--2---:R-:W-:Y:S05]  /*c840*/  @!P0 NANOSLEEP.SYNCS 0x989680 ;  /* 0x009896800000895d */ /* 0x004fea0003900000 */
[----:B------:R-:W2:Y:S02]  /*c850*/  @!P0 SYNCS.PHASECHK.TRANS64 P0, [R0+URZ+0x20], R3 ;  /* 0x00002003000085a7 */ /* 0x000ea400080010ff */
[----:B--2---:R-:W-:Y:S05]  /*c860*/  @!P0 BRA `(.L_x_152) ;  /* 0xfffffffc00f08947 */ /* 0x004fea000383ffff */
[----:B------:R-:W-:Y:S05]  /*c870*/  BRA `(.L_x_26) ;  /* 0xffffff5400f47947 */ /* 0x000fea000383ffff */
.L_x_36:
[----:B-1----:R-:W-:-:S07]  /*c880*/  MOV R0, UR6 ;  /* 0x0000000600007c02 */ /* 0x002fce0008000f00 */
.L_x_153:
[----:B-1----:R1:W2:Y:S02]  /*c890*/  SYNCS.PHASECHK.TRANS64.TRYWAIT P0, [R0+URZ+0x20], R3 ;  /* 0x00002003000075a7 */ /* 0x0022a400080011ff */
[----:B--2---:R-:W-:Y:S05]  /*c8a0*/  @!P0 NANOSLEEP.SYNCS 0x989680 ;  /* 0x009896800000895d */ /* 0x004fea0003900000 */
[----:B------:R-:W2:Y:S02]  /*c8b0*/  @!P0 SYNCS.PHASECHK.TRANS64 P0, [R0+URZ+0x20], R3 ;  /* 0x00002003000085a7 */ /* 0x000ea400080010ff */
[----:B--2---:R-:W-:Y:S05]  /*c8c0*/  @!P0 BRA `(.L_x_153) ;  /* 0xfffffffc00f08947 */ /* 0x004fea000383ffff */
[----:B------:R-:W-:Y:S05]  /*c8d0*/  BRA `(.L_x_35) ;  /* 0xffffff5c00147947 */ /* 0x000fea000383ffff */
.L_x_43:
[----:B-1----:R1:W4:Y:S02]  /*c8e0*/  SYNCS.PHASECHK.TRANS64.TRYWAIT P0, [R3+URZ+0x90], R0 ;  /* 0x00009000030075a7 */ /* 0x00232400080011ff */
[----:B----4-:R-:W-:Y:S05]  /*c8f0*/  @!P0 NANOSLEEP.SYNCS 0x989680 ;  /* 0x009896800000895d */ /* 0x010fea0003900000 */
[----:B------:R-:W4:Y:S02]  /*c900*/  @!P0 SYNCS.PHASECHK.TRANS64 P0, [R3+URZ+0x90], R0 ;  /* 0x00009000030085a7 */ /* 0x000f2400080010ff */
[----:B----4-:R-:W-:Y:S05]  /*c910*/  @!P0 BRA `(.L_x_43) ;  /* 0xfffffffc00f08947 */ /* 0x010fea000383ffff */
[----:B------:R-:W-:Y:S05]  /*c920*/  BRA `(.L_x_154) ;  /* 0xffffff6000107947 */ /* 0x000fea000383ffff */
.L_x_47:
[----:B------:R-:W-:-:S07]  /*c930*/  MOV R0, UR4 ;  /* 0x0000000400007c02 */ /* 0x000fce0008000f00 */
.L_x_155:
[----:B-1----:R1:W2:Y:S02]  /*c940*/  SYNCS.PHASECHK.TRANS64.TRYWAIT P0, [R0+URZ], R2 ;  /* 0x00000002000075a7 */ /* 0x0022a400080011ff */
[----:B--2---:R-:W-:Y:S05]  /*c950*/  @!P0 NANOSLEEP.SYNCS 0x989680 ;  /* 0x009896800000895d */ /* 0x004fea0003900000 */
[----:B------:R-:W2:Y:S02]  /*c960*/  @!P0 SYNCS.PHASECHK.TRANS64 P0, [R0+URZ], R2 ;  /* 0x00000002000085a7 */ /* 0x000ea400080010ff */
[----:B--2---:R-:W-:Y:S05]  /*c970*/  @!P0 BRA `(.L_x_155) ;  /* 0xfffffffc00f08947 */ /* 0x004fea000383ffff */
[----:B------:R-:W-:Y:S05]  /*c980*/  BRA `(.L_x_156) ;  /* 0xffffff6400bc7947 */ /* 0x000fea000383ffff */
.L_x_48:
[----:B------:R-:W-:-:S07]  /*c990*/  MOV R0, UR5 ;  /* 0x0000000500007c02 */ /* 0x000fce0008000f00 */
.L_x_157:
[----:B-1----:R1:W2:Y:S02]  /*c9a0*/  SYNCS.PHASECHK.TRANS64.TRYWAIT P0, [R0+URZ], R3 ;  /* 0x00000003000075a7 */ /* 0x0022a400080011ff */
[----:B--2---:R-:W-:Y:S05]  /*c9b0*/  @!P0 NANOSLEEP.SYNCS 0x989680 ;  /* 0x009896800000895d */ /* 0x004fea0003900000 */
[----:B------:R-:W2:Y:S02]  /*c9c0*/  @!P0 SYNCS.PHASECHK.TRANS64 P0, [R0+URZ], R3 ;  /* 0x00000003000085a7 */ /* 0x000ea400080010ff */
[----:B--2---:R-:W-:Y:S05]  /*c9d0*/  @!P0 BRA `(.L_x_157) ;  /* 0xfffffffc00f08947 */ /* 0x004fea000383ffff */
[----:B------:R-:W-:Y:S05]  /*c9e0*/  BRA `(.L_x_158) ;  /* 0xffffff6400c87947 */ /* 0x000fea000383ffff */
.L_x_49:
[----:B------:R-:W-:-:S07]  /*c9f0*/  MOV R0, UR5 ;  /* 0x0000000500007c02 */ /* 0x000fce0008000f00 */
.L_x_159:
[----:B-1----:R1:W2:Y:S02]  /*ca00*/  SYNCS.PHASECHK.TRANS64.TRYWAIT P0, [R0+URZ], R3 ;  /* 0x00000003000075a7 */ /* 0x0022a400080011ff */
[----:B--2---:R-:W-:Y:S05]  /*ca10*/  @!P0 NANOSLEEP.SYNCS 0x989680 ;  /* 0x009896800000895d */ /* 0x004fea0003900000 */
[----:B------:R-:W2:Y:S02]  /*ca20*/  @!P0 SYNCS.PHASECHK.TRANS64 P0, [R0+URZ], R3 ;  /* 0x00000003000085a7 */ /* 0x000ea400080010ff */
[----:B--2---:R-:W-:Y:S05]  /*ca30*/  @!P0 BRA `(.L_x_159) ;  /* 0xfffffffc00f08947 */ /* 0x004fea000383ffff */
[----:B------:R-:W-:Y:S05]  /*ca40*/  BRA `(.L_x_160) ;  /* 0xffffff6400d47947 */ /* 0x000fea000383ffff */
.L_x_52:
[----:B-1----:R1:W2:Y:S02]  /*ca50*/  SYNCS.PHASECHK.TRANS64.TRYWAIT P0, [R2+URZ+0xc0], R4 ;  /* 0x0000c004020075a7 */ /* 0x0022a400080011ff */
[----:B--2---:R-:W-:Y:S05]  /*ca60*/  @!P0 NANOSLEEP.SYNCS 0x989680 ;  /* 0x009896800000895d */ /* 0x004fea0003900000 */
[----:B------:R-:W2:Y:S02]  /*ca70*/  @!P0 SYNCS.PHASECHK.TRANS64 P0, [R2+URZ+0xc0], R4 ;  /* 0x0000c004020085a7 */ /* 0x000ea400080010ff */
[----:B--2---:R-:W-:Y:S05]  /*ca80*/  @!P0 BRA `(.L_x_52) ;  /* 0xfffffffc00f08947 */ /* 0x004fea000383ffff */
[----:B------:R-:W-:Y:S05]  /*ca90*/  BRA `(.L_x_161) ;  /* 0xffffff6800387947 */ /* 0x000fea000383ffff */
.L_x_53:
[----:B------:R-:W-:-:S07]  /*caa0*/  MOV R2, UR4 ;  /* 0x0000000400027c02 */ /* 0x000fce0008000f00 */
.L_x_162:
[----:B-1----:R1:W2:Y:S02]  /*cab0*/  SYNCS.PHASECHK.TRANS64.TRYWAIT P0, [R2+URZ+0xa0], R5 ;  /* 0x0000a005020075a7 */ /* 0x0022a400080011ff */
[----:B--2---:R-:W-:Y:S05]  /*cac0*/  @!P0 NANOSLEEP.SYNCS 0x989680 ;  /* 0x009896800000895d */ /* 0x004fea0003900000 */
[----:B------:R-:W2:Y:S02]  /*cad0*/  @!P0 SYNCS.PHASECHK.TRANS64 P0, [R2+URZ+0xa0], R5 ;  /* 0x0000a005020085a7 */ /* 0x000ea400080010ff */
[----:B--2---:R-:W-:Y:S05]  /*cae0*/  @!P0 BRA `(.L_x_162) ;  /* 0xfffffffc00f08947 */ /* 0x004fea000383ffff */
[----:B------:R-:W-:Y:S05]  /*caf0*/  BRA `(.L_x_163) ;  /* 0xffffff6800487947 */ /* 0x000fea000383ffff */
.L_x_54:
[----:B-1----:R1:W2:Y:S02]  /*cb00*/  SYNCS.PHASECHK.TRANS64.TRYWAIT P1, [R2+URZ+0x90], R4 ;  /* 0x00009004020075a7 */ /* 0x0022a400080211ff */
[----:B--2---:R-:W-:Y:S05]  /*cb10*/  @!P1 NANOSLEEP.SYNCS 0x989680 ;  /* 0x009896800000995d */ /* 0x004fea0003900000 */
[----:B------:R-:W2:Y:S02]  /*cb20*/  @!P1 SYNCS.PHASECHK.TRANS64 P1, [R2+URZ+0x90], R4 ;  /* 0x00009004020095a7 */ /* 0x000ea400080210ff */
[----:B--2---:R-:W-:Y:S05]  /*cb30*/  @!P1 BRA `(.L_x_54) ;  /* 0xfffffffc00f09947 */ /* 0x004fea000383ffff */
[----:B------:R-:W-:Y:S05]  /*cb40*/  BRA `(.L_x_164) ;  /* 0xffffff6800787947 */ /* 0x000fea000383ffff */
.L_x_57:
[----:B------:R-:W-:-:S07]  /*cb50*/  MOV R0, UR4 ;  /* 0x0000000400007c02 */ /* 0x000fce0008000f00 */
.L_x_165:
[----:B-1----:R1:W2:Y:S02]  /*cb60*/  SYNCS.PHASECHK.TRANS64.TRYWAIT P0, [R0+URZ+0xa0], R2 ;  /* 0x0000a002000075a7 */ /* 0x0022a400080011ff */
[----:B--2---:R-:W-:Y:S05]  /*cb70*/  @!P0 NANOSLEEP.SYNCS 0x989680 ;  /* 0x009896800000895d */ /* 0x004fea0003900000 */
[----:B------:R-:W2:Y:S02]  /*cb80*/  @!P0 SYNCS.PHASECHK.TRANS64 P0, [R0+URZ+0xa0], R2 ;  /* 0x0000a002000085a7 */ /* 0x000ea400080010ff */
[----:B--2---:R-:W-:Y:S05]  /*cb90*/  @!P0 BRA `(.L_x_165) ;  /* 0xfffffffc00f08947 */ /* 0x004fea000383ffff */
[----:B------:R-:W-:Y:S05]  /*cba0*/  BRA `(.L_x_56) ;  /* 0xffffff6800cc7947 */ /* 0x000fea000383ffff */
.L_x_66:
[----:B-1----:R-:W-:-:S04]  /*cbb0*/  MOV R5, UR5 ;  /* 0x0000000500057c02 */ /* 0x002fc80008000f00 */
[----:B------:R1:W2:Y:S03]  /*cbc0*/  SYNCS.PHASECHK.TRANS64.TRYWAIT P0, [R5+URZ+0x8], R6 ;  /* 0x00000806050075a7 */ /* 0x0002a600080011ff */
[----:B--2---:R-:W-:Y:S05]  /*cbd0*/  @!P0 NANOSLEEP.SYNCS 0x989680 ;  /* 0x009896800000895d */ /* 0x004fea0003900000 */
[----:B------:R-:W2:Y:S02]  /*cbe0*/  @!P0 SYNCS.PHASECHK.TRANS64 P0, [R5+URZ+0x8], R6 ;  /* 0x00000806050085a7 */ /* 0x000ea400080010ff */
[----:B--2---:R-:W-:Y:S05]  /*cbf0*/  @!P0 BRA `(.L_x_66) ;  /* 0xfffffffc00ec8947 */ /* 0x004fea000383ffff */
[----:B------:R-:W-:Y:S05]  /*cc00*/  BRA `(.L_x_65) ;  /* 0xffffff6c008c7947 */ /* 0x000fea000383ffff */
.L_x_68:
[----:B------:R-:W-:Y:S01]  /*cc10*/  BSSY B0, `(.L_x_166) ;  /* 0x0000006000007945 */ /* 0x000fe20003800000 */
[----:B------:R-:W-:-:S07]  /*cc20*/  MOV R15, 0xffffffff ;  /* 0xffffffff000f7802 */ /* 0x000fce0000000f00 */
[----:B-1---5:R-:W-:Y:S05]  /*cc30*/  WARPSYNC.COLLECTIVE R15, `(.L_x_167) ;  /* 0x000000000f0c7348 */ /* 0x022fea0003c00000 */
[----:B------:R-:W-:Y:S02]  /*cc40*/  ELECT P6, UR79, PT ;  /* 0x00000000004f782f */ /* 0x000fe400038c0000 */
[----:B------:R-:W-:Y:S01]  /*cc50*/  MOV R14, UR79 ;  /* 0x0000004f000e7c02 */ /* 0x000fe20008000f00 */
[----:B-1---5:R-:W-:Y:S10]  /*cc60*/  ENDCOLLECTIVE ;  /* 0x000000000000791b */ /* 0x022ff40003800000 */
.L_x_167:
[----:B------:R-:W-:Y:S05]  /*cc70*/  BSYNC B0 ;  /* 0x0000000000007941 */ /* 0x000fea0003800000 */
.L_x_166:
[----:B------:R-:W-:Y:S05]  /*cc80*/  BRA `(.L_x_168) ;  /* 0xffffff6c00bc7947 */ /* 0x000fea000383ffff */
.L_x_70:
[----:B-1----:R-:W-:-:S04]  /*cc90*/  MOV R0, UR5 ;  /* 0x0000000500007c02 */ /* 0x002fc80008000f00 */
[----:B------:R1:W2:Y:S03]  /*cca0*/  SYNCS.PHASECHK.TRANS64.TRYWAIT P0, [R0+URZ+0x8], R4 ;  /* 0x00000804000075a7 */ /* 0x0002a600080011ff */
[----:B--2---:R-:W-:Y:S05]  /*ccb0*/  @!P0 NANOSLEEP.SYNCS 0x989680 ;  /* 0x009896800000895d */ /* 0x004fea0003900000 */
[----:B------:R-:W2:Y:S02]  /*ccc0*/  @!P0 SYNCS.PHASECHK.TRANS64 P0, [R0+URZ+0x8], R4 ;  /* 0x00000804000085a7 */ /* 0x000ea400080010ff */
[----:B--2---:R-:W-:Y:S05]  /*ccd0*/  @!P0 BRA `(.L_x_70) ;  /* 0xfffffffc00ec8947 */ /* 0x004fea000383ffff */
[----:B------:R-:W-:Y:S05]  /*cce0*/  BRA `(.L_x_69) ;  /* 0xffffff6c00c07947 */ /* 0x000fea000383ffff */
.L_x_71:
[----:B-1----:R1:W2:Y:S02]  /*ccf0*/  SYNCS.PHASECHK.TRANS64.TRYWAIT P0, [R0+URZ+0x90], R4 ;  /* 0x00009004000075a7 */ /* 0x0022a400080011ff */
[----:B--2---:R-:W-:Y:S05]  /*cd00*/  @!P0 NANOSLEEP.SYNCS 0x989680 ;  /* 0x009896800000895d */ /* 0x004fea0003900000 */
[----:B------:R-:W2:Y:S02]  /*cd10*/  @!P0 SYNCS.PHASECHK.TRANS64 P0, [R0+URZ+0x90], R4 ;  /* 0x00009004000085a7 */ /* 0x000ea400080010ff */
[----:B--2---:R-:W-:Y:S05]  /*cd20*/  @!P0 BRA `(.L_x_71) ;  /* 0xfffffffc00f08947 */ /* 0x004fea000383ffff */
[----:B------:R-:W-:Y:S05]  /*cd30*/  BRA `(.L_x_169) ;  /* 0xffffff74004c7947 */ /* 0x000fea000383ffff */
.L_x_75:
[----:B------:R-:W-:-:S07]  /*cd40*/  MOV R0, UR5 ;  /* 0x0000000500007c02 */ /* 0x000fce0008000f00 */
.L_x_170:
[----:B-1----:R1:W2:Y:S02]  /*cd50*/  SYNCS.PHASECHK.TRANS64.TRYWAIT P0, [R0+URZ], R4 ;  /* 0x00000004000075a7 */ /* 0x0022a400080011ff */
[----:B--2---:R-:W-:Y:S05]  /*cd60*/  @!P0 NANOSLEEP.SYNCS 0x989680 ;  /* 0x009896800000895d */ /* 0x004fea0003900000 */
[----:B------:R-:W2:Y:S02]  /*cd70*/  @!P0 SYNCS.PHASECHK.TRANS64 P0, [R0+URZ], R4 ;  /* 0x00000004000085a7 */ /* 0x000ea400080010ff */
[----:B--2---:R-:W-:Y:S05]  /*cd80*/  @!P0 BRA `(.L_x_170) ;  /* 0xfffffffc00f08947 */ /* 0x004fea000383ffff */
[----:B------:R-:W-:Y:S05]  /*cd90*/  BRA `(.L_x_74) ;  /* 0xffffff7400a47947 */ /* 0x000fea000383ffff */
.L_x_76:
[----:B------:R-:W-:-:S07]  /*cda0*/  MOV R0, UR33 ;  /* 0x0000002100007c02 */ /* 0x000fce0008000f00 */
.L_x_171:
[----:B-1----:R1:W2:Y:S02]  /*cdb0*/  SYNCS.PHASECHK.TRANS64.TRYWAIT P0, [R0+URZ+0xb8], R4 ;  /* 0x0000b804000075a7 */ /* 0x0022a400080011ff */
[----:B--2---:R-:W-:Y:S05]  /*cdc0*/  @!P0 NANOSLEEP.SYNCS 0x989680 ;  /* 0x009896800000895d */ /* 0x004fea0003900000 */
[----:B------:R-:W2:Y:S02]  /*cdd0*/  @!P0 SYNCS.PHASECHK.TRANS64 P0, [R0+URZ+0xb8], R4 ;  /* 0x0000b804000085a7 */ /* 0x000ea400080010ff */
[----:B--2---:R-:W-:Y:S05]  /*cde0*/  @!P0 BRA `(.L_x_171) ;  /* 0xfffffffc00f08947 */ /* 0x004fea000383ffff */
[----:B------:R-:W-:Y:S05]  /*cdf0*/  BRA `(.L_x_172) ;  /* 0xffffff7400f47947 */ /* 0x000fea000383ffff */
.L_x_79:
[----:B------:R-:W-:Y:S07]  /*ce00*/  MOV R0, UR7 ;  /* 0x0000000700007c02 */ /* 0x000fee0008000f00 */
.L_x_173:
[----:B-1----:R1:W2:Y:S02]  /*ce10*/  SYNCS.PHASECHK.TRANS64.TRYWAIT P0, [R0+URZ], R4 ;  /* 0x00000004000075a7 */ /* 0x0022a400080011ff */
[----:B--2---:R-:W-:Y:S05]  /*ce20*/  @!P0 NANOSLEEP.SYNCS 0x989680 ;  /* 0x009896800000895d */ /* 0x004fea0003900000 */
[----:B------:R-:W2:Y:S02]  /*ce30*/  @!P0 SYNCS.PHASECHK.TRANS64 P0, [R0+URZ], R4 ;  /* 0x00000004000085a7 */ /* 0x000ea400080010ff */
[----:B--2---:R-:W-:Y:S05]  /*ce40*/  @!P0 BRA `(.L_x_173) ;  /* 0xfffffffc00f08947 */ /* 0x004fea000383ffff */
[----:B------:R-:W-:Y:S05]  /*ce50*/  BRA `(.L_x_78) ;  /* 0xffffff78006c7947 */ /* 0x000fea000383ffff */
.L_x_82:
[----:B------:R-:W-:-:S07]  /*ce60*/  MOV R0, UR33 ;  /* 0x0000002100007c02 */ /* 0x000fce0008000f00 */
.L_x_174:
[----:B-1----:R1:W3:Y:S02]  /*ce70*/  SYNCS.PHASECHK.TRANS64.TRYWAIT P0, [R0+URZ+0xe0], R2 ;  /* 0x0000e002000075a7 */ /* 0x0022e400080011ff */
[----:B---3--:R-:W-:Y:S05]  /*ce80*/  @!P0 NANOSLEEP.SYNCS 0x989680 ;  /* 0x009896800000895d */ /* 0x008fea0003900000 */
[----:B------:R-:W3:Y:S02]  /*ce90*/  @!P0 SYNCS.PHASECHK.TRANS64 P0, [R0+URZ+0xe0], R2 ;  /* 0x0000e002000085a7 */ /* 0x000ee400080010ff */
[----:B---3--:R-:W-:Y:S05]  /*cea0*/  @!P0 BRA `(.L_x_174) ;  /* 0xfffffffc00f08947 */ /* 0x008fea000383ffff */
[----:B------:R-:W-:Y:S05]  /*ceb0*/  BRA `(.L_x_175) ;  /* 0xffffff7c00707947 */ /* 0x000fea000383ffff */
.L_x_87:
[----:B-1----:R1:W2:Y:S02]  /*cec0*/  SYNCS.PHASECHK.TRANS64.TRYWAIT P0, [R12+URZ+0x90], R0 ;  /* 0x000090000c0075a7 */ /* 0x0022a400080011ff */
[----:B--2---:R-:W-:Y:S05]  /*ced0*/  @!P0 NANOSLEEP.SYNCS 0x989680 ;  /* 0x009896800000895d */ /* 0x004fea0003900000 */
[----:B------:R-:W2:Y:S02]  /*cee0*/  @!P0 SYNCS.PHASECHK.TRANS64 P0, [R12+URZ+0x90], R0 ;  /* 0x000090000c0085a7 */ /* 0x000ea400080010ff */
[----:B--2---:R-:W-:Y:S05]  /*cef0*/  @!P0 BRA `(.L_x_87) ;  /* 0xfffffffc00f08947 */ /* 0x004fea000383ffff */
[----:B------:R-:W-:Y:S05]  /*cf00*/  BRA `(.L_x_176) ;  /* 0xffffff8000a47947 */ /* 0x000fea000383ffff */
.L_x_90:
[----:B-1----:R-:W-:Y:S07]  /*cf10*/  MOV R0, UR21 ;  /* 0x0000001500007c02 */ /* 0x002fee0008000f00 */
.L_x_177:
[----:B-1----:R1:W2:Y:S02]  /*cf20*/  SYNCS.PHASECHK.TRANS64.TRYWAIT P2, [R0+URZ+0x88], R6 ;  /* 0x00008806000075a7 */ /* 0x0022a400080411ff */
[----:B--2---:R-:W-:Y:S05]  /*cf30*/  @!P2 NANOSLEEP.SYNCS 0x989680 ;  /* 0x009896800000a95d */ /* 0x004fea0003900000 */
[----:B------:R-:W2:Y:S02]  /*cf40*/  @!P2 SYNCS.PHASECHK.TRANS64 P2, [R0+URZ+0x88], R6 ;  /* 0x000088060000a5a7 */ /* 0x000ea400080410ff */
[----:B--2---:R-:W-:Y:S05]  /*cf50*/  @!P2 BRA `(.L_x_177) ;  /* 0xfffffffc00f0a947 */ /* 0x004fea000383ffff */
[----:B------:R-:W-:Y:S05]  /*cf60*/  BRA `(.L_x_89) ;  /* 0xffffff88000c7947 */ /* 0x000fea000383ffff */
.L_x_93:
[----:B------:R-:W-:Y:S07]  /*cf70*/  MOV R0, UR21 ;  /* 0x0000001500007c02 */ /* 0x000fee0008000f00 */
.L_x_178:
[----:B-1----:R1:W2:Y:S02]  /*cf80*/  SYNCS.PHASECHK.TRANS64.TRYWAIT P0, [R0+URZ+0x60], R9 ;  /* 0x00006009000075a7 */ /* 0x0022a400080011ff */
[----:B--2---:R-:W-:Y:S05]  /*cf90*/  @!P0 NANOSLEEP.SYNCS 0x989680 ;  /* 0x009896800000895d */ /* 0x004fea0003900000 */
[----:B------:R-:W2:Y:S02]  /*cfa0*/  @!P0 SYNCS.PHASECHK.TRANS64 P0, [R0+URZ+0x60], R9 ;  /* 0x00006009000085a7 */ /* 0x000ea400080010ff */
[----:B--2---:R-:W-:Y:S05]  /*cfb0*/  @!P0 BRA `(.L_x_178) ;  /* 0xfffffffc00f08947 */ /* 0x004fea000383ffff */
[----:B------:R-:W-:Y:S05]  /*cfc0*/  BRA `(.L_x_179) ;  /* 0xffffff88006c7947 */ /* 0x000fea000383ffff */
.L_x_94:
[----:B------:R-:W-:Y:S07]  /*cfd0*/  MOV R0, UR21 ;  /* 0x0000001500007c02 */ /* 0x000fee0008000f00 */
.L_x_180:
[----:B-1----:R1:W2:Y:S02]  /*cfe0*/  SYNCS.PHASECHK.TRANS64.TRYWAIT P0, [R0+URZ+0x68], R9 ;  /* 0x00006809000075a7 */ /* 0x0022a400080011ff */
[----:B--2---:R-:W-:Y:S05]  /*cff0*/  @!P0 NANOSLEEP.SYNCS 0x989680 ;  /* 0x009896800000895d */ /* 0x004fea0003900000 */
[----:B------:R-:W2:Y:S02]  /*d000*/  @!P0 SYNCS.PHASECHK.TRANS64 P0, [R0+URZ+0x68], R9 ;  /* 0x00006809000085a7 */ /* 0x000ea400080010ff */
[----:B--2---:R-:W-:Y:S05]  /*d010*/  @!P0 BRA `(.L_x_180) ;  /* 0xfffffffc00f08947 */ /* 0x004fea000383ffff */
[----:B------:R-:W-:Y:S05]  /*d020*/  BRA `(.L_x_181) ;  /* 0xffffff8800c07947 */ /* 0x000fea000383ffff */
.L_x_95:
[----:B------:R-:W-:Y:S07]  /*d030*/  MOV R0, UR21 ;  /* 0x0000001500007c02 */ /* 0x000fee0008000f00 */
.L_x_182:
[----:B-1----:R1:W2:Y:S02]  /*d040*/  SYNCS.PHASECHK.TRANS64.TRYWAIT P0, [R0+URZ+0x70], R9 ;  /* 0x00007009000075a7 */ /* 0x0022a400080011ff */
[----:B--2---:R-:W-:Y:S05]  /*d050*/  @!P0 NANOSLEEP.SYNCS 0x989680 ;  /* 0x009896800000895d */ /* 0x004fea0003900000 */
[----:B------:R-:W2:Y:S02]  /*d060*/  @!P0 SYNCS.PHASECHK.TRANS64 P0, [R0+URZ+0x70], R9 ;  /* 0x00007009000085a7 */ /* 0x000ea400080010ff */
[----:B--2---:R-:W-:Y:S05]  /*d070*/  @!P0 BRA `(.L_x_182) ;  /* 0xfffffffc00f08947 */ /* 0x004fea000383ffff */
[----:B------:R-:W-:Y:S05]  /*d080*/  BRA `(.L_x_183) ;  /* 0xffffff8c00047947 */ /* 0x000fea000383ffff */
.L_x_96:
[----:B------:R-:W-:Y:S07]  /*d090*/  MOV R0, UR21 ;  /* 0x0000001500007c02 */ /* 0x000fee0008000f00 */
.L_x_184:
[----:B-1----:R1:W2:Y:S02]  /*d0a0*/  SYNCS.PHASECHK.TRANS64.TRYWAIT P0, [R0+URZ+0x78], R9 ;  /* 0x00007809000075a7 */ /* 0x0022a400080011ff */
[----:B--2---:R-:W-:Y:S05]  /*d0b0*/  @!P0 NANOSLEEP.SYNCS 0x989680 ;  /* 0x009896800000895d */ /* 0x004fea0003900000 */
[----:B------:R-:W2:Y:S02]  /*d0c0*/  @!P0 SYNCS.PHASECHK.TRANS64 P0, [R0+URZ+0x78], R9 ;  /* 0x00007809000085a7 */ /* 0x000ea400080010ff */
[----:B--2---:R-:W-:Y:S05]  /*d0d0*/  @!P0 BRA `(.L_x_184) ;  /* 0xfffffffc00f08947 */ /* 0x004fea000383ffff */
[----:B------:R-:W-:Y:S05]  /*d0e0*/  BRA `(.L_x_185) ;  /* 0xffffff8c00487947 */ /* 0x000fea000383ffff */
.L_x_98:
[----:B------:R-:W-:-:S07]  /*d0f0*/  MOV R0, UR21 ;  /* 0x0000001500007c02 */ /* 0x000fce0008000f00 */
.L_x_186:
[----:B--2---:R2:W3:Y:S02]  /*d100*/  SYNCS.PHASECHK.TRANS64.TRYWAIT P0, [R0+URZ+0x60], R2 ;  /* 0x00006002000075a7 */ /* 0x0044e400080011ff */
[----:B---3--:R-:W-:Y:S05]  /*d110*/  @!P0 NANOSLEEP.SYNCS 0x989680 ;  /* 0x009896800000895d */ /* 0x008fea0003900000 */
[----:B------:R-:W3:Y:S02]  /*d120*/  @!P0 SYNCS.PHASECHK.TRANS64 P0, [R0+URZ+0x60], R2 ;  /* 0x00006002000085a7 */ /* 0x000ee400080010ff */
[----:B---3--:R-:W-:Y:S05]  /*d130*/  @!P0 BRA `(.L_x_186) ;  /* 0xfffffffc00f08947 */ /* 0x008fea000383ffff */
[----:B------:R-:W-:Y:S05]  /*d140*/  BRA `(.L_x_187) ;  /* 0xffffff8c00d07947 */ /* 0x000fea000383ffff */
.L_x_99:
[----:B--2---:R-:W-:-:S07]  /*d150*/  MOV R0, UR21 ;  /* 0x0000001500007c02 */ /* 0x004fce0008000f00 */
.L_x_188:
[----:B--2---:R2:W3:Y:S02]  /*d160*/  SYNCS.PHASECHK.TRANS64.TRYWAIT P0, [R0+URZ+0x68], R2 ;  /* 0x00006802000075a7 */ /* 0x0044e400080011ff */
[----:B---3--:R-:W-:Y:S05]  /*d170*/  @!P0 NANOSLEEP.SYNCS 0x989680 ;  /* 0x009896800000895d */ /* 0x008fea0003900000 */
[----:B------:R-:W3:Y:S02]  /*d180*/  @!P0 SYNCS.PHASECHK.TRANS64 P0, [R0+URZ+0x68], R2 ;  /* 0x00006802000085a7 */ /* 0x000ee400080010ff */
[----:B---3--:R-:W-:Y:S05]  /*d190*/  @!P0 BRA `(.L_x_188) ;  /* 0xfffffffc00f08947 */ /* 0x008fea000383ffff */
[----:B------:R-:W-:Y:S05]  /*d1a0*/  BRA `(.L_x_189) ;  /* 0xffffff8c00c07947 */ /* 0x000fea000383ffff */
.L_x_100:
[----:B--2---:R-:W-:-:S07]  /*d1b0*/  MOV R0, UR21 ;  /* 0x0000001500007c02 */ /* 0x004fce0008000f00 */
.L_x_190:
[----:B--2---:R2:W3:Y:S02]  /*d1c0*/  SYNCS.PHASECHK.TRANS64.TRYWAIT P0, [R0+URZ+0x70], R2 ;  /* 0x00007002000075a7 */ /* 0x0044e400080011ff */
[----:B---3--:R-:W-:Y:S05]  /*d1d0*/  @!P0 NANOSLEEP.SYNCS 0x989680 ;  /* 0x009896800000895d */ /* 0x008fea0003900000 */
[----:B------:R-:W3:Y:S02]  /*d1e0*/  @!P0 SYNCS.PHASECHK.TRANS64 P0, [R0+URZ+0x70], R2 ;  /* 0x00007002000085a7 */ /* 0x000ee400080010ff */
[----:B---3--:R-:W-:Y:S05]  /*d1f0*/  @!P0 BRA `(.L_x_190) ;  /* 0xfffffffc00f08947 */ /* 0x008fea000383ffff */
[----:B------:R-:W-:Y:S05]  /*d200*/  BRA `(.L_x_191) ;  /* 0xffffff8c00b07947 */ /* 0x000fea000383ffff */
.L_x_102:
[----:B--2---:R2:W3:Y:S02]  /*d210*/  SYNCS.PHASECHK.TRANS64.TRYWAIT P0, [R8+URZ+0x90], R0 ;  /* 0x00009000080075a7 */ /* 0x0044e400080011ff */
[----:B---3--:R-:W-:Y:S05]  /*d220*/  @!P0 NANOSLEEP.SYNCS 0x989680 ;  /* 0x009896800000895d */ /* 0x008fea0003900000 */
[----:B------:R-:W3:Y:S02]  /*d230*/  @!P0 SYNCS.PHASECHK.TRANS64 P0, [R8+URZ+0x90], R0 ;  /* 0x00009000080085a7 */ /* 0x000ee400080010ff */
[----:B---3--:R-:W-:Y:S05]  /*d240*/  @!P0 BRA `(.L_x_102) ;  /* 0xfffffffc00f08947 */ /* 0x008fea000383ffff */
[----:B------:R-:W-:Y:S05]  /*d250*/  BRA `(.L_x_192) ;  /* 0xffffff9000887947 */ /* 0x000fea000383ffff */
.L_x_113:
[----:B-1----:R-:W-:Y:S04]  /*d260*/  MOV R0, UR46 ;  /* 0x0000002e00007c02 */ /* 0x002fe80008000f00 */
[----:B------:R1:W2:Y:S03]  /*d270*/  SYNCS.PHASECHK.TRANS64.TRYWAIT P0, [R0+URZ+0x40], R4 ;  /* 0x00004004000075a7 */ /* 0x0002a600080011ff */
[----:B--2---:R-:W-:Y:S05]  /*d280*/  @!P0 NANOSLEEP.SYNCS 0x989680 ;  /* 0x009896800000895d */ /* 0x004fea0003900000 */
[----:B------:R-:W2:Y:S02]  /*d290*/  @!P0 SYNCS.PHASECHK.TRANS64 P0, [R0+URZ+0x40], R4 ;  /* 0x00004004000085a7 */ /* 0x000ea400080010ff */
[----:B--2---:R-:W-:Y:S05]  /*d2a0*/  @!P0 BRA `(.L_x_113) ;  /* 0xfffffffc00ec8947 */ /* 0x004fea000383ffff */
[----:B------:R-:W-:Y:S05]  /*d2b0*/  BRA `(.L_x_112) ;  /* 0xffffffa0005c7947 */ /* 0x000fea000383ffff */
.L_x_115:
[----:B-1----:R-:W-:Y:S04]  /*d2c0*/  MOV R0, UR46 ;  /* 0x0000002e00007c02 */ /* 0x002fe80008000f00 */
[----:B------:R1:W3:Y:S03]  /*d2d0*/  SYNCS.PHASECHK.TRANS64.TRYWAIT P1, [R0+URZ+0xb0], R3 ;  /* 0x0000b003000075a7 */ /* 0x0002e600080211ff */
[----:B---3--:R-:W-:Y:S05]  /*d2e0*/  @!P1 NANOSLEEP.SYNCS 0x989680 ;  /* 0x009896800000995d */ /* 0x008fea0003900000 */
[----:B------:R-:W3:Y:S02]  /*d2f0*/  @!P1 SYNCS.PHASECHK.TRANS64 P1, [R0+URZ+0xb0], R3 ;  /* 0x0000b003000095a7 */ /* 0x000ee400080210ff */
[----:B---3--:R-:W-:Y:S05]  /*d300*/  @!P1 BRA `(.L_x_115) ;  /* 0xfffffffc00ec9947 */ /* 0x008fea000383ffff */
[----:B------:R-:W-:Y:S05]  /*d310*/  BRA `(.L_x_114) ;  /* 0xffffffa000947947 */ /* 0x000fea000383ffff */
.L_x_124:
[----:B---3--:R3:W4:Y:S02]  /*d320*/  SYNCS.PHASECHK.TRANS64.TRYWAIT P0, [R3+URZ+0x40], R0 ;  /* 0x00004000030075a7 */ /* 0x00872400080011ff */
[----:B----4-:R-:W-:Y:S05]  /*d330*/  @!P0 NANOSLEEP.SYNCS 0x989680 ;  /* 0x009896800000895d */ /* 0x010fea0003900000 */
[----:B------:R-:W4:Y:S02]  /*d340*/  @!P0 SYNCS.PHASECHK.TRANS64 P0, [R3+URZ+0x40], R0 ;  /* 0x00004000030085a7 */ /* 0x000f2400080010ff */
[----:B----4-:R-:W-:Y:S05]  /*d350*/  @!P0 BRA `(.L_x_124) ;  /* 0xfffffffc00f08947 */ /* 0x010fea000383ffff */
[----:B------:R-:W-:Y:S05]  /*d360*/  BRA `(.L_x_123) ;  /* 0xffffffb400607947 */ /* 0x000fea000383ffff */
.L_x_132:
[----:B-1----:R1:W3:Y:S02]  /*d370*/  SYNCS.PHASECHK.TRANS64.TRYWAIT P0, [R7+URZ+0x40], R6 ;  /* 0x00004006070075a7 */ /* 0x0022e400080011ff */
[----:B---3--:R-:W-:Y:S05]  /*d380*/  @!P0 NANOSLEEP.SYNCS 0x989680 ;  /* 0x009896800000895d */ /* 0x008fea0003900000 */
[----:B------:R-:W3:Y:S02]  /*d390*/  @!P0 SYNCS.PHASECHK.TRANS64 P0, [R7+URZ+0x40], R6 ;  /* 0x00004006070085a7 */ /* 0x000ee400080010ff */
[----:B---3--:R-:W-:Y:S05]  /*d3a0*/  @!P0 BRA `(.L_x_132) ;  /* 0xfffffffc00f08947 */ /* 0x008fea000383ffff */
[----:B------:R-:W-:Y:S05]  /*d3b0*/  BRA `(.L_x_131) ;  /* 0xffffffc800647947 */ /* 0x000fea000383ffff */
.L_x_140:
[----:B-1----:R1:W2:Y:S02]  /*d3c0*/  SYNCS.PHASECHK.TRANS64.TRYWAIT P0, [R4+URZ+0x40], R0 ;  /* 0x00004000040075a7 */ /* 0x0022a400080011ff */
[----:B--2---:R-:W-:Y:S05]  /*d3d0*/  @!P0 NANOSLEEP.SYNCS 0x989680 ;  /* 0x009896800000895d */ /* 0x004fea0003900000 */
[----:B------:R-:W2:Y:S02]  /*d3e0*/  @!P0 SYNCS.PHASECHK.TRANS64 P0, [R4+URZ+0x40], R0 ;  /* 0x00004000040085a7 */ /* 0x000ea400080010ff */
[----:B--2---:R-:W-:Y:S05]  /*d3f0*/  @!P0 BRA `(.L_x_140) ;  /* 0xfffffffc00f08947 */ /* 0x004fea000383ffff */
[----:B------:R-:W-:Y:S05]  /*d400*/  BRA `(.L_x_139) ;  /* 0xffffffdc00607947 */ /* 0x000fea000383ffff */
        .weak           $__internal_0_$__cuda_sm10x_tcgen05_guardrail_trap_col_being_dealloced_not_returned_by_alloc
        .type           $__internal_0_$__cuda_sm10x_tcgen05_guardrail_trap_col_being_dealloced_not_returned_by_alloc,@function
        .size           $__internal_0_$__cuda_sm10x_tcgen05_guardrail_trap_col_being_dealloced_not_returned_by_alloc,($__internal_1_$__cuda_sm10x_tcgen05_guardrail_trap_phase_invalid_during_alloc - $__internal_0_$__cuda_sm10x_tcgen05_guardrail_trap_col_being_dealloced_not_returned_by_alloc)
$__internal_0_$__cuda_sm10x_tcgen05_guardrail_trap_col_being_dealloced_not_returned_by_alloc:
[----:B------:R-:W-:Y:S05]  /*d410*/  BPT.TRAP 0x1 ;  /* 0x000000040000795c */ /* 0x000fea0000300000 */
[----:B------:R-:W-:-:S04]  /*d420*/  HFMA2 R3, -RZ, RZ, 0, 0 ;  /* 0x00000000ff037431 */ /* 0x000fc800000001ff */
[----:B------:R-:W-:Y:S05]  /*d430*/  RET.REL.NODEC R2 `(_ZN7cutlass13device_kernelINS_4gemm6kernel13GemmUniversalIN4cute5tupleIJiiiiEEENS1_10collective13CollectiveMmaINS1_46MainloopSm100TmaUmmaWarpSpecializedBlockScaledILi4ELi2ELi1ENS5_IJNS4_1CILi4EEESB_NSA_ILi1EEEEEEEENS5_IJNSA_ILi256EEESF_NSA_ILi128EEEEEENS5_IJNS_12float_e4m3_tENS_13float_ue8m0_tEEEENS5_IJNS5_IJlSC_lEEENS4_6LayoutINS5_IJNS5_IJNS5_IJNSA_ILi32EEESB_EEEiEEESP_NS5_IJSC_iEEEEEENS5_IJNS5_IJNS5_IJNSA_ILi16EEESB_EEEiEEENS5_IJNS5_IJNSA_ILi0EEESC_EEENSA_ILi512EEEEEENS5_IJSV_iEEEEEEEEEEESK_S12_NS4_8TiledMMAINS4_8MMA_AtomIJNS4_27SM100_MMA_MXF8F6F4_2x1SM_SSISI_SI_fSJ_Li256ELi256ELNS4_4UMMA5MajorE0ELS17_0ELNS16_7ScaleInE0ELS18_0EEEEEENSM_INS5_IJSC_SC_SC_EEENS5_IJSV_SV_SV_EEEEENS5_IJNS4_10UnderscoreES1E_S1E_EEEEENS5_IJNS4_28SM100_TMA_2SM_LOAD_MULTICASTES1H_EEENS5_IJNS4_14ComposedLayoutINS4_7SwizzleILi3ELi4ELi3EEENS4_18smem_ptr_flag_bitsILi8EEENSM_INS5_IJNSA_ILi8EEESG_EEENS5_IJSG_SC_EEEEEEENSM_INS5_IJNS5_IJNS5_IJSO_SC_EEENS5_IJSN_SC_EEEEEESC_NS5_IJSB_SC_EEEEEENS5_IJNS5_IJNS5_IJST_SX_EEESW_EEESV_NS5_IJSC_SX_EEEEEEEEEEEvNS4_8identityES1I_NS5_IJS1S_NSM_INS5_IJNS5_IJNS5_IJSO_NSA_ILi2EEEEEES1U_EEESC_S1W_EEENS5_IJS1Z_SV_NS5_IJSC_NSA_ILi1024EEEEEEEEEEEEEEvS24_EENS_8epilogue10collective18CollectiveEpilogueINS2F_23Sm100TmaWarpSpecializedILi4ELi2ELi64ELb1ELb0EEEJNS5_IJSG_SF_SG_EEENS5_IJNSM_ISG_SC_EENSM_INSA_ILi64EEESC_EEEEENS_10bfloat16_tESL_S2P_SL_NS2F_6fusion15FusionCallbacksIS2J_NS2Q_17LinearCombinationIS2P_fS2P_fLNS_15FloatRoundStyleE2EEES2K_S2O_JEEENS4_5SM1004TMEM4LOAD26SM100_TMEM_LOAD_32dp32b64xENS4_13SM90_TMA_LOADENS1J_IS1L_NS1M_ILi16EEENSM_INS5_IJS1O_S2M_EEENS5_IJS2M_SC_EEEEEEENS4_39AutoVectorizingCopyWithAssumedAlignmentILi128EEENS4_14SM90_TMA_STOREES35_S37_S37_EEEvvEEEEvNT_6ParamsE) ;  /* 0xffffff2802f07950 */ /* 0x000fea0003c3ffff */
        .weak           $__internal_1_$__cuda_sm10x_tcgen05_guardrail_trap_phase_invalid_during_alloc
        .type           $__internal_1_$__cuda_sm10x_tcgen05_guardrail_trap_phase_invalid_during_alloc,@function
        .size           $__internal_1_$__cuda_sm10x_tcgen05_guardrail_trap_phase_invalid_during_alloc,($__internal_2_$__cuda_sm10x_tcgen05_guardrail_trap_unallocated_columns_being_dealloced - $__internal_1_$__cuda_sm10x_tcgen05_guardrail_trap_phase_invalid_during_alloc)
$__internal_1_$__cuda_sm10x_tcgen05_guardrail_trap_phase_invalid_during_alloc:
[----:B------:R-:W-:Y:S05]  /*d440*/  BPT.TRAP 0x1 ;  /* 0x000000040000795c */ /* 0x000fea0000300000 */
[----:B------:R-:W-:-:S04]  /*d450*/  MOV R5, 0x0 ;  /* 0x0000000000057802 */ /* 0x000fc80000000f00 */
[----:B------:R-:W-:Y:S05]  /*d460*/  RET.REL.NODEC R4 `(_ZN7cutlass13device_kernelINS_4gemm6kernel13GemmUniversalIN4cute5tupleIJiiiiEEENS1_10collective13CollectiveMmaINS1_46MainloopSm100TmaUmmaWarpSpecializedBlockScaledILi4ELi2ELi1ENS5_IJNS4_1CILi4EEESB_NSA_ILi1EEEEEEEENS5_IJNSA_ILi256EEESF_NSA_ILi128EEEEEENS5_IJNS_12float_e4m3_tENS_13float_ue8m0_tEEEENS5_IJNS5_IJlSC_lEEENS4_6LayoutINS5_IJNS5_IJNS5_IJNSA_ILi32EEESB_EEEiEEESP_NS5_IJSC_iEEEEEENS5_IJNS5_IJNS5_IJNSA_ILi16EEESB_EEEiEEENS5_IJNS5_IJNSA_ILi0EEESC_EEENSA_ILi512EEEEEENS5_IJSV_iEEEEEEEEEEESK_S12_NS4_8TiledMMAINS4_8MMA_AtomIJNS4_27SM100_MMA_MXF8F6F4_2x1SM_SSISI_SI_fSJ_Li256ELi256ELNS4_4UMMA5MajorE0ELS17_0ELNS16_7ScaleInE0ELS18_0EEEEEENSM_INS5_IJSC_SC_SC_EEENS5_IJSV_SV_SV_EEEEENS5_IJNS4_10UnderscoreES1E_S1E_EEEEENS5_IJNS4_28SM100_TMA_2SM_LOAD_MULTICASTES1H_EEENS5_IJNS4_14ComposedLayoutINS4_7SwizzleILi3ELi4ELi3EEENS4_18smem_ptr_flag_bitsILi8EEENSM_INS5_IJNSA_ILi8EEESG_EEENS5_IJSG_SC_EEEEEEENSM_INS5_IJNS5_IJNS5_IJSO_SC_EEENS5_IJSN_SC_EEEEEESC_NS5_IJSB_SC_EEEEEENS5_IJNS5_IJNS5_IJST_SX_EEESW_EEESV_NS5_IJSC_SX_EEEEEEEEEEEvNS4_8identityES1I_NS5_IJS1S_NSM_INS5_IJNS5_IJNS5_IJSO_NSA_ILi2EEEEEES1U_EEESC_S1W_EEENS5_IJS1Z_SV_NS5_IJSC_NSA_ILi1024EEEEEEEEEEEEEEvS24_EENS_8epilogue10collective18CollectiveEpilogueINS2F_23Sm100TmaWarpSpecializedILi4ELi2ELi64ELb1ELb0EEEJNS5_IJSG_SF_SG_EEENS5_IJNSM_ISG_SC_EENSM_INSA_ILi64EEESC_EEEEENS_10bfloat16_tESL_S2P_SL_NS2F_6fusion15FusionCallbacksIS2J_NS2Q_17LinearCombinationIS2P_fS2P_fLNS_15FloatRoundStyleE2EEES2K_S2O_JEEENS4_5SM1004TMEM4LOAD26SM100_TMEM_LOAD_32dp32b64xENS4_13SM90_TMA_LOADENS1J_IS1L_NS1M_ILi16EEENSM_INS5_IJS1O_S2M_EEENS5_IJS2M_SC_EEEEEEENS4_39AutoVectorizingCopyWithAssumedAlignmentILi128EEENS4_14SM90_TMA_STOREES35_S37_S37_EEEvvEEEEvNT_6ParamsE) ;  /* 0xffffff2804e47950 */ /* 0x000fea0003c3ffff */
        .weak           $__internal_2_$__cuda_sm10x_tcgen05_guardrail_trap_unallocated_columns_being_dealloced
        .type           $__internal_2_$__cuda_sm10x_tcgen05_guardrail_trap_unallocated_columns_being_dealloced,@function
        .size           $__internal_2_$__cuda_sm10x_tcgen05_guardrail_trap_unallocated_columns_being_dealloced,(.L_x_194 - $__internal_2_$__cuda_sm10x_tcgen05_guardrail_trap_unallocated_columns_being_dealloced)
$__internal_2_$__cuda_sm10x_tcgen05_guardrail_trap_unallocated_columns_being_dealloced:
[----:B------:R-:W-:Y:S05]  /*d470*/  BPT.TRAP 0x1 ;  /* 0x000000040000795c */ /* 0x000fea0000300000 */
[----:B------:R-:W-:-:S04]  /*d480*/  HFMA2 R3, -RZ, RZ, 0, 0 ;  /* 0x00000000ff037431 */ /* 0x000fc800000001ff */
[----:B------:R-:W-:Y:S05]  /*d490*/  RET.REL.NODEC R2 `(_ZN7cutlass13device_kernelINS_4gemm6kernel13GemmUniversalIN4cute5tupleIJiiiiEEENS1_10collective13CollectiveMmaINS1_46MainloopSm100TmaUmmaWarpSpecializedBlockScaledILi4ELi2ELi1ENS5_IJNS4_1CILi4EEESB_NSA_ILi1EEEEEEEENS5_IJNSA_ILi256EEESF_NSA_ILi128EEEEEENS5_IJNS_12float_e4m3_tENS_13float_ue8m0_tEEEENS5_IJNS5_IJlSC_lEEENS4_6LayoutINS5_IJNS5_IJNS5_IJNSA_ILi32EEESB_EEEiEEESP_NS5_IJSC_iEEEEEENS5_IJNS5_IJNS5_IJNSA_ILi16EEESB_EEEiEEENS5_IJNS5_IJNSA_ILi0EEESC_EEENSA_ILi512EEEEEENS5_IJSV_iEEEEEEEEEEESK_S12_NS4_8TiledMMAINS4_8MMA_AtomIJNS4_27SM100_MMA_MXF8F6F4_2x1SM_SSISI_SI_fSJ_Li256ELi256ELNS4_4UMMA5MajorE0ELS17_0ELNS16_7ScaleInE0ELS18_0EEEEEENSM_INS5_IJSC_SC_SC_EEENS5_IJSV_SV_SV_EEEEENS5_IJNS4_10UnderscoreES1E_S1E_EEEEENS5_IJNS4_28SM100_TMA_2SM_LOAD_MULTICASTES1H_EEENS5_IJNS4_14ComposedLayoutINS4_7SwizzleILi3ELi4ELi3EEENS4_18smem_ptr_flag_bitsILi8EEENSM_INS5_IJNSA_ILi8EEESG_EEENS5_IJSG_SC_EEEEEEENSM_INS5_IJNS5_IJNS5_IJSO_SC_EEENS5_IJSN_SC_EEEEEESC_NS5_IJSB_SC_EEEEEENS5_IJNS5_IJNS5_IJST_SX_EEESW_EEESV_NS5_IJSC_SX_EEEEEEEEEEEvNS4_8identityES1I_NS5_IJS1S_NSM_INS5_IJNS5_IJNS5_IJSO_NSA_ILi2EEEEEES1U_EEESC_S1W_EEENS5_IJS1Z_SV_NS5_IJSC_NSA_ILi1024EEEEEEEEEEEEEEvS24_EENS_8epilogue10collective18CollectiveEpilogueINS2F_23Sm100TmaWarpSpecializedILi4ELi2ELi64ELb1ELb0EEEJNS5_IJSG_SF_SG_EEENS5_IJNSM_ISG_SC_EENSM_INSA_ILi64EEESC_EEEEENS_10bfloat16_tESL_S2P_SL_NS2F_6fusion15FusionCallbacksIS2J_NS2Q_17LinearCombinationIS2P_fS2P_fLNS_15FloatRoundStyleE2EEES2K_S2O_JEEENS4_5SM1004TMEM4LOAD26SM100_TMEM_LOAD_32dp32b64xENS4_13SM90_TMA_LOADENS1J_IS1L_NS1M_ILi16EEENSM_INS5_IJS1O_S2M_EEENS5_IJS2M_SC_EEEEEEENS4_39AutoVectorizingCopyWithAssumedAlignmentILi128EEENS4_14SM90_TMA_STOREES35_S37_S37_EEEvvEEEEvNT_6ParamsE) ;  /* 0xffffff2802d87950 */ /* 0x000fea0003c3ffff */
.L_x_193:
[----:B------:R-:W-:-:S00]  /*d4a0*/  BRA `(.L_x_193) ;  /* 0xfffffffc00fc7947 */ /* 0x000fc0000383ffff */
[----:B------:R-:W-:-:S00]  /*d4b0*/  NOP ;  /* 0x0000000000007918 */ /* 0x000fc00000000000 */
        /* <DEDUP_REMOVED lines=12> */
.L_x_194:


//--------------------- .nv.global.init           --------------------------
	.section	.nv.global.init,"aw",@progbits
.nv.global.init:
	.type		$str$27,@object
	.size		$str$27,($str$28 - $str$27)
$str$27:
        /*0000*/ 	.byte	0x28, 0x61, 0x64, 0x64, 0x72, 0x65, 0x73, 0x73, 0x20, 0x26, 0x20, 0x6d, 0x61, 0x73, 0x6b, 0x29
        /*0010*/ 	.byte	0x20, 0x3d, 0x3d, 0x20, 0x30, 0x00
	.type		$str$28,@object
	.size		$str$28,($str$26 - $str$28)
$str$28:
        /*0016*/ 	.byte	0x2f, 0x74, 0x6d, 0x70, 0x2f, 0x63, 0x75, 0x74, 0x6c, 0x61, 0x73, 0x73, 0x5f, 0x73, 0x77, 0x65
        /*0026*/ 	.byte	0x65, 0x70, 0x5f, 0x73, 0x72, 0x63, 0x2f, 0x69, 0x6e, 0x63, 0x6c, 0x75, 0x64, 0x65, 0x2f, 0x63
        /*0036*/ 	.byte	0x75, 0x74, 0x65, 0x2f, 0x70, 0x6f, 0x69, 0x6e, 0x74, 0x65, 0x72, 0x5f, 0x66, 0x6c, 0x61, 0x67
        /*0046*/ 	.byte	0x67, 0x65, 0x64, 0x2e, 0x68, 0x70, 0x70, 0x00
	.type		$str$26,@object
	.size		$str$26,($str$25 - $str$26)
$str$26:
        /*004e*/ 	.byte	0x2f, 0x74, 0x6d, 0x70, 0x2f, 0x63, 0x75, 0x74, 0x6c, 0x61, 0x73, 0x73, 0x5f, 0x73, 0x77, 0x65
        /*005e*/ 	.byte	0x65, 0x70, 0x5f, 0x73, 0x72, 0x63, 0x2f, 0x69, 0x6e, 0x63, 0x6c, 0x75, 0x64, 0x65, 0x2f, 0x63
        /*006e*/ 	.byte	0x75, 0x74, 0x65, 0x2f, 0x61, 0x74, 0x6f, 0x6d, 0x2f, 0x63, 0x6f, 0x70, 0x79, 0x5f, 0x74, 0x72
        /*007e*/ 	.byte	0x61, 0x69, 0x74, 0x73, 0x5f, 0x73, 0x6d, 0x31, 0x30, 0x30, 0x2e, 0x68, 0x70, 0x70, 0x00
	.type		$str$25,@object
	.size		$str$25,(__unnamed_1 - $str$25)
$str$25:
        /*008d*/ 	.byte	0x28, 0x28, 0x75, 0x69, 0x6e, 0x74, 0x33, 0x32, 0x5f, 0x74, 0x28, 0x74, 0x68, 0x72, 0x65, 0x61
        /*009d*/ 	.byte	0x64, 0x49, 0x64, 0x78, 0x2e, 0x78, 0x29, 0x20, 0x2f, 0x20, 0x33, 0x32, 0x29, 0x20, 0x25, 0x20
        /*00ad*/ 	.byte	0x34, 0x29, 0x20, 0x3d, 0x3d, 0x20, 0x28, 0x28, 0x28, 0x74, 0x6d, 0x65, 0x6d, 0x5f, 0x61, 0x64
        /*00bd*/ 	.byte	0x64, 0x72, 0x20, 0x3e, 0x3e, 0x20, 0x31, 0x36, 0x29, 0x20, 0x2f, 0x20, 0x33, 0x32, 0x29, 0x20
        /*00cd*/ 	.byte	0x25, 0x20, 0x34, 0x29, 0x00
	.type		__unnamed_1,@object
	.size		__unnamed_1,(__unnamed_2 - __unnamed_1)
__unnamed_1:
        /*00d2*/ 	.byte	0x61, 0x75, 0x74, 0x6f, 0x20, 0x63, 0x75, 0x74, 0x65, 0x3a, 0x3a, 0x61, 0x73, 0x5f, 0x70, 0x6f
        /* <DEDUP_REMOVED lines=24> */
        /*0262*/ 	.byte	0x38, 0x31, 0x39, 0x32, 0x3e, 0x3e, 0x3e, 0x3e, 0x5d, 0x00
	.type		__unnamed_2,@object
	.size		__unnamed_2,(.L_2 - __unnamed_2)
__unnamed_2:
        /* <DEDUP_REMOVED lines=43> */
        /*051c*/ 	.byte	0x74, 0x65, 0x3a, 0x3a, 0x43, 0x3c, 0x30, 0x3e, 0x3e, 0x3e, 0x3e, 0x5d, 0x00
.L_2:


//--------------------- .nv.shared._ZN7cutlass13device_kernelINS_4gemm6kernel13GemmUniversalIN4cute5tupleIJiiiiEEENS1_10collective13CollectiveMmaINS1_46MainloopSm100TmaUmmaWarpSpecializedBlockScaledILi4ELi2ELi1ENS5_IJNS4_1CILi4EEESB_NSA_ILi1EEEEEEEENS5_IJNSA_ILi256EEESF_NSA_ILi128EEEEEENS5_IJNS_12float_e4m3_tENS_13float_ue8m0_tEEEENS5_IJNS5_IJlSC_lEEENS4_6LayoutINS5_IJNS5_IJNS5_IJNSA_ILi32EEESB_EEEiEEESP_NS5_IJSC_iEEEEEENS5_IJNS5_IJNS5_IJNSA_ILi16EEESB_EEEiEEENS5_IJNS5_IJNSA_ILi0EEESC_EEENSA_ILi512EEEEEENS5_IJSV_iEEEEEEEEEEESK_S12_NS4_8TiledMMAINS4_8MMA_AtomIJNS4_27SM100_MMA_MXF8F6F4_2x1SM_SSISI_SI_fSJ_Li256ELi256ELNS4_4UMMA5MajorE0ELS17_0ELNS16_7ScaleInE0ELS18_0EEEEEENSM_INS5_IJSC_SC_SC_EEENS5_IJSV_SV_SV_EEEEENS5_IJNS4_10UnderscoreES1E_S1E_EEEEENS5_IJNS4_28SM100_TMA_2SM_LOAD_MULTICASTES1H_EEENS5_IJNS4_14ComposedLayoutINS4_7SwizzleILi3ELi4ELi3EEENS4_18smem_ptr_flag_bitsILi8EEENSM_INS5_IJNSA_ILi8EEESG_EEENS5_IJSG_SC_EEEEEEENSM_INS5_IJNS5_IJNS5_IJSO_SC_EEENS5_IJSN_SC_EEEEEESC_NS5_IJSB_SC_EEEEEENS5_IJNS5_IJNS5_IJST_SX_EEESW_EEESV_NS5_IJSC_SX_EEEEEEEEEEEvNS4_8identityES1I_NS5_IJS1S_NSM_INS5_IJNS5_IJNS5_IJSO_NSA_ILi2EEEEEES1U_EEESC_S1W_EEENS5_IJS1Z_SV_NS5_IJSC_NSA_ILi1024EEEEEEEEEEEEEEvS24_EENS_8epilogue10collective18CollectiveEpilogueINS2F_23Sm100TmaWarpSpecializedILi4ELi2ELi64ELb1ELb0EEEJNS5_IJSG_SF_SG_EEENS5_IJNSM_ISG_SC_EENSM_INSA_ILi64EEESC_EEEEENS_10bfloat16_tESL_S2P_SL_NS2F_6fusion15FusionCallbacksIS2J_NS2Q_17LinearCombinationIS2P_fS2P_fLNS_15FloatRoundStyleE2EEES2K_S2O_JEEENS4_5SM1004TMEM4LOAD26SM100_TMEM_LOAD_32dp32b64xENS4_13SM90_TMA_LOADENS1J_IS1L_NS1M_ILi16EEENSM_INS5_IJS1O_S2M_EEENS5_IJS2M_SC_EEEEEEENS4_39AutoVectorizingCopyWithAssumedAlignmentILi128EEENS4_14SM90_TMA_STOREES35_S37_S37_EEEvvEEEEvNT_6ParamsE --------------------------
	.section	.nv.shared._ZN7cutlass13device_kernelINS_4gemm6kernel13GemmUniversalIN4cute5tupleIJiiiiEEENS1_10collective13CollectiveMmaINS1_46MainloopSm100TmaUmmaWarpSpecializedBlockScaledILi4ELi2ELi1ENS5_IJNS4_1CILi4EEESB_NSA_ILi1EEEEEEEENS5_IJNSA_ILi256EEESF_NSA_ILi128EEEEEENS5_IJNS_12float_e4m3_tENS_13float_ue8m0_tEEEENS5_IJNS5_IJlSC_lEEENS4_6LayoutINS5_IJNS5_IJNS5_IJNSA_ILi32EEESB_EEEiEEESP_NS5_IJSC_iEEEEEENS5_IJNS5_IJNS5_IJNSA_ILi16EEESB_EEEiEEENS5_IJNS5_IJNSA_ILi0EEESC_EEENSA_ILi512EEEEEENS5_IJSV_iEEEEEEEEEEESK_S12_NS4_8TiledMMAINS4_8MMA_AtomIJNS4_27SM100_MMA_MXF8F6F4_2x1SM_SSISI_SI_fSJ_Li256ELi256ELNS4_4UMMA5MajorE0ELS17_0ELNS16_7ScaleInE0ELS18_0EEEEEENSM_INS5_IJSC_SC_SC_EEENS5_IJSV_SV_SV_EEEEENS5_IJNS4_10UnderscoreES1E_S1E_EEEEENS5_IJNS4_28SM100_TMA_2SM_LOAD_MULTICASTES1H_EEENS5_IJNS4_14ComposedLayoutINS4_7SwizzleILi3ELi4ELi3EEENS4_18smem_ptr_flag_bitsILi8EEENSM_INS5_IJNSA_ILi8EEESG_EEENS5_IJSG_SC_EEEEEEENSM_INS5_IJNS5_IJNS5_IJSO_SC_EEENS5_IJSN_SC_EEEEEESC_NS5_IJSB_SC_EEEEEENS5_IJNS5_IJNS5_IJST_SX_EEESW_EEESV_NS5_IJSC_SX_EEEEEEEEEEEvNS4_8identityES1I_NS5_IJS1S_NSM_INS5_IJNS5_IJNS5_IJSO_NSA_ILi2EEEEEES1U_EEESC_S1W_EEENS5_IJS1Z_SV_NS5_IJSC_NSA_ILi1024EEEEEEEEEEEEEEvS24_EENS_8epilogue10collective18CollectiveEpilogueINS2F_23Sm100TmaWarpSpecializedILi4ELi2ELi64ELb1ELb0EEEJNS5_IJSG_SF_SG_EEENS5_IJNSM_ISG_SC_EENSM_INSA_ILi64EEESC_EEEEENS_10bfloat16_tESL_S2P_SL_NS2F_6fusion15FusionCallbacksIS2J_NS2Q_17LinearCombinationIS2P_fS2P_fLNS_15FloatRoundStyleE2EEES2K_S2O_JEEENS4_5SM1004TMEM4LOAD26SM100_TMEM_LOAD_32dp32b64xENS4_13SM90_TMA_LOADENS1J_IS1L_NS1M_ILi16EEENSM_INS5_IJS1O_S2M_EEENS5_IJS2M_SC_EEEEEEENS4_39AutoVectorizingCopyWithAssumedAlignmentILi128EEENS4_14SM90_TMA_STOREES35_S37_S37_EEEvvEEEEvNT_6ParamsE,"aw",@nobits
	.sectionflags	@""
	.align	16
	.zero		1024


//--------------------- .nv.shared.reserved.0     --------------------------
	.section	.nv.shared.reserved.0,"aw",@nobits
	.weak		__nv_reservedSMEM_offset_0_alias
	.size		__nv_reservedSMEM_offset_0_alias, 0, 64
	.other		__nv_reservedSMEM_offset_0_alias,@"STO_CUDA_RESERVED_SHARED STV_DEFAULT"
__nv_reservedSMEM_offset_0_alias:
	.zero		0
.nv.shared.reserved.0:
	.zero		64
	.weak		__nv_reservedSMEM_tcgen05_partition
	.type		__nv_reservedSMEM_tcgen05_partition,@object
	.size		__nv_reservedSMEM_tcgen05_partition,(.L_0 - __nv_reservedSMEM_tcgen05_partition)
__nv_reservedSMEM_tcgen05_partition:
	.zero		32
.L_0:


//--------------------- .nv.global                --------------------------
	.section	.nv.global,"aw",@nobits
.nv.global:
	.type		_ZN40_INTERNAL_58967766_4_k_cu_82d2e817_156214cute1_E,@object
	.size		_ZN40_INTERNAL_58967766_4_k_cu_82d2e817_156214cute1_E,(_ZN40_INTERNAL_58967766_4_k_cu_82d2e817_156214cuda3std3__45__cpo6cbeginE - _ZN40_INTERNAL_58967766_4_k_cu_82d2e817_156214cute1_E)
_ZN40_INTERNAL_58967766_4_k_cu_82d2e817_156214cute1_E:
	.zero		1
	.type		_ZN40_INTERNAL_58967766_4_k_cu_82d2e817_156214cuda3std3__45__cpo6cbeginE,@object
	.size		_ZN40_INTERNAL_58967766_4_k_cu_82d2e817_156214cuda3std3__45__cpo6cbeginE,(_ZN40_INTERNAL_58967766_4_k_cu_82d2e817_156214cuda3std3__48in_placeE - _ZN40_INTERNAL_58967766_4_k_cu_82d2e817_156214cuda3std3__45__cpo6cbeginE)
_ZN40_INTERNAL_58967766_4_k_cu_82d2e817_156214cuda3std3__45__cpo6cbeginE:
	.zero		1
	.type		_ZN40_INTERNAL_58967766_4_k_cu_82d2e817_156214cuda3std3__48in_placeE,@object
	.size		_ZN40_INTERNAL_58967766_4_k_cu_82d2e817_156214cuda3std3__48in_placeE,(_ZN40_INTERNAL_58967766_4_k_cu_82d2e817_156214cuda3std6ranges3__45__cpo9iter_moveE - _ZN40_INTERNAL_58967766_4_k_cu_82d2e817_156214cuda3std3__48in_placeE)
_ZN40_INTERNAL_58967766_4_k_cu_82d2e817_156214cuda3std3__48in_placeE:
	.zero		1
	.type		_ZN40_INTERNAL_58967766_4_k_cu_82d2e817_156214cuda3std6ranges3__45__cpo9iter_moveE,@object
	.size		_ZN40_INTERNAL_58967766_4_k_cu_82d2e817_156214cuda3std6ranges3__45__cpo9iter_moveE,(_ZN40_INTERNAL_58967766_4_k_cu_82d2e817_156214cuda3std3__45__cpo5beginE - _ZN40_INTERNAL_58967766_4_k_cu_82d2e817_156214cuda3std6ranges3__45__cpo9iter_moveE)
_ZN40_INTERNAL_58967766_4_k_cu_82d2e817_156214cuda3std6ranges3__45__cpo9iter_moveE:
	.zero		1
	.type		_ZN40_INTERNAL_58967766_4_k_cu_82d2e817_156214cuda3std3__45__cpo5beginE,@object
	.size		_ZN40_INTERNAL_58967766_4_k_cu_82d2e817_156214cuda3std3__45__cpo5beginE,(_ZN40_INTERNAL_58967766_4_k_cu_82d2e817_156214cuda3std3__442_GLOBAL__N__58967766_4_k_cu_82d2e817_156216ignoreE - _ZN40_INTERNAL_58967766_4_k_cu_82d2e817_156214cuda3std3__45__cpo5beginE)
_ZN40_INTERNAL_58967766_4_k_cu_82d2e817_156214cuda3std3__45__cpo5beginE:
	.zero		1
	.type		_ZN40_INTERNAL_58967766_4_k_cu_82d2e817_156214cuda3std3__442_GLOBAL__N__58967766_4_k_cu_82d2e817_156216ignoreE,@object
	.size		_ZN40_INTERNAL_58967766_4_k_cu_82d2e817_156214cuda3std3__442_GLOBAL__N__58967766_4_k_cu_82d2e817_156216ignoreE,(_ZN40_INTERNAL_58967766_4_k_cu_82d2e817_156214cute7productE - _ZN40_INTERNAL_58967766_4_k_cu_82d2e817_156214cuda3std3__442_GLOBAL__N__58967766_4_k_cu_82d2e817_156216ignoreE)
_ZN40_INTERNAL_58967766_4_k_cu_82d2e817_156214cuda3std3__442_GLOBAL__N__58967766_4_k_cu_82d2e817_156216ignoreE:
	.zero		1
	.type		_ZN40_INTERNAL_58967766_4_k_cu_82d2e817_156214cute7productE,@object
	.size		_ZN40_INTERNAL_58967766_4_k_cu_82d2e817_156214cute7productE,(_ZN40_INTERNAL_58967766_4_k_cu_82d2e817_156214cuda3std3__45__cpo3endE - _ZN40_INTERNAL_58967766_4_k_cu_82d2e817_156214cute7productE)
_ZN40_INTERNAL_58967766_4_k_cu_82d2e817_156214cute7productE:
	.zero		1
	.type		_ZN40_INTERNAL_58967766_4_k_cu_82d2e817_156214cuda3std3__45__cpo3endE,@object
	.size		_ZN40_INTERNAL_58967766_4_k_cu_82d2e817_156214cuda3std3__45__cpo3endE,(_ZN40_INTERNAL_58967766_4_k_cu_82d2e817_156214cuda3std3__419piecewise_constructE - _ZN40_INTERNAL_58967766_4_k_cu_82d2e817_156214cuda3std3__45__cpo3endE)
_ZN40_INTERNAL_58967766_4_k_cu_82d2e817_156214cuda3std3__45__cpo3endE:
	.zero		1
	.type		_ZN40_INTERNAL_58967766_4_k_cu_82d2e817_156214cuda3std3__419piecewise_constructE,@object
	.size		_ZN40_INTERNAL_58967766_4_k_cu_82d2e817_156214cuda3std3__419piecewise_constructE,(_ZN40_INTERNAL_58967766_4_k_cu_82d2e817_156214cuda3std3__45__cpo4cendE - _ZN40_INTERNAL_58967766_4_k_cu_82d2e817_156214cuda3std3__419piecewise_constructE)
_ZN40_INTERNAL_58967766_4_k_cu_82d2e817_156214cuda3std3__419piecewise_constructE:
	.zero		1
	.type		_ZN40_INTERNAL_58967766_4_k_cu_82d2e817_156214cuda3std3__45__cpo4cendE,@object
	.size		_ZN40_INTERNAL_58967766_4_k_cu_82d2e817_156214cuda3std3__45__cpo4cendE,(_ZN40_INTERNAL_58967766_4_k_cu_82d2e817_156214cuda3std6ranges3__45__cpo4swapE - _ZN40_INTERNAL_58967766_4_k_cu_82d2e817_156214cuda3std3__45__cpo4cendE)
_ZN40_INTERNAL_58967766_4_k_cu_82d2e817_156214cuda3std3__45__cpo4cendE:
	.zero		1
	.type		_ZN40_INTERNAL_58967766_4_k_cu_82d2e817_156214cuda3std6ranges3__45__cpo4swapE,@object
	.size		_ZN40_INTERNAL_58967766_4_k_cu_82d2e817_156214cuda3std6ranges3__45__cpo4swapE,(.L_10 - _ZN40_INTERNAL_58967766_4_k_cu_82d2e817_156214cuda3std6ranges3__45__cpo4swapE)
_ZN40_INTERNAL_58967766_4_k_cu_82d2e817_156214cuda3std6ranges3__45__cpo4swapE:
	.zero		1
.L_10:


//--------------------- .nv.constant0._ZN7cutlass13device_kernelINS_4gemm6kernel13GemmUniversalIN4cute5tupleIJiiiiEEENS1_10collective13CollectiveMmaINS1_46MainloopSm100TmaUmmaWarpSpecializedBlockScaledILi4ELi2ELi1ENS5_IJNS4_1CILi4EEESB_NSA_ILi1EEEEEEEENS5_IJNSA_ILi256EEESF_NSA_ILi128EEEEEENS5_IJNS_12float_e4m3_tENS_13float_ue8m0_tEEEENS5_IJNS5_IJlSC_lEEENS4_6LayoutINS5_IJNS5_IJNS5_IJNSA_ILi32EEESB_EEEiEEESP_NS5_IJSC_iEEEEEENS5_IJNS5_IJNS5_IJNSA_ILi16EEESB_EEEiEEENS5_IJNS5_IJNSA_ILi0EEESC_EEENSA_ILi512EEEEEENS5_IJSV_iEEEEEEEEEEESK_S12_NS4_8TiledMMAINS4_8MMA_AtomIJNS4_27SM100_MMA_MXF8F6F4_2x1SM_SSISI_SI_fSJ_Li256ELi256ELNS4_4UMMA5MajorE0ELS17_0ELNS16_7ScaleInE0ELS18_0EEEEEENSM_INS5_IJSC_SC_SC_EEENS5_IJSV_SV_SV_EEEEENS5_IJNS4_10UnderscoreES1E_S1E_EEEEENS5_IJNS4_28SM100_TMA_2SM_LOAD_MULTICASTES1H_EEENS5_IJNS4_14ComposedLayoutINS4_7SwizzleILi3ELi4ELi3EEENS4_18smem_ptr_flag_bitsILi8EEENSM_INS5_IJNSA_ILi8EEESG_EEENS5_IJSG_SC_EEEEEEENSM_INS5_IJNS5_IJNS5_IJSO_SC_EEENS5_IJSN_SC_EEEEEESC_NS5_IJSB_SC_EEEEEENS5_IJNS5_IJNS5_IJST_SX_EEESW_EEESV_NS5_IJSC_SX_EEEEEEEEEEEvNS4_8identityES1I_NS5_IJS1S_NSM_INS5_IJNS5_IJNS5_IJSO_NSA_ILi2EEEEEES1U_EEESC_S1W_EEENS5_IJS1Z_SV_NS5_IJSC_NSA_ILi1024EEEEEEEEEEEEEEvS24_EENS_8epilogue10collective18CollectiveEpilogueINS2F_23Sm100TmaWarpSpecializedILi4ELi2ELi64ELb1ELb0EEEJNS5_IJSG_SF_SG_EEENS5_IJNSM_ISG_SC_EENSM_INSA_ILi64EEESC_EEEEENS_10bfloat16_tESL_S2P_SL_NS2F_6fusion15FusionCallbacksIS2J_NS2Q_17LinearCombinationIS2P_fS2P_fLNS_15FloatRoundStyleE2EEES2K_S2O_JEEENS4_5SM1004TMEM4LOAD26SM100_TMEM_LOAD_32dp32b64xENS4_13SM90_TMA_LOADENS1J_IS1L_NS1M_ILi16EEENSM_INS5_IJS1O_S2M_EEENS5_IJS2M_SC_EEEEEEENS4_39AutoVectorizingCopyWithAssumedAlignmentILi128EEENS4_14SM90_TMA_STOREES35_S37_S37_EEEvvEEEEvNT_6ParamsE --------------------------
	.section	.nv.constant0._ZN7cutlass13device_kernelINS_4gemm6kernel13GemmUniversalIN4cute5tupleIJiiiiEEENS1_10collective13CollectiveMmaINS1_46MainloopSm100TmaUmmaWarpSpecializedBlockScaledILi4ELi2ELi1ENS5_IJNS4_1CILi4EEESB_NSA_ILi1EEEEEEEENS5_IJNSA_ILi256EEESF_NSA_ILi128EEEEEENS5_IJNS_12float_e4m3_tENS_13float_ue8m0_tEEEENS5_IJNS5_IJlSC_lEEENS4_6LayoutINS5_IJNS5_IJNS5_IJNSA_ILi32EEESB_EEEiEEESP_NS5_IJSC_iEEEEEENS5_IJNS5_IJNS5_IJNSA_ILi16EEESB_EEEiEEENS5_IJNS5_IJNSA_ILi0EEESC_EEENSA_ILi512EEEEEENS5_IJSV_iEEEEEEEEEEESK_S12_NS4_8TiledMMAINS4_8MMA_AtomIJNS4_27SM100_MMA_MXF8F6F4_2x1SM_SSISI_SI_fSJ_Li256ELi256ELNS4_4UMMA5MajorE0ELS17_0ELNS16_7ScaleInE0ELS18_0EEEEEENSM_INS5_IJSC_SC_SC_EEENS5_IJSV_SV_SV_EEEEENS5_IJNS4_10UnderscoreES1E_S1E_EEEEENS5_IJNS4_28SM100_TMA_2SM_LOAD_MULTICASTES1H_EEENS5_IJNS4_14ComposedLayoutINS4_7SwizzleILi3ELi4ELi3EEENS4_18smem_ptr_flag_bitsILi8EEENSM_INS5_IJNSA_ILi8EEESG_EEENS5_IJSG_SC_EEEEEEENSM_INS5_IJNS5_IJNS5_IJSO_SC_EEENS5_IJSN_SC_EEEEEESC_NS5_IJSB_SC_EEEEEENS5_IJNS5_IJNS5_IJST_SX_EEESW_EEESV_NS5_IJSC_SX_EEEEEEEEEEEvNS4_8identityES1I_NS5_IJS1S_NSM_INS5_IJNS5_IJNS5_IJSO_NSA_ILi2EEEEEES1U_EEESC_S1W_EEENS5_IJS1Z_SV_NS5_IJSC_NSA_ILi1024EEEEEEEEEEEEEEvS24_EENS_8epilogue10collective18CollectiveEpilogueINS2F_23Sm100TmaWarpSpecializedILi4ELi2ELi64ELb1ELb0EEEJNS5_IJSG_SF_SG_EEENS5_IJNSM_ISG_SC_EENSM_INSA_ILi64EEESC_EEEEENS_10bfloat16_tESL_S2P_SL_NS2F_6fusion15FusionCallbacksIS2J_NS2Q_17LinearCombinationIS2P_fS2P_fLNS_15FloatRoundStyleE2EEES2K_S2O_JEEENS4_5SM1004TMEM4LOAD26SM100_TMEM_LOAD_32dp32b64xENS4_13SM90_TMA_LOADENS1J_IS1L_NS1M_ILi16EEENSM_INS5_IJS1O_S2M_EEENS5_IJS2M_SC_EEEEEEENS4_39AutoVectorizingCopyWithAssumedAlignmentILi128EEENS4_14SM90_TMA_STOREES35_S37_S37_EEEvvEEEEvNT_6ParamsE,"a",@progbits
	.sectionflags	@""
	.align	4
.nv.constant0._ZN7cutlass13device_kernelINS_4gemm6kernel13GemmUniversalIN4cute5tupleIJiiiiEEENS1_10collective13CollectiveMmaINS1_46MainloopSm100TmaUmmaWarpSpecializedBlockScaledILi4ELi2ELi1ENS5_IJNS4_1CILi4EEESB_NSA_ILi1EEEEEEEENS5_IJNSA_ILi256EEESF_NSA_ILi128EEEEEENS5_IJNS_12float_e4m3_tENS_13float_ue8m0_tEEEENS5_IJNS5_IJlSC_lEEENS4_6LayoutINS5_IJNS5_IJNS5_IJNSA_ILi32EEESB_EEEiEEESP_NS5_IJSC_iEEEEEENS5_IJNS5_IJNS5_IJNSA_ILi16EEESB_EEEiEEENS5_IJNS5_IJNSA_ILi0EEESC_EEENSA_ILi512EEEEEENS5_IJSV_iEEEEEEEEEEESK_S12_NS4_8TiledMMAINS4_8MMA_AtomIJNS4_27SM100_MMA_MXF8F6F4_2x1SM_SSISI_SI_fSJ_Li256ELi256ELNS4_4UMMA5MajorE0ELS17_0ELNS16_7ScaleInE0ELS18_0EEEEEENSM_INS5_IJSC_SC_SC_EEENS5_IJSV_SV_SV_EEEEENS5_IJNS4_10UnderscoreES1E_S1E_EEEEENS5_IJNS4_28SM100_TMA_2SM_LOAD_MULTICASTES1H_EEENS5_IJNS4_14ComposedLayoutINS4_7SwizzleILi3ELi4ELi3EEENS4_18smem_ptr_flag_bitsILi8EEENSM_INS5_IJNSA_ILi8EEESG_EEENS5_IJSG_SC_EEEEEEENSM_INS5_IJNS5_IJNS5_IJSO_SC_EEENS5_IJSN_SC_EEEEEESC_NS5_IJSB_SC_EEEEEENS5_IJNS5_IJNS5_IJST_SX_EEESW_EEESV_NS5_IJSC_SX_EEEEEEEEEEEvNS4_8identityES1I_NS5_IJS1S_NSM_INS5_IJNS5_IJNS5_IJSO_NSA_ILi2EEEEEES1U_EEESC_S1W_EEENS5_IJS1Z_SV_NS5_IJSC_NSA_ILi1024EEEEEEEEEEEEEEvS24_EENS_8epilogue10collective18CollectiveEpilogueINS2F_23Sm100TmaWarpSpecializedILi4ELi2ELi64ELb1ELb0EEEJNS5_IJSG_SF_SG_EEENS5_IJNSM_ISG_SC_EENSM_INSA_ILi64EEESC_EEEEENS_10bfloat16_tESL_S2P_SL_NS2F_6fusion15FusionCallbacksIS2J_NS2Q_17LinearCombinationIS2P_fS2P_fLNS_15FloatRoundStyleE2EEES2K_S2O_JEEENS4_5SM1004TMEM4LOAD26SM100_TMEM_LOAD_32dp32b64xENS4_13SM90_TMA_LOADENS1J_IS1L_NS1M_ILi16EEENSM_INS5_IJS1O_S2M_EEENS5_IJS2M_SC_EEEEEEENS4_39AutoVectorizingCopyWithAssumedAlignmentILi128EEENS4_14SM90_TMA_STOREES35_S37_S37_EEEvvEEEEvNT_6ParamsE:
	.zero		3968


//--------------------- SYMBOLS --------------------------

	.type		.nv.reservedSmem.offset0,@object
	.size		.nv.reservedSmem.offset0,0x4
	.type		.nv.reservedSmem.cap,@object
	.size		.nv.reservedSmem.cap,0x4
	.type		__assertfail,@function
